// auto-generated by cutlass_sweep.gemm — config: {"arch": "sm_100", "cluster_m": 8, "cluster_n": 1, "dtype": "nvfp4", "dtype_b": "nvfp4", "layout": "nt", "stages": 0, "tile_k": 64, "tile_m": 256, "tile_n": 128}
#include "cutlass/cutlass.h"
#include "cutlass/gemm/collective/collective_builder.hpp"
#include "cutlass/gemm/device/gemm_universal_adapter.h"
#include "cutlass/gemm/kernel/gemm_universal.hpp"
#include "cutlass/epilogue/collective/collective_builder.hpp"

using ElemA = cutlass::nv_float4_t<cutlass::float_e2m1_t>;
using ElemB = cutlass::nv_float4_t<cutlass::float_e2m1_t>;
using ElemCD = cutlass::bfloat16_t;
using Acc  = float;
using TileShape    = cute::Shape<cute::_256, cute::_128, cute::_64>;
using ClusterShape = cute::Shape<cute::_8, cute::_1, cute::_1>;

using CollectiveEpilogue = typename cutlass::epilogue::collective::CollectiveBuilder<
    cutlass::arch::Sm100, cutlass::arch::OpClassTensorOp,
    TileShape, ClusterShape,
    cutlass::epilogue::collective::EpilogueTileAuto,
    Acc, Acc,
    ElemCD, cutlass::layout::RowMajor, 128 / cutlass::sizeof_bits<ElemCD>::value,
    ElemCD, cutlass::layout::RowMajor, 128 / cutlass::sizeof_bits<ElemCD>::value,
    cutlass::epilogue::collective::EpilogueScheduleAuto
  >::CollectiveOp;

using CollectiveMainloop = typename cutlass::gemm::collective::CollectiveBuilder<
    cutlass::arch::Sm100, cutlass::arch::OpClassBlockScaledTensorOp,
    ElemA, cutlass::layout::RowMajor, 32,
    ElemB, cutlass::layout::ColumnMajor, 32,
    Acc,
    TileShape, ClusterShape,
    cutlass::gemm::collective::StageCountAutoCarveout<static_cast<int>(sizeof(typename CollectiveEpilogue::SharedStorage))>,
    cutlass::gemm::collective::KernelScheduleAuto
  >::CollectiveOp;

using GemmKernel = cutlass::gemm::kernel::GemmUniversal<
    cute::Shape<int,int,int,int>,
    CollectiveMainloop,
    CollectiveEpilogue
>;
using Gemm = cutlass::gemm::device::GemmUniversalAdapter<GemmKernel>;

// Force the device kernel symbol into the cubin without needing a host main.
auto* _anchor = &cutlass::device_kernel<GemmKernel>;


// ===== COMPILED SASS (sm_100a) =====

	.target	sm_100a

	.elftype	@"ET_EXEC"


//--------------------- .note.nv.tkinfo           --------------------------
	.section	.note.nv.tkinfo,"",@"SHT_NOTE"
	.sectionflags	@"SHF_NOTE_NV_TKINFO"
	.tkinfo
        /*0018*/ 	.word	0x00000002
        /*0030*/ 	.string	""
        /*0030*/ 	.string	"ptxas"
        /*0030*/ 	.string	"Cuda compilation tools, release 13.0, V13.0.88"
        /*0030*/ 	.string	"Build cuda_13.0.r13.0/compiler.36424714_0"
        /*0030*/ 	.string	"-arch sm_100a -m 64 "



//--------------------- .note.nv.cuinfo           --------------------------
	.section	.note.nv.cuinfo,"",@"SHT_NOTE"
	.sectionflags	@"SHF_NOTE_NV_CUINFO"
        /*0018*/ 	.short	0x0002
        /*001a*/ 	.short	0x0064
        /*001c*/ 	.short	0x0082
	.zero		2


//--------------------- .nv.info                  --------------------------
	.section	.nv.info,"",@"SHT_CUDA_INFO"
	.align	4


	//----- nvinfo : EIATTR_REGCOUNT
	.align		4
        /*0000*/ 	.byte	0x04, 0x2f
        /*0002*/ 	.short	(.L_19 - .L_18)
	.align		4
.L_18:
        /*0004*/ 	.word	index@(_ZN7cutlass13device_kernelINS_4gemm6kernel13GemmUniversalIN4cute5tupleIJiiiiEEENS1_10collective13CollectiveMmaINS1_46MainloopSm100TmaUmmaWarpSpecializedBlockScaledILi27ELi2ELi2ENS5_IJNS4_1CILi8EEENSA_ILi1EEESC_EEEEENS5_IJNSA_ILi256EEENSA_ILi128EEENSA_ILi64EEEEEENS5_IJNS_12float_e2m1_tENS_13float_ue4m3_tEEEENS5_IJNS5_IJlSC_lEEENS4_6LayoutINS5_IJNS5_IJNS5_IJNSA_ILi32EEENSA_ILi4EEEEEEiEEENS5_IJNS5_IJNSA_ILi16EEESP_EEEiEEENS5_IJSC_iEEEEEENS5_IJSU_NS5_IJNS5_IJNSA_ILi0EEESC_EEENSA_ILi512EEEEEENS5_IJSX_iEEEEEEEEEEESL_S14_NS4_8TiledMMAINS4_8MMA_AtomIJNS4_23SM100_MMA_MXF4_2x1SM_SSISJ_SJ_fSK_Li256ELi128ELi16ELNS4_4UMMA5MajorE0ELS19_0ELNS18_7ScaleInE0ELS1A_0EEEEEENSN_INS5_IJSC_SC_SC_EEENS5_IJSX_SX_SX_EEEEENS5_IJNS4_10UnderscoreES1G_S1G_EEEEENS5_IJNS4_18SM100_TMA_2SM_LOADES1J_EEENS5_IJNS4_14ComposedLayoutINS4_7SwizzleILi1ELi4ELi3EEENS4_18smem_ptr_flag_bitsILi4EEENSN_INS5_IJSB_SH_EEENS5_IJSH_SC_EEEEEEENSN_INS5_IJNS5_IJNS5_IJSQ_SC_EEEST_EEESC_NS5_IJSC_SC_EEEEEENS5_IJNS5_IJNS5_IJST_SZ_EEESY_EEESX_NS5_IJSP_SZ_EEEEEEEEEEEvNS4_8identityENS5_IJNS4_28SM100_TMA_2SM_LOAD_MULTICASTES25_EEES23_vS24_EENS_8epilogue10collective18CollectiveEpilogueINS28_23Sm100TmaWarpSpecializedILi4ELi2ELi32ELb1ELb0EEEJNS5_IJSG_SG_SH_EEENS5_IJNSN_ISG_SC_EENSN_ISO_SC_EEEEENS_10bfloat16_tESM_S2H_SM_NS28_6fusion15FusionCallbacksIS2C_NS2I_17LinearCombinationIS2H_fS2H_fLNS_15FloatRoundStyleE2EEES2D_S2G_JEEENS4_5SM1004TMEM4LOAD26SM100_TMEM_LOAD_32dp32b32xENS4_13SM90_TMA_LOADENS1L_INS1M_ILi2ELi4ELi3EEENS1O_ILi16EEENSN_INS5_IJSB_SO_EEENS5_IJSO_SC_EEEEEEENS4_39AutoVectorizingCopyWithAssumedAlignmentILi128EEENS4_14SM90_TMA_STOREES2Y_S30_S30_EEEvvEEEEvNT_6ParamsE)
        /*0008*/ 	.word	0x00000076


	//----- nvinfo : EIATTR_FRAME_SIZE
	.align		4
.L_19:
        /*000c*/ 	.byte	0x04, 0x11
        /*000e*/ 	.short	(.L_21 - .L_20)
	.align		4
.L_20:
        /*0010*/ 	.word	index@($__internal_2_$__cuda_sm10x_tcgen05_guardrail_trap_unallocated_columns_being_dealloced)
        /*0014*/ 	.word	0x00000000


	//----- nvinfo : EIATTR_FRAME_SIZE
	.align		4
.L_21:
        /*0018*/ 	.byte	0x04, 0x11
        /*001a*/ 	.short	(.L_23 - .L_22)
	.align		4
.L_22:
        /*001c*/ 	.word	index@($__internal_1_$__cuda_sm10x_tcgen05_guardrail_trap_phase_invalid_during_alloc)
        /*0020*/ 	.word	0x00000000


	//----- nvinfo : EIATTR_FRAME_SIZE
	.align		4
.L_23:
        /*0024*/ 	.byte	0x04, 0x11
        /*0026*/ 	.short	(.L_25 - .L_24)
	.align		4
.L_24:
        /*0028*/ 	.word	index@($__internal_0_$__cuda_sm10x_tcgen05_guardrail_trap_col_being_dealloced_not_returned_by_alloc)
        /*002c*/ 	.word	0x00000000


	//----- nvinfo : EIATTR_FRAME_SIZE
	.align		4
.L_25:
        /*0030*/ 	.byte	0x04, 0x11
        /*0032*/ 	.short	(.L_27 - .L_26)
	.align		4
.L_26:
        /*0034*/ 	.word	index@(_ZN7cutlass13device_kernelINS_4gemm6kernel13GemmUniversalIN4cute5tupleIJiiiiEEENS1_10collective13CollectiveMmaINS1_46MainloopSm100TmaUmmaWarpSpecializedBlockScaledILi27ELi2ELi2ENS5_IJNS4_1CILi8EEENSA_ILi1EEESC_EEEEENS5_IJNSA_ILi256EEENSA_ILi128EEENSA_ILi64EEEEEENS5_IJNS_12float_e2m1_tENS_13float_ue4m3_tEEEENS5_IJNS5_IJlSC_lEEENS4_6LayoutINS5_IJNS5_IJNS5_IJNSA_ILi32EEENSA_ILi4EEEEEEiEEENS5_IJNS5_IJNSA_ILi16EEESP_EEEiEEENS5_IJSC_iEEEEEENS5_IJSU_NS5_IJNS5_IJNSA_ILi0EEESC_EEENSA_ILi512EEEEEENS5_IJSX_iEEEEEEEEEEESL_S14_NS4_8TiledMMAINS4_8MMA_AtomIJNS4_23SM100_MMA_MXF4_2x1SM_SSISJ_SJ_fSK_Li256ELi128ELi16ELNS4_4UMMA5MajorE0ELS19_0ELNS18_7ScaleInE0ELS1A_0EEEEEENSN_INS5_IJSC_SC_SC_EEENS5_IJSX_SX_SX_EEEEENS5_IJNS4_10UnderscoreES1G_S1G_EEEEENS5_IJNS4_18SM100_TMA_2SM_LOADES1J_EEENS5_IJNS4_14ComposedLayoutINS4_7SwizzleILi1ELi4ELi3EEENS4_18smem_ptr_flag_bitsILi4EEENSN_INS5_IJSB_SH_EEENS5_IJSH_SC_EEEEEEENSN_INS5_IJNS5_IJNS5_IJSQ_SC_EEEST_EEESC_NS5_IJSC_SC_EEEEEENS5_IJNS5_IJNS5_IJST_SZ_EEESY_EEESX_NS5_IJSP_SZ_EEEEEEEEEEEvNS4_8identityENS5_IJNS4_28SM100_TMA_2SM_LOAD_MULTICASTES25_EEES23_vS24_EENS_8epilogue10collective18CollectiveEpilogueINS28_23Sm100TmaWarpSpecializedILi4ELi2ELi32ELb1ELb0EEEJNS5_IJSG_SG_SH_EEENS5_IJNSN_ISG_SC_EENSN_ISO_SC_EEEEENS_10bfloat16_tESM_S2H_SM_NS28_6fusion15FusionCallbacksIS2C_NS2I_17LinearCombinationIS2H_fS2H_fLNS_15FloatRoundStyleE2EEES2D_S2G_JEEENS4_5SM1004TMEM4LOAD26SM100_TMEM_LOAD_32dp32b32xENS4_13SM90_TMA_LOADENS1L_INS1M_ILi2ELi4ELi3EEENS1O_ILi16EEENSN_INS5_IJSB_SO_EEENS5_IJSO_SC_EEEEEEENS4_39AutoVectorizingCopyWithAssumedAlignmentILi128EEENS4_14SM90_TMA_STOREES2Y_S30_S30_EEEvvEEEEvNT_6ParamsE)
        /*0038*/ 	.word	0x00000000


	//----- nvinfo : EIATTR_MIN_STACK_SIZE
	.align		4
.L_27:
        /*003c*/ 	.byte	0x04, 0x12
        /*003e*/ 	.short	(.L_29 - .L_28)
	.align		4
.L_28:
        /*0040*/ 	.word	index@(_ZN7cutlass13device_kernelINS_4gemm6kernel13GemmUniversalIN4cute5tupleIJiiiiEEENS1_10collective13CollectiveMmaINS1_46MainloopSm100TmaUmmaWarpSpecializedBlockScaledILi27ELi2ELi2ENS5_IJNS4_1CILi8EEENSA_ILi1EEESC_EEEEENS5_IJNSA_ILi256EEENSA_ILi128EEENSA_ILi64EEEEEENS5_IJNS_12float_e2m1_tENS_13float_ue4m3_tEEEENS5_IJNS5_IJlSC_lEEENS4_6LayoutINS5_IJNS5_IJNS5_IJNSA_ILi32EEENSA_ILi4EEEEEEiEEENS5_IJNS5_IJNSA_ILi16EEESP_EEEiEEENS5_IJSC_iEEEEEENS5_IJSU_NS5_IJNS5_IJNSA_ILi0EEESC_EEENSA_ILi512EEEEEENS5_IJSX_iEEEEEEEEEEESL_S14_NS4_8TiledMMAINS4_8MMA_AtomIJNS4_23SM100_MMA_MXF4_2x1SM_SSISJ_SJ_fSK_Li256ELi128ELi16ELNS4_4UMMA5MajorE0ELS19_0ELNS18_7ScaleInE0ELS1A_0EEEEEENSN_INS5_IJSC_SC_SC_EEENS5_IJSX_SX_SX_EEEEENS5_IJNS4_10UnderscoreES1G_S1G_EEEEENS5_IJNS4_18SM100_TMA_2SM_LOADES1J_EEENS5_IJNS4_14ComposedLayoutINS4_7SwizzleILi1ELi4ELi3EEENS4_18smem_ptr_flag_bitsILi4EEENSN_INS5_IJSB_SH_EEENS5_IJSH_SC_EEEEEEENSN_INS5_IJNS5_IJNS5_IJSQ_SC_EEEST_EEESC_NS5_IJSC_SC_EEEEEENS5_IJNS5_IJNS5_IJST_SZ_EEESY_EEESX_NS5_IJSP_SZ_EEEEEEEEEEEvNS4_8identityENS5_IJNS4_28SM100_TMA_2SM_LOAD_MULTICASTES25_EEES23_vS24_EENS_8epilogue10collective18CollectiveEpilogueINS28_23Sm100TmaWarpSpecializedILi4ELi2ELi32ELb1ELb0EEEJNS5_IJSG_SG_SH_EEENS5_IJNSN_ISG_SC_EENSN_ISO_SC_EEEEENS_10bfloat16_tESM_S2H_SM_NS28_6fusion15FusionCallbacksIS2C_NS2I_17LinearCombinationIS2H_fS2H_fLNS_15FloatRoundStyleE2EEES2D_S2G_JEEENS4_5SM1004TMEM4LOAD26SM100_TMEM_LOAD_32dp32b32xENS4_13SM90_TMA_LOADENS1L_INS1M_ILi2ELi4ELi3EEENS1O_ILi16EEENSN_INS5_IJSB_SO_EEENS5_IJSO_SC_EEEEEEENS4_39AutoVectorizingCopyWithAssumedAlignmentILi128EEENS4_14SM90_TMA_STOREES2Y_S30_S30_EEEvvEEEEvNT_6ParamsE)
        /*0044*/ 	.word	0x00000000
.L_29:


//--------------------- .nv.compat                --------------------------
	.section	.nv.compat,"",@"SHT_CUDA_COMPAT_INFO"
	.align	4
        /*0000*/ 	.byte	0x02, 0x09, 0x01, 0x00, 0x02, 0x02, 0x02, 0x00, 0x02, 0x05, 0x05, 0x00, 0x03, 0x07, 0x01, 0x01
        /*0010*/ 	.byte	0x02, 0x03, 0x01, 0x00, 0x02, 0x06, 0x01, 0x00, 0x04, 0x0b, 0x08, 0x00, 0x09, 0x00, 0x00, 0x00
        /*0020*/ 	.byte	0x00, 0x00, 0x00, 0x00


//--------------------- .nv.info._ZN7cutlass13device_kernelINS_4gemm6kernel13GemmUniversalIN4cute5tupleIJiiiiEEENS1_10collective13CollectiveMmaINS1_46MainloopSm100TmaUmmaWarpSpecializedBlockScaledILi27ELi2ELi2ENS5_IJNS4_1CILi8EEENSA_ILi1EEESC_EEEEENS5_IJNSA_ILi256EEENSA_ILi128EEENSA_ILi64EEEEEENS5_IJNS_12float_e2m1_tENS_13float_ue4m3_tEEEENS5_IJNS5_IJlSC_lEEENS4_6LayoutINS5_IJNS5_IJNS5_IJNSA_ILi32EEENSA_ILi4EEEEEEiEEENS5_IJNS5_IJNSA_ILi16EEESP_EEEiEEENS5_IJSC_iEEEEEENS5_IJSU_NS5_IJNS5_IJNSA_ILi0EEESC_EEENSA_ILi512EEEEEENS5_IJSX_iEEEEEEEEEEESL_S14_NS4_8TiledMMAINS4_8MMA_AtomIJNS4_23SM100_MMA_MXF4_2x1SM_SSISJ_SJ_fSK_Li256ELi128ELi16ELNS4_4UMMA5MajorE0ELS19_0ELNS18_7ScaleInE0ELS1A_0EEEEEENSN_INS5_IJSC_SC_SC_EEENS5_IJSX_SX_SX_EEEEENS5_IJNS4_10UnderscoreES1G_S1G_EEEEENS5_IJNS4_18SM100_TMA_2SM_LOADES1J_EEENS5_IJNS4_14ComposedLayoutINS4_7SwizzleILi1ELi4ELi3EEENS4_18smem_ptr_flag_bitsILi4EEENSN_INS5_IJSB_SH_EEENS5_IJSH_SC_EEEEEEENSN_INS5_IJNS5_IJNS5_IJSQ_SC_EEEST_EEESC_NS5_IJSC_SC_EEEEEENS5_IJNS5_IJNS5_IJST_SZ_EEESY_EEESX_NS5_IJSP_SZ_EEEEEEEEEEEvNS4_8identityENS5_IJNS4_28SM100_TMA_2SM_LOAD_MULTICASTES25_EEES23_vS24_EENS_8epilogue10collective18CollectiveEpilogueINS28_23Sm100TmaWarpSpecializedILi4ELi2ELi32ELb1ELb0EEEJNS5_IJSG_SG_SH_EEENS5_IJNSN_ISG_SC_EENSN_ISO_SC_EEEEENS_10bfloat16_tESM_S2H_SM_NS28_6fusion15FusionCallbacksIS2C_NS2I_17LinearCombinationIS2H_fS2H_fLNS_15FloatRoundStyleE2EEES2D_S2G_JEEENS4_5SM1004TMEM4LOAD26SM100_TMEM_LOAD_32dp32b32xENS4_13SM90_TMA_LOADENS1L_INS1M_ILi2ELi4ELi3EEENS1O_ILi16EEENSN_INS5_IJSB_SO_EEENS5_IJSO_SC_EEEEEEENS4_39AutoVectorizingCopyWithAssumedAlignmentILi128EEENS4_14SM90_TMA_STOREES2Y_S30_S30_EEEvvEEEEvNT_6ParamsE --------------------------
	.section	.nv.info._ZN7cutlass13device_kernelINS_4gemm6kernel13GemmUniversalIN4cute5tupleIJiiiiEEENS1_10collective13CollectiveMmaINS1_46MainloopSm100TmaUmmaWarpSpecializedBlockScaledILi27ELi2ELi2ENS5_IJNS4_1CILi8EEENSA_ILi1EEESC_EEEEENS5_IJNSA_ILi256EEENSA_ILi128EEENSA_ILi64EEEEEENS5_IJNS_12float_e2m1_tENS_13float_ue4m3_tEEEENS5_IJNS5_IJlSC_lEEENS4_6LayoutINS5_IJNS5_IJNS5_IJNSA_ILi32EEENSA_ILi4EEEEEEiEEENS5_IJNS5_IJNSA_ILi16EEESP_EEEiEEENS5_IJSC_iEEEEEENS5_IJSU_NS5_IJNS5_IJNSA_ILi0EEESC_EEENSA_ILi512EEEEEENS5_IJSX_iEEEEEEEEEEESL_S14_NS4_8TiledMMAINS4_8MMA_AtomIJNS4_23SM100_MMA_MXF4_2x1SM_SSISJ_SJ_fSK_Li256ELi128ELi16ELNS4_4UMMA5MajorE0ELS19_0ELNS18_7ScaleInE0ELS1A_0EEEEEENSN_INS5_IJSC_SC_SC_EEENS5_IJSX_SX_SX_EEEEENS5_IJNS4_10UnderscoreES1G_S1G_EEEEENS5_IJNS4_18SM100_TMA_2SM_LOADES1J_EEENS5_IJNS4_14ComposedLayoutINS4_7SwizzleILi1ELi4ELi3EEENS4_18smem_ptr_flag_bitsILi4EEENSN_INS5_IJSB_SH_EEENS5_IJSH_SC_EEEEEEENSN_INS5_IJNS5_IJNS5_IJSQ_SC_EEEST_EEESC_NS5_IJSC_SC_EEEEEENS5_IJNS5_IJNS5_IJST_SZ_EEESY_EEESX_NS5_IJSP_SZ_EEEEEEEEEEEvNS4_8identityENS5_IJNS4_28SM100_TMA_2SM_LOAD_MULTICASTES25_EEES23_vS24_EENS_8epilogue10collective18CollectiveEpilogueINS28_23Sm100TmaWarpSpecializedILi4ELi2ELi32ELb1ELb0EEEJNS5_IJSG_SG_SH_EEENS5_IJNSN_ISG_SC_EENSN_ISO_SC_EEEEENS_10bfloat16_tESM_S2H_SM_NS28_6fusion15FusionCallbacksIS2C_NS2I_17LinearCombinationIS2H_fS2H_fLNS_15FloatRoundStyleE2EEES2D_S2G_JEEENS4_5SM1004TMEM4LOAD26SM100_TMEM_LOAD_32dp32b32xENS4_13SM90_TMA_LOADENS1L_INS1M_ILi2ELi4ELi3EEENS1O_ILi16EEENSN_INS5_IJSB_SO_EEENS5_IJSO_SC_EEEEEEENS4_39AutoVectorizingCopyWithAssumedAlignmentILi128EEENS4_14SM90_TMA_STOREES2Y_S30_S30_EEEvvEEEEvNT_6ParamsE,"",@"SHT_CUDA_INFO"
	.sectionflags	@""
	.align	4


	//----- nvinfo : EIATTR_CUDA_API_VERSION
	.align		4
        /*0000*/ 	.byte	0x04, 0x37
        /*0002*/ 	.short	(.L_31 - .L_30)
.L_30:
        /*0004*/ 	.word	0x00000082


	//----- nvinfo : EIATTR_KPARAM_INFO
	.align		4
.L_31:
        /*0008*/ 	.byte	0x04, 0x17
        /*000a*/ 	.short	(.L_33 - .L_32)
.L_32:
        /*000c*/ 	.word	0x00000000
        /*0010*/ 	.short	0x0000
        /*0012*/ 	.short	0x0000
        /*0014*/ 	.byte	0x00, 0xf0, 0x01, 0x30


	//----- nvinfo : EIATTR_AT_ENTRY_FRAGMENTS
	.align		4
.L_33:
        /*0018*/ 	.byte	0x04, 0x4f
        /*001a*/ 	.short	(.L_35 - .L_34)


	//   ....[0]....
.L_34:
        /*001c*/ 	.word	0x00000007


	//----- nvinfo : EIATTR_RESERVED_SMEM_USED
	.align		4
.L_35:
        /*0020*/ 	.byte	0x01, 0x41
	.zero		2


	//----- nvinfo : EIATTR_SPARSE_MMA_MASK
	.align		4
        /*0024*/ 	.byte	0x03, 0x50
        /*0026*/ 	.short	0x0000


	//----- nvinfo : EIATTR_TCGEN05_2CTA_USED
	.align		4
        /*0028*/ 	.byte	0x01, 0x52
	.zero		2


	//----- nvinfo : EIATTR_MAXREG_COUNT
	.align		4
        /*002c*/ 	.byte	0x03, 0x1b
        /*002e*/ 	.short	0x00ff


	//----- nvinfo : EIATTR_NUM_BARRIERS
	.align		4
        /*0030*/ 	.byte	0x02, 0x4c
        /*0032*/ 	.byte	0x07
	.zero		1


	//----- nvinfo : EIATTR_EXTERNS
	.align		4
        /*0034*/ 	.byte	0x04, 0x0f
        /*0036*/ 	.short	(.L_37 - .L_36)


	//   ....[0]....
	.align		4
.L_36:
        /*0038*/ 	.word	index@(__assertfail)


	//----- nvinfo : EIATTR_MERCURY_ISA_VERSION
	.align		4
.L_37:
        /*003c*/ 	.byte	0x03, 0x5f
        /*003e*/ 	.short	0x0101


	//----- nvinfo : EIATTR_INT_WARP_WIDE_INSTR_OFFSETS
	.align		4
        /*0040*/ 	.byte	0x04, 0x31
        /*0042*/ 	.short	(.L_39 - .L_38)


	//   ....[0]....
.L_38:
        /*0044*/ 	.word	0x000010a0


	//   ....[1]....
        /*0048*/ 	.word	0x00001140


	//   ....[2]....
        /*004c*/ 	.word	0x00005590


	//   ....[3]....
        /*0050*/ 	.word	0x000055b0


	//   ....[4]....
        /*0054*/ 	.word	0x000055e0


	//   ....[5]....
        /*0058*/ 	.word	0x000061a0


	//   ....[6]....
        /*005c*/ 	.word	0x00006200


	//   ....[7]....
        /*0060*/ 	.word	0x00006300


	//   ....[8]....
        /*0064*/ 	.word	0x00006380


	//   ....[9]....
        /*0068*/ 	.word	0x00006480


	//   ....[10]....
        /*006c*/ 	.word	0x00006510


	//   ....[11]....
        /*0070*/ 	.word	0x00006610


	//   ....[12]....
        /*0074*/ 	.word	0x000066c0


	//----- nvinfo : EIATTR_COOP_GROUP_MASK_REGIDS
	.align		4
.L_39:
        /*0078*/ 	.byte	0x04, 0x29
        /*007a*/ 	.short	(.L_41 - .L_40)


	//   ....[0]....
.L_40:
        /*007c*/ 	.word	0xffffffff


	//   ....[1]....
        /*0080*/ 	.word	0xffffffff


	//   ....[2]....
        /*0084*/ 	.word	0xffffffff


	//   ....[3]....
        /*0088*/ 	.word	0xffffffff


	//   ....[4]....
        /*008c*/ 	.word	0xffffffff


	//   ....[5]....
        /*0090*/ 	.word	0xffffffff


	//   ....[6]....
        /*0094*/ 	.word	0xffffffff


	//   ....[7]....
        /*0098*/ 	.word	0xffffffff


	//   ....[8]....
        /*009c*/ 	.word	0xffffffff


	//   ....[9]....
        /*00a0*/ 	.word	0xffffffff


	//   ....[10]....
        /*00a4*/ 	.word	0xffffffff


	//   ....[11]....
        /*00a8*/ 	.word	0xffffffff


	//   ....[12]....
        /*00ac*/ 	.word	0xffffffff


	//   ....[13]....
        /*00b0*/ 	.word	0xffffffff


	//----- nvinfo : EIATTR_COOP_GROUP_INSTR_OFFSETS
	.align		4
.L_41:
        /*00b4*/ 	.byte	0x04, 0x28
        /*00b6*/ 	.short	(.L_43 - .L_42)


	//   ....[0]....
.L_42:
        /*00b8*/ 	.word	0x000000b0


	//   ....[1]....
        /*00bc*/ 	.word	0x00000580


	//   ....[2]....
        /*00c0*/ 	.word	0x00000a50


	//   ....[3]....
        /*00c4*/ 	.word	0x00000be0


	//   ....[4]....
        /*00c8*/ 	.word	0x00000cd0


	//   ....[5]....
        /*00cc*/ 	.word	0x00000e30


	//   ....[6]....
        /*00d0*/ 	.word	0x00000f80


	//   ....[7]....
        /*00d4*/ 	.word	0x000011c0


	//   ....[8]....
        /*00d8*/ 	.word	0x000028d0


	//   ....[9]....
        /*00dc*/ 	.word	0x00004470


	//   ....[10]....
        /*00e0*/ 	.word	0x00004940


	//   ....[11]....
        /*00e4*/ 	.word	0x00004970


	//   ....[12]....
        /*00e8*/ 	.word	0x00005490


	//   ....[13]....
        /*00ec*/ 	.word	0x000056a0


	//----- nvinfo : EIATTR_VRC_CTA_INIT_COUNT
	.align		4
.L_43:
        /*00f0*/ 	.byte	0x02, 0x4a
        /*00f2*/ 	.byte	0x80
	.zero		1


	//----- nvinfo : EIATTR_SYSCALL_OFFSETS
	.align		4
        /*00f4*/ 	.byte	0x04, 0x46
        /*00f6*/ 	.short	(.L_45 - .L_44)


	//   ....[0]....
.L_44:
        /*00f8*/ 	.word	0x00007310


	//   ....[1]....
        /*00fc*/ 	.word	0x00007400


	//   ....[2]....
        /*0100*/ 	.word	0x00007bd0


	//   ....[3]....
        /*0104*/ 	.word	0x00008850


	//   ....[4]....
        /*0108*/ 	.word	0x000094b0


	//   ....[5]....
        /*010c*/ 	.word	0x0000a110


	//----- nvinfo : EIATTR_MBARRIER_INSTR_OFFSETS
	.align		4
.L_45:
        /*0110*/ 	.byte	0x04, 0x39
        /*0112*/ 	.short	(.L_47 - .L_46)


	//   ....[0]....
.L_46:
        /*0114*/ 	.word	0x000006d0
        /*0118*/ 	.word	0x000000ff
        /*011c*/ 	.word	0x00000000
        /*0120*/ 	.short	0x0100
        /*0122*/ 	.byte	0x04
	.zero		1


	//   ....[1]....
        /*0124*/ 	.word	0x000006e0
        /*0128*/ 	.word	0x000000ff
        /*012c*/ 	.word	0x000000d8
        /*0130*/ 	.short	0x0100
        /*0132*/ 	.byte	0x04
	.zero		1


	//   ....[2]....
        /*0134*/ 	.word	0x000006f0
        /*0138*/ 	.word	0x000000ff
        /*013c*/ 	.word	0x00000008
        /*0140*/ 	.short	0x0100
        /*0142*/ 	.byte	0x04
	.zero		1


	//   ....[3]....
        /*0144*/ 	.word	0x00000700
        /*0148*/ 	.word	0x000000ff
        /*014c*/ 	.word	0x000000e0
        /*0150*/ 	.short	0x0100
        /*0152*/ 	.byte	0x04
	.zero		1


	//   ....[4]....
        /*0154*/ 	.word	0x00000710
        /*0158*/ 	.word	0x000000ff
        /*015c*/ 	.word	0x00000010
        /*0160*/ 	.short	0x0100
        /*0162*/ 	.byte	0x04
	.zero		1


	//   ....[5]....
        /*0164*/ 	.word	0x00000720
        /*0168*/ 	.word	0x000000ff
        /*016c*/ 	.word	0x000000e8
        /*0170*/ 	.short	0x0100
        /*0172*/ 	.byte	0x04
	.zero		1


	//   ....[6]....
        /*0174*/ 	.word	0x00000730
        /*0178*/ 	.word	0x000000ff
        /*017c*/ 	.word	0x00000018
        /*0180*/ 	.short	0x0100
        /*0182*/ 	.byte	0x04
	.zero		1


	//   ....[7]....
        /*0184*/ 	.word	0x00000740
        /*0188*/ 	.word	0x000000ff
        /*018c*/ 	.word	0x000000f0
        /*0190*/ 	.short	0x0100
        /*0192*/ 	.byte	0x04
	.zero		1


	//   ....[8]....
        /*0194*/ 	.word	0x00000750
        /*0198*/ 	.word	0x000000ff
        /*019c*/ 	.word	0x00000020
        /*01a0*/ 	.short	0x0100
        /*01a2*/ 	.byte	0x04
	.zero		1


	//   ....[9]....
        /*01a4*/ 	.word	0x00000760
        /*01a8*/ 	.word	0x000000ff
        /*01ac*/ 	.word	0x000000f8
        /*01b0*/ 	.short	0x0100
        /*01b2*/ 	.byte	0x04
	.zero		1


	//   ....[10]....
        /*01b4*/ 	.word	0x00000770
        /*01b8*/ 	.word	0x000000ff
        /*01bc*/ 	.word	0x00000028
        /*01c0*/ 	.short	0x0100
        /*01c2*/ 	.byte	0x04
	.zero		1


	//   ....[11]....
        /*01c4*/ 	.word	0x00000780
        /*01c8*/ 	.word	0x000000ff
        /*01cc*/ 	.word	0x00000100
        /*01d0*/ 	.short	0x0100
        /*01d2*/ 	.byte	0x04
	.zero		1


	//   ....[12]....
        /*01d4*/ 	.word	0x00000790
        /*01d8*/ 	.word	0x000000ff
        /*01dc*/ 	.word	0x00000030
        /*01e0*/ 	.short	0x0100
        /*01e2*/ 	.byte	0x04
	.zero		1


	//   ....[13]....
        /*01e4*/ 	.word	0x000007a0
        /*01e8*/ 	.word	0x000000ff
        /*01ec*/ 	.word	0x00000108
        /*01f0*/ 	.short	0x0100
        /*01f2*/ 	.byte	0x04
	.zero		1


	//   ....[14]....
        /*01f4*/ 	.word	0x000007b0
        /*01f8*/ 	.word	0x000000ff
        /*01fc*/ 	.word	0x00000038
        /*0200*/ 	.short	0x0100
        /*0202*/ 	.byte	0x04
	.zero		1


	//   ....[15]....
        /*0204*/ 	.word	0x000007c0
        /*0208*/ 	.word	0x000000ff
        /*020c*/ 	.word	0x00000110
        /*0210*/ 	.short	0x0100
        /*0212*/ 	.byte	0x04
	.zero		1


	//   ....[16]....
        /*0214*/ 	.word	0x000007d0
        /*0218*/ 	.word	0x000000ff
        /*021c*/ 	.word	0x00000040
        /*0220*/ 	.short	0x0100
        /*0222*/ 	.byte	0x04
	.zero		1


	//   ....[17]....
        /*0224*/ 	.word	0x000007e0
        /*0228*/ 	.word	0x000000ff
        /*022c*/ 	.word	0x00000118
        /*0230*/ 	.short	0x0100
        /*0232*/ 	.byte	0x04
	.zero		1


	//   ....[18]....
        /*0234*/ 	.word	0x000007f0
        /*0238*/ 	.word	0x000000ff
        /*023c*/ 	.word	0x00000048
        /*0240*/ 	.short	0x0100
        /*0242*/ 	.byte	0x04
	.zero		1


	//   ....[19]....
        /*0244*/ 	.word	0x00000800
        /*0248*/ 	.word	0x000000ff
        /*024c*/ 	.word	0x00000120
        /*0250*/ 	.short	0x0100
        /*0252*/ 	.byte	0x04
	.zero		1


	//   ....[20]....
        /*0254*/ 	.word	0x00000810
        /*0258*/ 	.word	0x000000ff
        /*025c*/ 	.word	0x00000050
        /*0260*/ 	.short	0x0100
        /*0262*/ 	.byte	0x04
	.zero		1


	//   ....[21]....
        /*0264*/ 	.word	0x00000820
        /*0268*/ 	.word	0x000000ff
        /*026c*/ 	.word	0x00000128
        /*0270*/ 	.short	0x0100
        /*0272*/ 	.byte	0x04
	.zero		1


	//   ....[22]....
        /*0274*/ 	.word	0x00000830
        /*0278*/ 	.word	0x000000ff
        /*027c*/ 	.word	0x00000058
        /*0280*/ 	.short	0x0100
        /*0282*/ 	.byte	0x04
	.zero		1


	//   ....[23]....
        /*0284*/ 	.word	0x00000840
        /*0288*/ 	.word	0x000000ff
        /*028c*/ 	.word	0x00000130
        /*0290*/ 	.short	0x0100
        /*0292*/ 	.byte	0x04
	.zero		1


	//   ....[24]....
        /*0294*/ 	.word	0x00000850
        /*0298*/ 	.word	0x000000ff
        /*029c*/ 	.word	0x00000060
        /*02a0*/ 	.short	0x0100
        /*02a2*/ 	.byte	0x04
	.zero		1


	//   ....[25]....
        /*02a4*/ 	.word	0x00000860
        /*02a8*/ 	.word	0x000000ff
        /*02ac*/ 	.word	0x00000138
        /*02b0*/ 	.short	0x0100
        /*02b2*/ 	.byte	0x04
	.zero		1


	//   ....[26]....
        /*02b4*/ 	.word	0x00000870
        /*02b8*/ 	.word	0x000000ff
        /*02bc*/ 	.word	0x00000068
        /*02c0*/ 	.short	0x0100
        /*02c2*/ 	.byte	0x04
	.zero		1


	//   ....[27]....
        /*02c4*/ 	.word	0x00000880
        /*02c8*/ 	.word	0x000000ff
        /*02cc*/ 	.word	0x00000140
        /*02d0*/ 	.short	0x0100
        /*02d2*/ 	.byte	0x04
	.zero		1


	//   ....[28]....
        /*02d4*/ 	.word	0x00000890
        /*02d8*/ 	.word	0x000000ff
        /*02dc*/ 	.word	0x00000070
        /*02e0*/ 	.short	0x0100
        /*02e2*/ 	.byte	0x04
	.zero		1


	//   ....[29]....
        /*02e4*/ 	.word	0x000008a0
        /*02e8*/ 	.word	0x000000ff
        /*02ec*/ 	.word	0x00000148
        /*02f0*/ 	.short	0x0100
        /*02f2*/ 	.byte	0x04
	.zero		1


	//   ....[30]....
        /*02f4*/ 	.word	0x000008b0
        /*02f8*/ 	.word	0x000000ff
        /*02fc*/ 	.word	0x00000078
        /*0300*/ 	.short	0x0100
        /*0302*/ 	.byte	0x04
	.zero		1


	//   ....[31]....
        /*0304*/ 	.word	0x000008c0
        /*0308*/ 	.word	0x000000ff
        /*030c*/ 	.word	0x00000150
        /*0310*/ 	.short	0x0100
        /*0312*/ 	.byte	0x04
	.zero		1


	//   ....[32]....
        /*0314*/ 	.word	0x000008d0
        /*0318*/ 	.word	0x000000ff
        /*031c*/ 	.word	0x00000080
        /*0320*/ 	.short	0x0100
        /*0322*/ 	.byte	0x04
	.zero		1


	//   ....[33]....
        /*0324*/ 	.word	0x000008e0
        /*0328*/ 	.word	0x000000ff
        /*032c*/ 	.word	0x00000158
        /*0330*/ 	.short	0x0100
        /*0332*/ 	.byte	0x04
	.zero		1


	//   ....[34]....
        /*0334*/ 	.word	0x000008f0
        /*0338*/ 	.word	0x000000ff
        /*033c*/ 	.word	0x00000088
        /*0340*/ 	.short	0x0100
        /*0342*/ 	.byte	0x04
	.zero		1


	//   ....[35]....
        /*0344*/ 	.word	0x00000900
        /*0348*/ 	.word	0x000000ff
        /*034c*/ 	.word	0x00000160
        /*0350*/ 	.short	0x0100
        /*0352*/ 	.byte	0x04
	.zero		1


	//   ....[36]....
        /*0354*/ 	.word	0x00000910
        /*0358*/ 	.word	0x000000ff
        /*035c*/ 	.word	0x00000090
        /*0360*/ 	.short	0x0100
        /*0362*/ 	.byte	0x04
	.zero		1


	//   ....[37]....
        /*0364*/ 	.word	0x00000920
        /*0368*/ 	.word	0x000000ff
        /*036c*/ 	.word	0x00000168
        /*0370*/ 	.short	0x0100
        /*0372*/ 	.byte	0x04
	.zero		1


	//   ....[38]....
        /*0374*/ 	.word	0x00000930
        /*0378*/ 	.word	0x000000ff
        /*037c*/ 	.word	0x00000098
        /*0380*/ 	.short	0x0100
        /*0382*/ 	.byte	0x04
	.zero		1


	//   ....[39]....
        /*0384*/ 	.word	0x00000940
        /*0388*/ 	.word	0x000000ff
        /*038c*/ 	.word	0x00000170
        /*0390*/ 	.short	0x0100
        /*0392*/ 	.byte	0x04
	.zero		1


	//   ....[40]....
        /*0394*/ 	.word	0x00000950
        /*0398*/ 	.word	0x000000ff
        /*039c*/ 	.word	0x000000a0
        /*03a0*/ 	.short	0x0100
        /*03a2*/ 	.byte	0x04
	.zero		1


	//   ....[41]....
        /*03a4*/ 	.word	0x00000960
        /*03a8*/ 	.word	0x000000ff
        /*03ac*/ 	.word	0x00000178
        /*03b0*/ 	.short	0x0100
        /*03b2*/ 	.byte	0x04
	.zero		1


	//   ....[42]....
        /*03b4*/ 	.word	0x00000970
        /*03b8*/ 	.word	0x000000ff
        /*03bc*/ 	.word	0x000000a8
        /*03c0*/ 	.short	0x0100
        /*03c2*/ 	.byte	0x04
	.zero		1


	//   ....[43]....
        /*03c4*/ 	.word	0x00000980
        /*03c8*/ 	.word	0x000000ff
        /*03cc*/ 	.word	0x00000180
        /*03d0*/ 	.short	0x0100
        /*03d2*/ 	.byte	0x04
	.zero		1


	//   ....[44]....
        /*03d4*/ 	.word	0x00000990
        /*03d8*/ 	.word	0x000000ff
        /*03dc*/ 	.word	0x000000b0
        /*03e0*/ 	.short	0x0100
        /*03e2*/ 	.byte	0x04
	.zero		1


	//   ....[45]....
        /*03e4*/ 	.word	0x000009a0
        /*03e8*/ 	.word	0x000000ff
        /*03ec*/ 	.word	0x00000188
        /*03f0*/ 	.short	0x0100
        /*03f2*/ 	.byte	0x04
	.zero		1


	//   ....[46]....
        /*03f4*/ 	.word	0x000009b0
        /*03f8*/ 	.word	0x000000ff
        /*03fc*/ 	.word	0x000000b8
        /*0400*/ 	.short	0x0100
        /*0402*/ 	.byte	0x04
	.zero		1


	//   ....[47]....
        /*0404*/ 	.word	0x000009c0
        /*0408*/ 	.word	0x000000ff
        /*040c*/ 	.word	0x00000190
        /*0410*/ 	.short	0x0100
        /*0412*/ 	.byte	0x04
	.zero		1


	//   ....[48]....
        /*0414*/ 	.word	0x000009d0
        /*0418*/ 	.word	0x000000ff
        /*041c*/ 	.word	0x000000c0
        /*0420*/ 	.short	0x0100
        /*0422*/ 	.byte	0x04
	.zero		1


	//   ....[49]....
        /*0424*/ 	.word	0x000009e0
        /*0428*/ 	.word	0x000000ff
        /*042c*/ 	.word	0x00000198
        /*0430*/ 	.short	0x0100
        /*0432*/ 	.byte	0x04
	.zero		1


	//   ....[50]....
        /*0434*/ 	.word	0x000009f0
        /*0438*/ 	.word	0x000000ff
        /*043c*/ 	.word	0x000000c8
        /*0440*/ 	.short	0x0100
        /*0442*/ 	.byte	0x04
	.zero		1


	//   ....[51]....
        /*0444*/ 	.word	0x00000a00
        /*0448*/ 	.word	0x000000ff
        /*044c*/ 	.word	0x000001a0
        /*0450*/ 	.short	0x0100
        /*0452*/ 	.byte	0x04
	.zero		1


	//   ....[52]....
        /*0454*/ 	.word	0x00000a10
        /*0458*/ 	.word	0x000000ff
        /*045c*/ 	.word	0x000000d0
        /*0460*/ 	.short	0x0100
        /*0462*/ 	.byte	0x04
	.zero		1


	//   ....[53]....
        /*0464*/ 	.word	0x00000a20
        /*0468*/ 	.word	0x000000ff
        /*046c*/ 	.word	0x000001a8
        /*0470*/ 	.short	0x0100
        /*0472*/ 	.byte	0x04
	.zero		1


	//   ....[54]....
        /*0474*/ 	.word	0x00000b50
        /*0478*/ 	.word	0x000000ff
        /*047c*/ 	.word	0x000001b0
        /*0480*/ 	.short	0x0100
        /*0482*/ 	.byte	0x04
	.zero		1


	//   ....[55]....
        /*0484*/ 	.word	0x00000b60
        /*0488*/ 	.word	0x000000ff
        /*048c*/ 	.word	0x000001d0
        /*0490*/ 	.short	0x0100
        /*0492*/ 	.byte	0x04
	.zero		1


	//   ....[56]....
        /*0494*/ 	.word	0x00000b70
        /*0498*/ 	.word	0x000000ff
        /*049c*/ 	.word	0x000001b8
        /*04a0*/ 	.short	0x0100
        /*04a2*/ 	.byte	0x04
	.zero		1


	//   ....[57]....
        /*04a4*/ 	.word	0x00000b80
        /*04a8*/ 	.word	0x000000ff
        /*04ac*/ 	.word	0x000001d8
        /*04b0*/ 	.short	0x0100
        /*04b2*/ 	.byte	0x04
	.zero		1


	//   ....[58]....
        /*04b4*/ 	.word	0x00000b90
        /*04b8*/ 	.word	0x000000ff
        /*04bc*/ 	.word	0x000001c0
        /*04c0*/ 	.short	0x0100
        /*04c2*/ 	.byte	0x04
	.zero		1


	//   ....[59]....
        /*04c4*/ 	.word	0x00000ba0
        /*04c8*/ 	.word	0x000000ff
        /*04cc*/ 	.word	0x000001e0
        /*04d0*/ 	.short	0x0100
        /*04d2*/ 	.byte	0x04
	.zero		1


	//   ....[60]....
        /*04d4*/ 	.word	0x00000bb0
        /*04d8*/ 	.word	0x000000ff
        /*04dc*/ 	.word	0x000001c8
        /*04e0*/ 	.short	0x0100
        /*04e2*/ 	.byte	0x04
	.zero		1


	//   ....[61]....
        /*04e4*/ 	.word	0x00000bc0
        /*04e8*/ 	.word	0x000000ff
        /*04ec*/ 	.word	0x000001e8
        /*04f0*/ 	.short	0x0100
        /*04f2*/ 	.byte	0x04
	.zero		1


	//   ....[62]....
        /*04f4*/ 	.word	0x00000ca0
        /*04f8*/ 	.word	0x000000ff
        /*04fc*/ 	.word	0x000001f0
        /*0500*/ 	.short	0x0100
        /*0502*/ 	.byte	0x06
	.zero		1


	//   ....[63]....
        /*0504*/ 	.word	0x00000cb0
        /*0508*/ 	.word	0x000000ff
        /*050c*/ 	.word	0x000001f8
        /*0510*/ 	.short	0x0100
        /*0512*/ 	.byte	0x06
	.zero		1


	//   ....[64]....
        /*0514*/ 	.word	0x00000de0
        /*0518*/ 	.word	0x000000ff
        /*051c*/ 	.word	0x00000200
        /*0520*/ 	.short	0x0100
        /*0522*/ 	.byte	0x06
	.zero		1


	//   ....[65]....
        /*0524*/ 	.word	0x00000df0
        /*0528*/ 	.word	0x000000ff
        /*052c*/ 	.word	0x00000210
        /*0530*/ 	.short	0x0100
        /*0532*/ 	.byte	0x06
	.zero		1


	//   ....[66]....
        /*0534*/ 	.word	0x00000e00
        /*0538*/ 	.word	0x000000ff
        /*053c*/ 	.word	0x00000208
        /*0540*/ 	.short	0x0100
        /*0542*/ 	.byte	0x06
	.zero		1


	//   ....[67]....
        /*0544*/ 	.word	0x00000e10
        /*0548*/ 	.word	0x000000ff
        /*054c*/ 	.word	0x00000218
        /*0550*/ 	.short	0x0100
        /*0552*/ 	.byte	0x06
	.zero		1


	//   ....[68]....
        /*0554*/ 	.word	0x00000f30
        /*0558*/ 	.word	0x000000ff
        /*055c*/ 	.word	0x00000220
        /*0560*/ 	.short	0x0100
        /*0562*/ 	.byte	0x04
	.zero		1


	//   ....[69]....
        /*0564*/ 	.word	0x00000f40
        /*0568*/ 	.word	0x000000ff
        /*056c*/ 	.word	0x00000230
        /*0570*/ 	.short	0x0100
        /*0572*/ 	.byte	0x04
	.zero		1


	//   ....[70]....
        /*0574*/ 	.word	0x00000f50
        /*0578*/ 	.word	0x000000ff
        /*057c*/ 	.word	0x00000228
        /*0580*/ 	.short	0x0100
        /*0582*/ 	.byte	0x04
	.zero		1


	//   ....[71]....
        /*0584*/ 	.word	0x00000f60
        /*0588*/ 	.word	0x000000ff
        /*058c*/ 	.word	0x00000238
        /*0590*/ 	.short	0x0100
        /*0592*/ 	.byte	0x04
	.zero		1


	//   ....[72]....
        /*0594*/ 	.word	0x00001050
        /*0598*/ 	.word	0x000000ff
        /*059c*/ 	.word	0x00000240
        /*05a0*/ 	.short	0x0100
        /*05a2*/ 	.byte	0x04
	.zero		1


	//   ....[73]....
        /*05a4*/ 	.word	0x00001060
        /*05a8*/ 	.word	0x000000ff
        /*05ac*/ 	.word	0x00000250
        /*05b0*/ 	.short	0x0100
        /*05b2*/ 	.byte	0x04
	.zero		1


	//   ....[74]....
        /*05b4*/ 	.word	0x00001070
        /*05b8*/ 	.word	0x000000ff
        /*05bc*/ 	.word	0x00000248
        /*05c0*/ 	.short	0x0100
        /*05c2*/ 	.byte	0x04
	.zero		1


	//   ....[75]....
        /*05c4*/ 	.word	0x00001080
        /*05c8*/ 	.word	0x000000ff
        /*05cc*/ 	.word	0x00000258
        /*05d0*/ 	.short	0x0100
        /*05d2*/ 	.byte	0x04
	.zero		1


	//   ....[76]....
        /*05d4*/ 	.word	0x00001180
        /*05d8*/ 	.word	0x000000ff
        /*05dc*/ 	.word	0x00000260
        /*05e0*/ 	.short	0x0100
        /*05e2*/ 	.byte	0x06
	.zero		1


	//   ....[77]....
        /*05e4*/ 	.word	0x00001df0
        /*05e8*/ 	.word	0x00000003
        /*05ec*/ 	.word	0x00000250
        /*05f0*/ 	.short	0x010a
        /*05f2*/ 	.byte	0xff
	.zero		1


	//   ....[78]....
        /*05f4*/ 	.word	0x00001e20
        /*05f8*/ 	.word	0x00000003
        /*05fc*/ 	.word	0x00000240
        /*0600*/ 	.short	0x0101
        /*0602*/ 	.byte	0xff
	.zero		1


	//   ....[79]....
        /*0604*/ 	.word	0x00001ee0
        /*0608*/ 	.word	0x000000ff
        /*060c*/ 	.word	0x000000d8
        /*0610*/ 	.short	0x010a
        /*0612*/ 	.byte	0x04
	.zero		1


	//   ....[80]....
        /*0614*/ 	.word	0x00001ff0
        /*0618*/ 	.word	0x000000ff
        /*061c*/ 	.word	0x000000d8
        /*0620*/ 	.short	0x010a
        /*0622*/ 	.byte	0x06
	.zero		1


	//   ....[81]....
        /*0624*/ 	.word	0x00002160
        /*0628*/ 	.word	0x000000ff
        /*062c*/ 	.word	0x000000d8
        /*0630*/ 	.short	0x010a
        /*0632*/ 	.byte	0x07
	.zero		1


	//   ....[82]....
        /*0634*/ 	.word	0x00002420
        /*0638*/ 	.word	0x000000ff
        /*063c*/ 	.word	0x000001f8
        /*0640*/ 	.short	0x0101
        /*0642*/ 	.byte	0x05
	.zero		1


	//   ....[83]....
        /*0644*/ 	.word	0x00002440
        /*0648*/ 	.word	0x000000ff
        /*064c*/ 	.word	0x000000d8
        /*0650*/ 	.short	0x010a
        /*0652*/ 	.byte	0x04
	.zero		1


	//   ....[84]....
        /*0654*/ 	.word	0x000024c0
        /*0658*/ 	.word	0x000000ff
        /*065c*/ 	.word	0x000000d8
        /*0660*/ 	.short	0x010a
        /*0662*/ 	.byte	0x07
	.zero		1


	//   ....[85]....
        /*0664*/ 	.word	0x00002600
        /*0668*/ 	.word	0x000000ff
        /*066c*/ 	.word	0x000000d8
        /*0670*/ 	.short	0x010a
        /*0672*/ 	.byte	0x04
	.zero		1


	//   ....[86]....
        /*0674*/ 	.word	0x00002900
        /*0678*/ 	.word	0x00000003
        /*067c*/ 	.word	0x00000200
        /*0680*/ 	.short	0x010a
        /*0682*/ 	.byte	0xff
	.zero		1


	//   ....[87]....
        /*0684*/ 	.word	0x00002a50
        /*0688*/ 	.word	0x00000000
        /*068c*/ 	.word	0x00000000
        /*0690*/ 	.short	0x0101
        /*0692*/ 	.byte	0xff
	.zero		1


	//   ....[88]....
        /*0694*/ 	.word	0x00003000
        /*0698*/ 	.word	0x000000ff
        /*069c*/ 	.word	0x00000000
        /*06a0*/ 	.short	0x010a
        /*06a2*/ 	.byte	0x04
	.zero		1


	//   ....[89]....
        /*06a4*/ 	.word	0x00003090
        /*06a8*/ 	.word	0x000000ff
        /*06ac*/ 	.word	0x00000000
        /*06b0*/ 	.short	0x010a
        /*06b2*/ 	.byte	0x05
	.zero		1


	//   ....[90]....
        /*06b4*/ 	.word	0x00003120
        /*06b8*/ 	.word	0x000000ff
        /*06bc*/ 	.word	0x00000000
        /*06c0*/ 	.short	0x010a
        /*06c2*/ 	.byte	0x05
	.zero		1


	//   ....[91]....
        /*06c4*/ 	.word	0x000031b0
        /*06c8*/ 	.word	0x000000ff
        /*06cc*/ 	.word	0x00000000
        /*06d0*/ 	.short	0x010a
        /*06d2*/ 	.byte	0x05
	.zero		1


	//   ....[92]....
        /*06d4*/ 	.word	0x00003240
        /*06d8*/ 	.word	0x000000ff
        /*06dc*/ 	.word	0x00000000
        /*06e0*/ 	.short	0x010a
        /*06e2*/ 	.byte	0x05
	.zero		1


	//   ....[93]....
        /*06e4*/ 	.word	0x000032d0
        /*06e8*/ 	.word	0x000000ff
        /*06ec*/ 	.word	0x00000000
        /*06f0*/ 	.short	0x010a
        /*06f2*/ 	.byte	0x05
	.zero		1


	//   ....[94]....
        /*06f4*/ 	.word	0x00003360
        /*06f8*/ 	.word	0x000000ff
        /*06fc*/ 	.word	0x00000000
        /*0700*/ 	.short	0x010a
        /*0702*/ 	.byte	0x05
	.zero		1


	//   ....[95]....
        /*0704*/ 	.word	0x000033f0
        /*0708*/ 	.word	0x000000ff
        /*070c*/ 	.word	0x00000000
        /*0710*/ 	.short	0x010a
        /*0712*/ 	.byte	0x05
	.zero		1


	//   ....[96]....
        /*0714*/ 	.word	0x00003480
        /*0718*/ 	.word	0x000000ff
        /*071c*/ 	.word	0x00000000
        /*0720*/ 	.short	0x010a
        /*0722*/ 	.byte	0x05
	.zero		1


	//   ....[97]....
        /*0724*/ 	.word	0x00003510
        /*0728*/ 	.word	0x000000ff
        /*072c*/ 	.word	0x00000000
        /*0730*/ 	.short	0x010a
        /*0732*/ 	.byte	0x05
	.zero		1


	//   ....[98]....
        /*0734*/ 	.word	0x000035a0
        /*0738*/ 	.word	0x000000ff
        /*073c*/ 	.word	0x00000000
        /*0740*/ 	.short	0x010a
        /*0742*/ 	.byte	0x05
	.zero		1


	//   ....[99]....
        /*0744*/ 	.word	0x00003630
        /*0748*/ 	.word	0x000000ff
        /*074c*/ 	.word	0x00000000
        /*0750*/ 	.short	0x010a
        /*0752*/ 	.byte	0x05
	.zero		1


	//   ....[100]....
        /*0754*/ 	.word	0x000036c0
        /*0758*/ 	.word	0x000000ff
        /*075c*/ 	.word	0x00000000
        /*0760*/ 	.short	0x010a
        /*0762*/ 	.byte	0x05
	.zero		1


	//   ....[101]....
        /*0764*/ 	.word	0x00003750
        /*0768*/ 	.word	0x000000ff
        /*076c*/ 	.word	0x00000000
        /*0770*/ 	.short	0x010a
        /*0772*/ 	.byte	0x05
	.zero		1


	//   ....[102]....
        /*0774*/ 	.word	0x000037e0
        /*0778*/ 	.word	0x000000ff
        /*077c*/ 	.word	0x00000000
        /*0780*/ 	.short	0x010a
        /*0782*/ 	.byte	0x05
	.zero		1


	//   ....[103]....
        /*0784*/ 	.word	0x00003870
        /*0788*/ 	.word	0x000000ff
        /*078c*/ 	.word	0x00000000
        /*0790*/ 	.short	0x010a
        /*0792*/ 	.byte	0x05
	.zero		1


	//   ....[104]....
        /*0794*/ 	.word	0x00003900
        /*0798*/ 	.word	0x000000ff
        /*079c*/ 	.word	0x00000000
        /*07a0*/ 	.short	0x010a
        /*07a2*/ 	.byte	0x05
	.zero		1


	//   ....[105]....
        /*07a4*/ 	.word	0x00003990
        /*07a8*/ 	.word	0x000000ff
        /*07ac*/ 	.word	0x00000000
        /*07b0*/ 	.short	0x010a
        /*07b2*/ 	.byte	0x05
	.zero		1


	//   ....[106]....
        /*07b4*/ 	.word	0x00003a20
        /*07b8*/ 	.word	0x000000ff
        /*07bc*/ 	.word	0x00000000
        /*07c0*/ 	.short	0x010a
        /*07c2*/ 	.byte	0x05
	.zero		1


	//   ....[107]....
        /*07c4*/ 	.word	0x00003ab0
        /*07c8*/ 	.word	0x000000ff
        /*07cc*/ 	.word	0x00000000
        /*07d0*/ 	.short	0x010a
        /*07d2*/ 	.byte	0x05
	.zero		1


	//   ....[108]....
        /*07d4*/ 	.word	0x00003b40
        /*07d8*/ 	.word	0x000000ff
        /*07dc*/ 	.word	0x00000000
        /*07e0*/ 	.short	0x010a
        /*07e2*/ 	.byte	0x05
	.zero		1


	//   ....[109]....
        /*07e4*/ 	.word	0x00003bd0
        /*07e8*/ 	.word	0x000000ff
        /*07ec*/ 	.word	0x00000000
        /*07f0*/ 	.short	0x010a
        /*07f2*/ 	.byte	0x05
	.zero		1


	//   ....[110]....
        /*07f4*/ 	.word	0x00003c60
        /*07f8*/ 	.word	0x000000ff
        /*07fc*/ 	.word	0x00000000
        /*0800*/ 	.short	0x010a
        /*0802*/ 	.byte	0x05
	.zero		1


	//   ....[111]....
        /*0804*/ 	.word	0x00003cf0
        /*0808*/ 	.word	0x000000ff
        /*080c*/ 	.word	0x00000000
        /*0810*/ 	.short	0x010a
        /*0812*/ 	.byte	0x05
	.zero		1


	//   ....[112]....
        /*0814*/ 	.word	0x00003d80
        /*0818*/ 	.word	0x000000ff
        /*081c*/ 	.word	0x00000000
        /*0820*/ 	.short	0x010a
        /*0822*/ 	.byte	0x05
	.zero		1


	//   ....[113]....
        /*0824*/ 	.word	0x00003e10
        /*0828*/ 	.word	0x000000ff
        /*082c*/ 	.word	0x00000000
        /*0830*/ 	.short	0x010a
        /*0832*/ 	.byte	0x05
	.zero		1


	//   ....[114]....
        /*0834*/ 	.word	0x00003eb0
        /*0838*/ 	.word	0x00000000
        /*083c*/ 	.word	0x00000000
        /*0840*/ 	.short	0x010a
        /*0842*/ 	.byte	0xff
	.zero		1


	//   ....[115]....
        /*0844*/ 	.word	0x00003fd0
        /*0848*/ 	.word	0x00000002
        /*084c*/ 	.word	0x00000240
        /*0850*/ 	.short	0x010a
        /*0852*/ 	.byte	0xff
	.zero		1


	//   ....[116]....
        /*0854*/ 	.word	0x00004030
        /*0858*/ 	.word	0x00000004
        /*085c*/ 	.word	0x00000000
        /*0860*/ 	.short	0x0101
        /*0862*/ 	.byte	0xff
	.zero		1


	//   ....[117]....
        /*0864*/ 	.word	0x00004050
        /*0868*/ 	.word	0x000000ff
        /*086c*/ 	.word	0x00000210
        /*0870*/ 	.short	0x010a
        /*0872*/ 	.byte	0x04
	.zero		1


	//   ....[118]....
        /*0874*/ 	.word	0x00004170
        /*0878*/ 	.word	0x00000002
        /*087c*/ 	.word	0x00000200
        /*0880*/ 	.short	0x010a
        /*0882*/ 	.byte	0xff
	.zero		1


	//   ....[119]....
        /*0884*/ 	.word	0x00004280
        /*0888*/ 	.word	0x00000002
        /*088c*/ 	.word	0x00000000
        /*0890*/ 	.short	0x0101
        /*0892*/ 	.byte	0xff
	.zero		1


	//   ....[120]....
        /*0894*/ 	.word	0x00004310
        /*0898*/ 	.word	0x000000ff
        /*089c*/ 	.word	0x00000210
        /*08a0*/ 	.short	0x0106
        /*08a2*/ 	.byte	0x04
	.zero		1


	//   ....[121]....
        /*08a4*/ 	.word	0x00004330
        /*08a8*/ 	.word	0x000000ff
        /*08ac*/ 	.word	0x00000210
        /*08b0*/ 	.short	0x010a
        /*08b2*/ 	.byte	0x04
	.zero		1


	//   ....[122]....
        /*08b4*/ 	.word	0x000043c0
        /*08b8*/ 	.word	0x000000ff
        /*08bc*/ 	.word	0x00000210
        /*08c0*/ 	.short	0x0106
        /*08c2*/ 	.byte	0x07
	.zero		1


	//   ....[123]....
        /*08c4*/ 	.word	0x00004400
        /*08c8*/ 	.word	0x00000000
        /*08cc*/ 	.word	0x00000210
        /*08d0*/ 	.short	0x010a
        /*08d2*/ 	.byte	0xff
	.zero		1


	//   ....[124]....
        /*08d4*/ 	.word	0x00004640
        /*08d8*/ 	.word	0x000000ff
        /*08dc*/ 	.word	0x00000008
        /*08e0*/ 	.short	0x010a
        /*08e2*/ 	.byte	0x05
	.zero		1


	//   ....[125]....
        /*08e4*/ 	.word	0x00004660
        /*08e8*/ 	.word	0x000000ff
        /*08ec*/ 	.word	0x00000008
        /*08f0*/ 	.short	0x010a
        /*08f2*/ 	.byte	0x05
	.zero		1


	//   ....[126]....
        /*08f4*/ 	.word	0x000047f0
        /*08f8*/ 	.word	0x000000ff
        /*08fc*/ 	.word	0x00000008
        /*0900*/ 	.short	0x010a
        /*0902*/ 	.byte	0x05
	.zero		1


	//   ....[127]....
        /*0904*/ 	.word	0x00004810
        /*0908*/ 	.word	0x000000ff
        /*090c*/ 	.word	0x00000008
        /*0910*/ 	.short	0x010a
        /*0912*/ 	.byte	0x05
	.zero		1


	//   ....[128]....
        /*0914*/ 	.word	0x000048d0
        /*0918*/ 	.word	0x000000ff
        /*091c*/ 	.word	0x00000000
        /*0920*/ 	.short	0x0101
        /*0922*/ 	.byte	0x04
	.zero		1


	//   ....[129]....
        /*0924*/ 	.word	0x00004cb0
        /*0928*/ 	.word	0x00000000
        /*092c*/ 	.word	0x00000200
        /*0930*/ 	.short	0x010a
        /*0932*/ 	.byte	0xff
	.zero		1


	//   ....[130]....
        /*0934*/ 	.word	0x00004d70
        /*0938*/ 	.word	0x00000000
        /*093c*/ 	.word	0x00000000
        /*0940*/ 	.short	0x0101
        /*0942*/ 	.byte	0xff
	.zero		1


	//   ....[131]....
        /*0944*/ 	.word	0x00004e20
        /*0948*/ 	.word	0x000000ff
        /*094c*/ 	.word	0x00000000
        /*0950*/ 	.short	0x010a
        /*0952*/ 	.byte	0x04
	.zero		1


	//   ....[132]....
        /*0954*/ 	.word	0x00004e30
        /*0958*/ 	.word	0x000000ff
        /*095c*/ 	.word	0x00000230
        /*0960*/ 	.short	0x010a
        /*0962*/ 	.byte	0x1f
	.zero		1


	//   ....[133]....
        /*0964*/ 	.word	0x00004ef0
        /*0968*/ 	.word	0x000000ff
        /*096c*/ 	.word	0x00000000
        /*0970*/ 	.short	0x010a
        /*0972*/ 	.byte	0x07
	.zero		1


	//   ....[134]....
        /*0974*/ 	.word	0x00005030
        /*0978*/ 	.word	0x000000ff
        /*097c*/ 	.word	0x00000000
        /*0980*/ 	.short	0x010a
        /*0982*/ 	.byte	0x04
	.zero		1


	//   ....[135]....
        /*0984*/ 	.word	0x000052a0
        /*0988*/ 	.word	0x000000ff
        /*098c*/ 	.word	0x00000000
        /*0990*/ 	.short	0x010a
        /*0992*/ 	.byte	0x04
	.zero		1


	//   ....[136]....
        /*0994*/ 	.word	0x00005340
        /*0998*/ 	.word	0x00000000
        /*099c*/ 	.word	0x00000000
        /*09a0*/ 	.short	0x010a
        /*09a2*/ 	.byte	0xff
	.zero		1


	//   ....[137]....
        /*09a4*/ 	.word	0x00005380
        /*09a8*/ 	.word	0x00000000
        /*09ac*/ 	.word	0x00000000
        /*09b0*/ 	.short	0x010a
        /*09b2*/ 	.byte	0xff
	.zero		1


	//   ....[138]....
        /*09b4*/ 	.word	0x000053f0
        /*09b8*/ 	.word	0x000000ff
        /*09bc*/ 	.word	0x00000000
        /*09c0*/ 	.short	0x0101
        /*09c2*/ 	.byte	0x04
	.zero		1


	//   ....[139]....
        /*09c4*/ 	.word	0x00005430
        /*09c8*/ 	.word	0x000000ff
        /*09cc*/ 	.word	0x00000260
        /*09d0*/ 	.short	0x010a
        /*09d2*/ 	.byte	0x12
	.zero		1


	//   ....[140]....
        /*09d4*/ 	.word	0x00005480
        /*09d8*/ 	.word	0x000000ff
        /*09dc*/ 	.word	0x00000000
        /*09e0*/ 	.short	0x0101
        /*09e2*/ 	.byte	0x04
	.zero		1


	//   ....[141]....
        /*09e4*/ 	.word	0x00005960
        /*09e8*/ 	.word	0x00000008
        /*09ec*/ 	.word	0x00000200
        /*09f0*/ 	.short	0x010a
        /*09f2*/ 	.byte	0xff
	.zero		1


	//   ....[142]....
        /*09f4*/ 	.word	0x00005ad0
        /*09f8*/ 	.word	0x00000000
        /*09fc*/ 	.word	0x00000000
        /*0a00*/ 	.short	0x0101
        /*0a02*/ 	.byte	0xff
	.zero		1


	//   ....[143]....
        /*0a04*/ 	.word	0x00005fb0
        /*0a08*/ 	.word	0x000000ff
        /*0a0c*/ 	.word	0x000001f8
        /*0a10*/ 	.short	0x010a
        /*0a12*/ 	.byte	0x15
	.zero		1


	//   ....[144]....
        /*0a14*/ 	.word	0x00006140
        /*0a18*/ 	.word	0x000000ff
        /*0a1c*/ 	.word	0x000001d0
        /*0a20*/ 	.short	0x010a
        /*0a22*/ 	.byte	0x15
	.zero		1


	//   ....[145]....
        /*0a24*/ 	.word	0x000062a0
        /*0a28*/ 	.word	0x000000ff
        /*0a2c*/ 	.word	0x000001b0
        /*0a30*/ 	.short	0x010b
        /*0a32*/ 	.byte	0x15
	.zero		1


	//   ....[146]....
        /*0a34*/ 	.word	0x000062c0
        /*0a38*/ 	.word	0x000000ff
        /*0a3c*/ 	.word	0x00000000
        /*0a40*/ 	.short	0x0101
        /*0a42*/ 	.byte	0x04
	.zero		1


	//   ....[147]....
        /*0a44*/ 	.word	0x000062d0
        /*0a48*/ 	.word	0x000000ff
        /*0a4c*/ 	.word	0x000001d8
        /*0a50*/ 	.short	0x010a
        /*0a52*/ 	.byte	0x15
	.zero		1


	//   ....[148]....
        /*0a54*/ 	.word	0x00006420
        /*0a58*/ 	.word	0x000000ff
        /*0a5c*/ 	.word	0x000001b8
        /*0a60*/ 	.short	0x010b
        /*0a62*/ 	.byte	0x15
	.zero		1


	//   ....[149]....
        /*0a64*/ 	.word	0x00006440
        /*0a68*/ 	.word	0x000000ff
        /*0a6c*/ 	.word	0x00000000
        /*0a70*/ 	.short	0x0101
        /*0a72*/ 	.byte	0x04
	.zero		1


	//   ....[150]....
        /*0a74*/ 	.word	0x00006450
        /*0a78*/ 	.word	0x000000ff
        /*0a7c*/ 	.word	0x000001e0
        /*0a80*/ 	.short	0x010a
        /*0a82*/ 	.byte	0x15
	.zero		1


	//   ....[151]....
        /*0a84*/ 	.word	0x000065b0
        /*0a88*/ 	.word	0x000000ff
        /*0a8c*/ 	.word	0x000001c0
        /*0a90*/ 	.short	0x010b
        /*0a92*/ 	.byte	0x15
	.zero		1


	//   ....[152]....
        /*0a94*/ 	.word	0x000065d0
        /*0a98*/ 	.word	0x000000ff
        /*0a9c*/ 	.word	0x00000000
        /*0aa0*/ 	.short	0x0101
        /*0aa2*/ 	.byte	0x04
	.zero		1


	//   ....[153]....
        /*0aa4*/ 	.word	0x000065e0
        /*0aa8*/ 	.word	0x000000ff
        /*0aac*/ 	.word	0x000001e8
        /*0ab0*/ 	.short	0x010a
        /*0ab2*/ 	.byte	0x15
	.zero		1


	//   ....[154]....
        /*0ab4*/ 	.word	0x000067c0
        /*0ab8*/ 	.word	0x000000ff
        /*0abc*/ 	.word	0x000001c8
        /*0ac0*/ 	.short	0x010b
        /*0ac2*/ 	.byte	0x15
	.zero		1


	//   ....[155]....
        /*0ac4*/ 	.word	0x000067d0
        /*0ac8*/ 	.word	0x000000ff
        /*0acc*/ 	.word	0x00000000
        /*0ad0*/ 	.short	0x0101
        /*0ad2*/ 	.byte	0x2b
	.zero		1


	//   ....[156]....
        /*0ad4*/ 	.word	0x00006810
        /*0ad8*/ 	.word	0x000000ff
        /*0adc*/ 	.word	0x000001d0
        /*0ae0*/ 	.short	0x010a
        /*0ae2*/ 	.byte	0x15
	.zero		1


	//   ....[157]....
        /*0ae4*/ 	.word	0x00006830
        /*0ae8*/ 	.word	0x000000ff
        /*0aec*/ 	.word	0x000001d8
        /*0af0*/ 	.short	0x010a
        /*0af2*/ 	.byte	0x15
	.zero		1


	//   ....[158]....
        /*0af4*/ 	.word	0x00006850
        /*0af8*/ 	.word	0x000000ff
        /*0afc*/ 	.word	0x000001e0
        /*0b00*/ 	.short	0x010a
        /*0b02*/ 	.byte	0x15
	.zero		1


	//   ....[159]....
        /*0b04*/ 	.word	0x00006890
        /*0b08*/ 	.word	0x00000000
        /*0b0c*/ 	.word	0x000001e8
        /*0b10*/ 	.short	0x010a
        /*0b12*/ 	.byte	0xff
	.zero		1


	//   ....[160]....
        /*0b14*/ 	.word	0x00006ba0
        /*0b18*/ 	.word	0x00000003
        /*0b1c*/ 	.word	0x00000200
        /*0b20*/ 	.short	0x010a
        /*0b22*/ 	.byte	0xff
	.zero		1


	//   ....[161]....
        /*0b24*/ 	.word	0x00006d20
        /*0b28*/ 	.word	0x00000000
        /*0b2c*/ 	.word	0x00000000
        /*0b30*/ 	.short	0x0101
        /*0b32*/ 	.byte	0xff
	.zero		1


	//   ....[162]....
        /*0b34*/ 	.word	0x00007890
        /*0b38*/ 	.word	0x000000ff
        /*0b3c*/ 	.word	0x000001b0
        /*0b40*/ 	.short	0x010a
        /*0b42*/ 	.byte	0x2b
	.zero		1


	//   ....[163]....
        /*0b44*/ 	.word	0x000078d0
        /*0b48*/ 	.word	0x00000063
        /*0b4c*/ 	.word	0x00000220
        /*0b50*/ 	.short	0x010a
        /*0b52*/ 	.byte	0xff
	.zero		1


	//   ....[164]....
        /*0b54*/ 	.word	0x000079c0
        /*0b58*/ 	.word	0x000000ff
        /*0b5c*/ 	.word	0x000001b0
        /*0b60*/ 	.short	0x010a
        /*0b62*/ 	.byte	0x2b
	.zero		1


	//   ....[165]....
        /*0b64*/ 	.word	0x00007ab0
        /*0b68*/ 	.word	0x00000063
        /*0b6c*/ 	.word	0x00000220
        /*0b70*/ 	.short	0x010a
        /*0b72*/ 	.byte	0xff
	.zero		1


	//   ....[166]....
        /*0b74*/ 	.word	0x00008580
        /*0b78*/ 	.word	0x00000000
        /*0b7c*/ 	.word	0x00000000
        /*0b80*/ 	.short	0x0101
        /*0b82*/ 	.byte	0xff
	.zero		1


	//   ....[167]....
        /*0b84*/ 	.word	0x00008590
        /*0b88*/ 	.word	0x00000003
        /*0b8c*/ 	.word	0x000001b0
        /*0b90*/ 	.short	0x010a
        /*0b92*/ 	.byte	0xff
	.zero		1


	//   ....[168]....
        /*0b94*/ 	.word	0x00008670
        /*0b98*/ 	.word	0x00000003
        /*0b9c*/ 	.word	0x000001b0
        /*0ba0*/ 	.short	0x010a
        /*0ba2*/ 	.byte	0xff
	.zero		1


	//   ....[169]....
        /*0ba4*/ 	.word	0x000091e0
        /*0ba8*/ 	.word	0x0000003d
        /*0bac*/ 	.word	0x00000000
        /*0bb0*/ 	.short	0x0101
        /*0bb2*/ 	.byte	0xff
	.zero		1


	//   ....[170]....
        /*0bb4*/ 	.word	0x00009200
        /*0bb8*/ 	.word	0x0000003e
        /*0bbc*/ 	.word	0x000001b0
        /*0bc0*/ 	.short	0x010a
        /*0bc2*/ 	.byte	0xff
	.zero		1


	//   ....[171]....
        /*0bc4*/ 	.word	0x000092d0
        /*0bc8*/ 	.word	0x0000003e
        /*0bcc*/ 	.word	0x000001b0
        /*0bd0*/ 	.short	0x010a
        /*0bd2*/ 	.byte	0xff
	.zero		1


	//   ....[172]....
        /*0bd4*/ 	.word	0x00009e40
        /*0bd8*/ 	.word	0x0000003d
        /*0bdc*/ 	.word	0x00000000
        /*0be0*/ 	.short	0x0101
        /*0be2*/ 	.byte	0xff
	.zero		1


	//   ....[173]....
        /*0be4*/ 	.word	0x00009e60
        /*0be8*/ 	.word	0x0000003e
        /*0bec*/ 	.word	0x000001b0
        /*0bf0*/ 	.short	0x010a
        /*0bf2*/ 	.byte	0xff
	.zero		1


	//   ....[174]....
        /*0bf4*/ 	.word	0x00009f30
        /*0bf8*/ 	.word	0x0000003e
        /*0bfc*/ 	.word	0x000001b0
        /*0c00*/ 	.short	0x010a
        /*0c02*/ 	.byte	0xff
	.zero		1


	//   ....[175]....
        /*0c04*/ 	.word	0x0000a320
        /*0c08*/ 	.word	0x00000063
        /*0c0c*/ 	.word	0x00000000
        /*0c10*/ 	.short	0x0101
        /*0c12*/ 	.byte	0xff
	.zero		1


	//   ....[176]....
        /*0c14*/ 	.word	0x0000aaf0
        /*0c18*/ 	.word	0x00000002
        /*0c1c*/ 	.word	0x00000000
        /*0c20*/ 	.short	0x0101
        /*0c22*/ 	.byte	0xff
	.zero		1


	//   ....[177]....
        /*0c24*/ 	.word	0x0000ad80
        /*0c28*/ 	.word	0x000000ff
        /*0c2c*/ 	.word	0x00000000
        /*0c30*/ 	.short	0x0101
        /*0c32*/ 	.byte	0x04
	.zero		1


	//   ....[178]....
        /*0c34*/ 	.word	0x0000ada0
        /*0c38*/ 	.word	0x00000003
        /*0c3c*/ 	.word	0x00000250
        /*0c40*/ 	.short	0x010a
        /*0c42*/ 	.byte	0xff
	.zero		1


	//   ....[179]....
        /*0c44*/ 	.word	0x0000ae00
        /*0c48*/ 	.word	0x00000000
        /*0c4c*/ 	.word	0x000000d8
        /*0c50*/ 	.short	0x010a
        /*0c52*/ 	.byte	0xff
	.zero		1


	//   ....[180]....
        /*0c54*/ 	.word	0x0000ae60
        /*0c58*/ 	.word	0x00000000
        /*0c5c*/ 	.word	0x000000d8
        /*0c60*/ 	.short	0x010a
        /*0c62*/ 	.byte	0xff
	.zero		1


	//   ....[181]....
        /*0c64*/ 	.word	0x0000aeb0
        /*0c68*/ 	.word	0x00000003
        /*0c6c*/ 	.word	0x00000200
        /*0c70*/ 	.short	0x010a
        /*0c72*/ 	.byte	0xff
	.zero		1


	//   ....[182]....
        /*0c74*/ 	.word	0x0000af10
        /*0c78*/ 	.word	0x00000000
        /*0c7c*/ 	.word	0x00000000
        /*0c80*/ 	.short	0x010a
        /*0c82*/ 	.byte	0xff
	.zero		1


	//   ....[183]....
        /*0c84*/ 	.word	0x0000af70
        /*0c88*/ 	.word	0x00000000
        /*0c8c*/ 	.word	0x00000000
        /*0c90*/ 	.short	0x010a
        /*0c92*/ 	.byte	0xff
	.zero		1


	//   ....[184]....
        /*0c94*/ 	.word	0x0000afd0
        /*0c98*/ 	.word	0x00000000
        /*0c9c*/ 	.word	0x00000000
        /*0ca0*/ 	.short	0x010a
        /*0ca2*/ 	.byte	0xff
	.zero		1


	//   ....[185]....
        /*0ca4*/ 	.word	0x0000b030
        /*0ca8*/ 	.word	0x00000000
        /*0cac*/ 	.word	0x00000000
        /*0cb0*/ 	.short	0x010a
        /*0cb2*/ 	.byte	0xff
	.zero		1


	//   ....[186]....
        /*0cb4*/ 	.word	0x0000b090
        /*0cb8*/ 	.word	0x00000000
        /*0cbc*/ 	.word	0x00000000
        /*0cc0*/ 	.short	0x010a
        /*0cc2*/ 	.byte	0xff
	.zero		1


	//   ....[187]....
        /*0cc4*/ 	.word	0x0000b0f0
        /*0cc8*/ 	.word	0x00000000
        /*0ccc*/ 	.word	0x00000000
        /*0cd0*/ 	.short	0x010a
        /*0cd2*/ 	.byte	0xff
	.zero		1


	//   ....[188]....
        /*0cd4*/ 	.word	0x0000b150
        /*0cd8*/ 	.word	0x00000000
        /*0cdc*/ 	.word	0x00000000
        /*0ce0*/ 	.short	0x010a
        /*0ce2*/ 	.byte	0xff
	.zero		1


	//   ....[189]....
        /*0ce4*/ 	.word	0x0000b1b0
        /*0ce8*/ 	.word	0x00000000
        /*0cec*/ 	.word	0x00000000
        /*0cf0*/ 	.short	0x010a
        /*0cf2*/ 	.byte	0xff
	.zero		1


	//   ....[190]....
        /*0cf4*/ 	.word	0x0000b210
        /*0cf8*/ 	.word	0x00000000
        /*0cfc*/ 	.word	0x00000000
        /*0d00*/ 	.short	0x010a
        /*0d02*/ 	.byte	0xff
	.zero		1


	//   ....[191]....
        /*0d04*/ 	.word	0x0000b270
        /*0d08*/ 	.word	0x00000000
        /*0d0c*/ 	.word	0x00000000
        /*0d10*/ 	.short	0x010a
        /*0d12*/ 	.byte	0xff
	.zero		1


	//   ....[192]....
        /*0d14*/ 	.word	0x0000b2d0
        /*0d18*/ 	.word	0x00000000
        /*0d1c*/ 	.word	0x00000000
        /*0d20*/ 	.short	0x010a
        /*0d22*/ 	.byte	0xff
	.zero		1


	//   ....[193]....
        /*0d24*/ 	.word	0x0000b330
        /*0d28*/ 	.word	0x00000000
        /*0d2c*/ 	.word	0x00000000
        /*0d30*/ 	.short	0x010a
        /*0d32*/ 	.byte	0xff
	.zero		1


	//   ....[194]....
        /*0d34*/ 	.word	0x0000b390
        /*0d38*/ 	.word	0x00000000
        /*0d3c*/ 	.word	0x00000000
        /*0d40*/ 	.short	0x010a
        /*0d42*/ 	.byte	0xff
	.zero		1


	//   ....[195]....
        /*0d44*/ 	.word	0x0000b3f0
        /*0d48*/ 	.word	0x00000000
        /*0d4c*/ 	.word	0x00000000
        /*0d50*/ 	.short	0x010a
        /*0d52*/ 	.byte	0xff
	.zero		1


	//   ....[196]....
        /*0d54*/ 	.word	0x0000b450
        /*0d58*/ 	.word	0x00000000
        /*0d5c*/ 	.word	0x00000000
        /*0d60*/ 	.short	0x010a
        /*0d62*/ 	.byte	0xff
	.zero		1


	//   ....[197]....
        /*0d64*/ 	.word	0x0000b4b0
        /*0d68*/ 	.word	0x00000000
        /*0d6c*/ 	.word	0x00000000
        /*0d70*/ 	.short	0x010a
        /*0d72*/ 	.byte	0xff
	.zero		1


	//   ....[198]....
        /*0d74*/ 	.word	0x0000b510
        /*0d78*/ 	.word	0x00000000
        /*0d7c*/ 	.word	0x00000000
        /*0d80*/ 	.short	0x010a
        /*0d82*/ 	.byte	0xff
	.zero		1


	//   ....[199]....
        /*0d84*/ 	.word	0x0000b570
        /*0d88*/ 	.word	0x00000000
        /*0d8c*/ 	.word	0x00000000
        /*0d90*/ 	.short	0x010a
        /*0d92*/ 	.byte	0xff
	.zero		1


	//   ....[200]....
        /*0d94*/ 	.word	0x0000b5d0
        /*0d98*/ 	.word	0x00000000
        /*0d9c*/ 	.word	0x00000000
        /*0da0*/ 	.short	0x010a
        /*0da2*/ 	.byte	0xff
	.zero		1


	//   ....[201]....
        /*0da4*/ 	.word	0x0000b630
        /*0da8*/ 	.word	0x00000000
        /*0dac*/ 	.word	0x00000000
        /*0db0*/ 	.short	0x010a
        /*0db2*/ 	.byte	0xff
	.zero		1


	//   ....[202]....
        /*0db4*/ 	.word	0x0000b690
        /*0db8*/ 	.word	0x00000000
        /*0dbc*/ 	.word	0x00000000
        /*0dc0*/ 	.short	0x010a
        /*0dc2*/ 	.byte	0xff
	.zero		1


	//   ....[203]....
        /*0dc4*/ 	.word	0x0000b6f0
        /*0dc8*/ 	.word	0x00000000
        /*0dcc*/ 	.word	0x00000000
        /*0dd0*/ 	.short	0x010a
        /*0dd2*/ 	.byte	0xff
	.zero		1


	//   ....[204]....
        /*0dd4*/ 	.word	0x0000b750
        /*0dd8*/ 	.word	0x00000000
        /*0ddc*/ 	.word	0x00000000
        /*0de0*/ 	.short	0x010a
        /*0de2*/ 	.byte	0xff
	.zero		1


	//   ....[205]....
        /*0de4*/ 	.word	0x0000b7b0
        /*0de8*/ 	.word	0x00000000
        /*0dec*/ 	.word	0x00000000
        /*0df0*/ 	.short	0x010a
        /*0df2*/ 	.byte	0xff
	.zero		1


	//   ....[206]....
        /*0df4*/ 	.word	0x0000b810
        /*0df8*/ 	.word	0x00000000
        /*0dfc*/ 	.word	0x00000000
        /*0e00*/ 	.short	0x010a
        /*0e02*/ 	.byte	0xff
	.zero		1


	//   ....[207]....
        /*0e04*/ 	.word	0x0000b870
        /*0e08*/ 	.word	0x00000000
        /*0e0c*/ 	.word	0x00000000
        /*0e10*/ 	.short	0x010a
        /*0e12*/ 	.byte	0xff
	.zero		1


	//   ....[208]....
        /*0e14*/ 	.word	0x0000b8c0
        /*0e18*/ 	.word	0x00000002
        /*0e1c*/ 	.word	0x00000240
        /*0e20*/ 	.short	0x010a
        /*0e22*/ 	.byte	0xff
	.zero		1


	//   ....[209]....
        /*0e24*/ 	.word	0x0000b920
        /*0e28*/ 	.word	0x00000002
        /*0e2c*/ 	.word	0x00000210
        /*0e30*/ 	.short	0x010a
        /*0e32*/ 	.byte	0xff
	.zero		1


	//   ....[210]....
        /*0e34*/ 	.word	0x0000b970
        /*0e38*/ 	.word	0x00000002
        /*0e3c*/ 	.word	0x00000200
        /*0e40*/ 	.short	0x010a
        /*0e42*/ 	.byte	0xff
	.zero		1


	//   ....[211]....
        /*0e44*/ 	.word	0x0000b9d0
        /*0e48*/ 	.word	0x00000000
        /*0e4c*/ 	.word	0x00000210
        /*0e50*/ 	.short	0x010a
        /*0e52*/ 	.byte	0xff
	.zero		1


	//   ....[212]....
        /*0e54*/ 	.word	0x0000ba30
        /*0e58*/ 	.word	0x00000000
        /*0e5c*/ 	.word	0x00000008
        /*0e60*/ 	.short	0x010a
        /*0e62*/ 	.byte	0xff
	.zero		1


	//   ....[213]....
        /*0e64*/ 	.word	0x0000bb20
        /*0e68*/ 	.word	0x00000000
        /*0e6c*/ 	.word	0x00000008
        /*0e70*/ 	.short	0x010a
        /*0e72*/ 	.byte	0xff
	.zero		1


	//   ....[214]....
        /*0e74*/ 	.word	0x0000bb70
        /*0e78*/ 	.word	0x00000000
        /*0e7c*/ 	.word	0x00000200
        /*0e80*/ 	.short	0x010a
        /*0e82*/ 	.byte	0xff
	.zero		1


	//   ....[215]....
        /*0e84*/ 	.word	0x0000bbd0
        /*0e88*/ 	.word	0x00000000
        /*0e8c*/ 	.word	0x00000230
        /*0e90*/ 	.short	0x010a
        /*0e92*/ 	.byte	0xff
	.zero		1


	//   ....[216]....
        /*0e94*/ 	.word	0x0000bc30
        /*0e98*/ 	.word	0x00000000
        /*0e9c*/ 	.word	0x00000000
        /*0ea0*/ 	.short	0x010a
        /*0ea2*/ 	.byte	0xff
	.zero		1


	//   ....[217]....
        /*0ea4*/ 	.word	0x0000bc90
        /*0ea8*/ 	.word	0x00000000
        /*0eac*/ 	.word	0x00000000
        /*0eb0*/ 	.short	0x010a
        /*0eb2*/ 	.byte	0xff
	.zero		1


	//   ....[218]....
        /*0eb4*/ 	.word	0x0000bcf0
        /*0eb8*/ 	.word	0x00000000
        /*0ebc*/ 	.word	0x00000260
        /*0ec0*/ 	.short	0x010a
        /*0ec2*/ 	.byte	0xff
	.zero		1


	//   ....[219]....
        /*0ec4*/ 	.word	0x0000bd40
        /*0ec8*/ 	.word	0x00000008
        /*0ecc*/ 	.word	0x00000200
        /*0ed0*/ 	.short	0x010a
        /*0ed2*/ 	.byte	0xff
	.zero		1


	//   ....[220]....
        /*0ed4*/ 	.word	0x0000bda0
        /*0ed8*/ 	.word	0x00000000
        /*0edc*/ 	.word	0x000001f8
        /*0ee0*/ 	.short	0x010a
        /*0ee2*/ 	.byte	0xff
	.zero		1


	//   ....[221]....
        /*0ee4*/ 	.word	0x0000be00
        /*0ee8*/ 	.word	0x00000005
        /*0eec*/ 	.word	0x000001d0
        /*0ef0*/ 	.short	0x010a
        /*0ef2*/ 	.byte	0xff
	.zero		1


	//   ....[222]....
        /*0ef4*/ 	.word	0x0000be60
        /*0ef8*/ 	.word	0x00000005
        /*0efc*/ 	.word	0x000001d8
        /*0f00*/ 	.short	0x010a
        /*0f02*/ 	.byte	0xff
	.zero		1


	//   ....[223]....
        /*0f04*/ 	.word	0x0000bec0
        /*0f08*/ 	.word	0x00000005
        /*0f0c*/ 	.word	0x000001e0
        /*0f10*/ 	.short	0x010a
        /*0f12*/ 	.byte	0xff
	.zero		1


	//   ....[224]....
        /*0f14*/ 	.word	0x0000bf20
        /*0f18*/ 	.word	0x00000005
        /*0f1c*/ 	.word	0x000001e8
        /*0f20*/ 	.short	0x010a
        /*0f22*/ 	.byte	0xff
	.zero		1


	//   ....[225]....
        /*0f24*/ 	.word	0x0000bf80
        /*0f28*/ 	.word	0x00000000
        /*0f2c*/ 	.word	0x000001d0
        /*0f30*/ 	.short	0x010a
        /*0f32*/ 	.byte	0xff
	.zero		1


	//   ....[226]....
        /*0f34*/ 	.word	0x0000bfe0
        /*0f38*/ 	.word	0x00000000
        /*0f3c*/ 	.word	0x000001d8
        /*0f40*/ 	.short	0x010a
        /*0f42*/ 	.byte	0xff
	.zero		1


	//   ....[227]....
        /*0f44*/ 	.word	0x0000c040
        /*0f48*/ 	.word	0x00000000
        /*0f4c*/ 	.word	0x000001e0
        /*0f50*/ 	.short	0x010a
        /*0f52*/ 	.byte	0xff
	.zero		1


	//   ....[228]....
        /*0f54*/ 	.word	0x0000c090
        /*0f58*/ 	.word	0x00000003
        /*0f5c*/ 	.word	0x00000200
        /*0f60*/ 	.short	0x010a
        /*0f62*/ 	.byte	0xff
	.zero		1


	//   ....[229]....
        /*0f64*/ 	.word	0x0000c0f0
        /*0f68*/ 	.word	0x00000002
        /*0f6c*/ 	.word	0x000001b0
        /*0f70*/ 	.short	0x010a
        /*0f72*/ 	.byte	0xff
	.zero		1


	//   ....[230]....
        /*0f74*/ 	.word	0x0000c140
        /*0f78*/ 	.word	0x00000063
        /*0f7c*/ 	.word	0x00000220
        /*0f80*/ 	.short	0x010a
        /*0f82*/ 	.byte	0xff
	.zero		1


	//   ....[231]....
        /*0f84*/ 	.word	0x0000c190
        /*0f88*/ 	.word	0x00000003
        /*0f8c*/ 	.word	0x000001b0
        /*0f90*/ 	.short	0x010a
        /*0f92*/ 	.byte	0xff
	.zero		1


	//   ....[232]....
        /*0f94*/ 	.word	0x0000c1e0
        /*0f98*/ 	.word	0x0000003e
        /*0f9c*/ 	.word	0x000001b0
        /*0fa0*/ 	.short	0x010a
        /*0fa2*/ 	.byte	0xff
	.zero		1


	//   ....[233]....
        /*0fa4*/ 	.word	0x0000c230
        /*0fa8*/ 	.word	0x0000003e
        /*0fac*/ 	.word	0x000001b0
        /*0fb0*/ 	.short	0x010a
        /*0fb2*/ 	.byte	0xff
	.zero		1


	//----- nvinfo : EIATTR_NUM_MBARRIERS
	.align		4
.L_47:
        /*0fb4*/ 	.byte	0x03, 0x38
        /*0fb6*/ 	.short	0x004d


	//----- nvinfo : EIATTR_EXIT_INSTR_OFFSETS
	.align		4
        /*0fb8*/ 	.byte	0x04, 0x1c
        /*0fba*/ 	.short	(.L_49 - .L_48)


	//   ....[0]....
.L_48:
        /*0fbc*/ 	.word	0x00003ee0


	//   ....[1]....
        /*0fc0*/ 	.word	0x000043d0


	//   ....[2]....
        /*0fc4*/ 	.word	0x00004430


	//   ....[3]....
        /*0fc8*/ 	.word	0x000056b0


	//   ....[4]....
        /*0fcc*/ 	.word	0x000068c0


	//   ....[5]....
        /*0fd0*/ 	.word	0x00006900


	//   ....[6]....
        /*0fd4*/ 	.word	0x0000ac70


	//   ....[7]....
        /*0fd8*/ 	.word	0x0000acf0


	//   ....[8]....
        /*0fdc*/ 	.word	0x0000ad20


	//   ....[9]....
        /*0fe0*/ 	.word	0x0000ad90


	//----- nvinfo : EIATTR_MAX_THREADS
	.align		4
.L_49:
        /*0fe4*/ 	.byte	0x04, 0x05
        /*0fe6*/ 	.short	(.L_51 - .L_50)
.L_50:
        /*0fe8*/ 	.word	0x00000100
        /*0fec*/ 	.word	0x00000001
        /*0ff0*/ 	.word	0x00000001


	//----- nvinfo : EIATTR_CRS_STACK_SIZE
	.align		4
.L_51:
        /*0ff4*/ 	.byte	0x04, 0x1e
        /*0ff6*/ 	.short	(.L_53 - .L_52)
.L_52:
        /*0ff8*/ 	.word	0x00000000


	//----- nvinfo : EIATTR_CBANK_PARAM_SIZE
	.align		4
.L_53:
        /*0ffc*/ 	.byte	0x03, 0x19
        /*0ffe*/ 	.short	0x0c00


	//----- nvinfo : EIATTR_PARAM_CBANK
	.align		4
        /*1000*/ 	.byte	0x04, 0x0a
        /*1002*/ 	.short	(.L_55 - .L_54)
	.align		4
.L_54:
        /*1004*/ 	.word	index@(.nv.constant0._ZN7cutlass13device_kernelINS_4gemm6kernel13GemmUniversalIN4cute5tupleIJiiiiEEENS1_10collective13CollectiveMmaINS1_46MainloopSm100TmaUmmaWarpSpecializedBlockScaledILi27ELi2ELi2ENS5_IJNS4_1CILi8EEENSA_ILi1EEESC_EEEEENS5_IJNSA_ILi256EEENSA_ILi128EEENSA_ILi64EEEEEENS5_IJNS_12float_e2m1_tENS_13float_ue4m3_tEEEENS5_IJNS5_IJlSC_lEEENS4_6LayoutINS5_IJNS5_IJNS5_IJNSA_ILi32EEENSA_ILi4EEEEEEiEEENS5_IJNS5_IJNSA_ILi16EEESP_EEEiEEENS5_IJSC_iEEEEEENS5_IJSU_NS5_IJNS5_IJNSA_ILi0EEESC_EEENSA_ILi512EEEEEENS5_IJSX_iEEEEEEEEEEESL_S14_NS4_8TiledMMAINS4_8MMA_AtomIJNS4_23SM100_MMA_MXF4_2x1SM_SSISJ_SJ_fSK_Li256ELi128ELi16ELNS4_4UMMA5MajorE0ELS19_0ELNS18_7ScaleInE0ELS1A_0EEEEEENSN_INS5_IJSC_SC_SC_EEENS5_IJSX_SX_SX_EEEEENS5_IJNS4_10UnderscoreES1G_S1G_EEEEENS5_IJNS4_18SM100_TMA_2SM_LOADES1J_EEENS5_IJNS4_14ComposedLayoutINS4_7SwizzleILi1ELi4ELi3EEENS4_18smem_ptr_flag_bitsILi4EEENSN_INS5_IJSB_SH_EEENS5_IJSH_SC_EEEEEEENSN_INS5_IJNS5_IJNS5_IJSQ_SC_EEEST_EEESC_NS5_IJSC_SC_EEEEEENS5_IJNS5_IJNS5_IJST_SZ_EEESY_EEESX_NS5_IJSP_SZ_EEEEEEEEEEEvNS4_8identityENS5_IJNS4_28SM100_TMA_2SM_LOAD_MULTICASTES25_EEES23_vS24_EENS_8epilogue10collective18CollectiveEpilogueINS28_23Sm100TmaWarpSpecializedILi4ELi2ELi32ELb1ELb0EEEJNS5_IJSG_SG_SH_EEENS5_IJNSN_ISG_SC_EENSN_ISO_SC_EEEEENS_10bfloat16_tESM_S2H_SM_NS28_6fusion15FusionCallbacksIS2C_NS2I_17LinearCombinationIS2H_fS2H_fLNS_15FloatRoundStyleE2EEES2D_S2G_JEEENS4_5SM1004TMEM4LOAD26SM100_TMEM_LOAD_32dp32b32xENS4_13SM90_TMA_LOADENS1L_INS1M_ILi2ELi4ELi3EEENS1O_ILi16EEENSN_INS5_IJSB_SO_EEENS5_IJSO_SC_EEEEEEENS4_39AutoVectorizingCopyWithAssumedAlignmentILi128EEENS4_14SM90_TMA_STOREES2Y_S30_S30_EEEvvEEEEvNT_6ParamsE)
        /*1008*/ 	.short	0x0380
        /*100a*/ 	.short	0x0c00


	//----- nvinfo : EIATTR_SW_WAR
	.align		4
.L_55:
        /*100c*/ 	.byte	0x04, 0x36
        /*100e*/ 	.short	(.L_57 - .L_56)
.L_56:
        /*1010*/ 	.word	0x00000008
.L_57:


//--------------------- .nv.callgraph             --------------------------
	.section	.nv.callgraph,"",@"SHT_CUDA_CALLGRAPH"
	.align	4
	.sectionentsize	8
	.align		4
        /*0000*/ 	.word	0x00000000
	.align		4
        /*0004*/ 	.word	0xffffffff
	.align		4
        /*0008*/ 	.word	index@(_ZN7cutlass13device_kernelINS_4gemm6kernel13GemmUniversalIN4cute5tupleIJiiiiEEENS1_10collective13CollectiveMmaINS1_46MainloopSm100TmaUmmaWarpSpecializedBlockScaledILi27ELi2ELi2ENS5_IJNS4_1CILi8EEENSA_ILi1EEESC_EEEEENS5_IJNSA_ILi256EEENSA_ILi128EEENSA_ILi64EEEEEENS5_IJNS_12float_e2m1_tENS_13float_ue4m3_tEEEENS5_IJNS5_IJlSC_lEEENS4_6LayoutINS5_IJNS5_IJNS5_IJNSA_ILi32EEENSA_ILi4EEEEEEiEEENS5_IJNS5_IJNSA_ILi16EEESP_EEEiEEENS5_IJSC_iEEEEEENS5_IJSU_NS5_IJNS5_IJNSA_ILi0EEESC_EEENSA_ILi512EEEEEENS5_IJSX_iEEEEEEEEEEESL_S14_NS4_8TiledMMAINS4_8MMA_AtomIJNS4_23SM100_MMA_MXF4_2x1SM_SSISJ_SJ_fSK_Li256ELi128ELi16ELNS4_4UMMA5MajorE0ELS19_0ELNS18_7ScaleInE0ELS1A_0EEEEEENSN_INS5_IJSC_SC_SC_EEENS5_IJSX_SX_SX_EEEEENS5_IJNS4_10UnderscoreES1G_S1G_EEEEENS5_IJNS4_18SM100_TMA_2SM_LOADES1J_EEENS5_IJNS4_14ComposedLayoutINS4_7SwizzleILi1ELi4ELi3EEENS4_18smem_ptr_flag_bitsILi4EEENSN_INS5_IJSB_SH_EEENS5_IJSH_SC_EEEEEEENSN_INS5_IJNS5_IJNS5_IJSQ_SC_EEEST_EEESC_NS5_IJSC_SC_EEEEEENS5_IJNS5_IJNS5_IJST_SZ_EEESY_EEESX_NS5_IJSP_SZ_EEEEEEEEEEEvNS4_8identityENS5_IJNS4_28SM100_TMA_2SM_LOAD_MULTICASTES25_EEES23_vS24_EENS_8epilogue10collective18CollectiveEpilogueINS28_23Sm100TmaWarpSpecializedILi4ELi2ELi32ELb1ELb0EEEJNS5_IJSG_SG_SH_EEENS5_IJNSN_ISG_SC_EENSN_ISO_SC_EEEEENS_10bfloat16_tESM_S2H_SM_NS28_6fusion15FusionCallbacksIS2C_NS2I_17LinearCombinationIS2H_fS2H_fLNS_15FloatRoundStyleE2EEES2D_S2G_JEEENS4_5SM1004TMEM4LOAD26SM100_TMEM_LOAD_32dp32b32xENS4_13SM90_TMA_LOADENS1L_INS1M_ILi2ELi4ELi3EEENS1O_ILi16EEENSN_INS5_IJSB_SO_EEENS5_IJSO_SC_EEEEEEENS4_39AutoVectorizingCopyWithAssumedAlignmentILi128EEENS4_14SM90_TMA_STOREES2Y_S30_S30_EEEvvEEEEvNT_6ParamsE)
	.align		4
        /*000c*/ 	.word	index@(__assertfail)
	.align		4
        /*0010*/ 	.word	0x00000000
	.align		4
        /*0014*/ 	.word	0xfffffffe
	.align		4
        /*0018*/ 	.word	0x00000000
	.align		4
        /*001c*/ 	.word	0xfffffffd
	.align		4
        /*0020*/ 	.word	0x00000000
	.align		4
        /*0024*/ 	.word	0xfffffffc


//--------------------- .nv.constant4             --------------------------
	.section	.nv.constant4,"a",@progbits
	.align	8
	.align		8
.nv.constant4:
        /*0000*/ 	.dword	__assertfail
	.align		8
        /*0008*/ 	.dword	__unnamed_1
	.align		8
        /*0010*/ 	.dword	__unnamed_2
	.align		8
        /*0018*/ 	.dword	_ZN40_INTERNAL_42a1da8d_4_k_cu_851e1b17_295434cuda3std3__45__cpo5beginE
	.align		8
        /*0020*/ 	.dword	_ZN40_INTERNAL_42a1da8d_4_k_cu_851e1b17_295434cuda3std3__45__cpo3endE
	.align		8
        /*0028*/ 	.dword	_ZN40_INTERNAL_42a1da8d_4_k_cu_851e1b17_295434cuda3std3__45__cpo6cbeginE
	.align		8
        /*0030*/ 	.dword	_ZN40_INTERNAL_42a1da8d_4_k_cu_851e1b17_295434cuda3std3__45__cpo4cendE
	.align		8
        /*0038*/ 	.dword	_ZN40_INTERNAL_42a1da8d_4_k_cu_851e1b17_295434cuda3std3__442_GLOBAL__N__42a1da8d_4_k_cu_851e1b17_295436ignoreE
	.align		8
        /*0040*/ 	.dword	_ZN40_INTERNAL_42a1da8d_4_k_cu_851e1b17_295434cuda3std3__419piecewise_constructE
	.align		8
        /*0048*/ 	.dword	_ZN40_INTERNAL_42a1da8d_4_k_cu_851e1b17_295434cuda3std3__48in_placeE
	.align		8
        /*0050*/ 	.dword	_ZN40_INTERNAL_42a1da8d_4_k_cu_851e1b17_295434cuda3std6ranges3__45__cpo4swapE
	.align		8
        /*0058*/ 	.dword	_ZN40_INTERNAL_42a1da8d_4_k_cu_851e1b17_295434cuda3std6ranges3__45__cpo9iter_moveE
	.align		8
        /*0060*/ 	.dword	_ZN40_INTERNAL_42a1da8d_4_k_cu_851e1b17_295434cute7productE
	.align		8
        /*0068*/ 	.dword	_ZN40_INTERNAL_42a1da8d_4_k_cu_851e1b17_295434cute1_E
	.align		8
        /*0070*/ 	.dword	$str$25
	.align		8
        /*0078*/ 	.dword	$str$26
	.align		8
        /*0080*/ 	.dword	$str$29
	.align		8
        /*0088*/ 	.dword	$str$30


//--------------------- .text._ZN7cutlass13device_kernelINS_4gemm6kernel13GemmUniversalIN4cute5tupleIJiiiiEEENS1_10collective13CollectiveMmaINS1_46MainloopSm100TmaUmmaWarpSpecializedBlockScaledILi27ELi2ELi2ENS5_IJNS4_1CILi8EEENSA_ILi1EEESC_EEEEENS5_IJNSA_ILi256EEENSA_ILi128EEENSA_ILi64EEEEEENS5_IJNS_12float_e2m1_tENS_13float_ue4m3_tEEEENS5_IJNS5_IJlSC_lEEENS4_6LayoutINS5_IJNS5_IJNS5_IJNSA_ILi32EEENSA_ILi4EEEEEEiEEENS5_IJNS5_IJNSA_ILi16EEESP_EEEiEEENS5_IJSC_iEEEEEENS5_IJSU_NS5_IJNS5_IJNSA_ILi0EEESC_EEENSA_ILi512EEEEEENS5_IJSX_iEEEEEEEEEEESL_S14_NS4_8TiledMMAINS4_8MMA_AtomIJNS4_23SM100_MMA_MXF4_2x1SM_SSISJ_SJ_fSK_Li256ELi128ELi16ELNS4_4UMMA5MajorE0ELS19_0ELNS18_7ScaleInE0ELS1A_0EEEEEENSN_INS5_IJSC_SC_SC_EEENS5_IJSX_SX_SX_EEEEENS5_IJNS4_10UnderscoreES1G_S1G_EEEEENS5_IJNS4_18SM100_TMA_2SM_LOADES1J_EEENS5_IJNS4_14ComposedLayoutINS4_7SwizzleILi1ELi4ELi3EEENS4_18smem_ptr_flag_bitsILi4EEENSN_INS5_IJSB_SH_EEENS5_IJSH_SC_EEEEEEENSN_INS5_IJNS5_IJNS5_IJSQ_SC_EEEST_EEESC_NS5_IJSC_SC_EEEEEENS5_IJNS5_IJNS5_IJST_SZ_EEESY_EEESX_NS5_IJSP_SZ_EEEEEEEEEEEvNS4_8identityENS5_IJNS4_28SM100_TMA_2SM_LOAD_MULTICASTES25_EEES23_vS24_EENS_8epilogue10collective18CollectiveEpilogueINS28_23Sm100TmaWarpSpecializedILi4ELi2ELi32ELb1ELb0EEEJNS5_IJSG_SG_SH_EEENS5_IJNSN_ISG_SC_EENSN_ISO_SC_EEEEENS_10bfloat16_tESM_S2H_SM_NS28_6fusion15FusionCallbacksIS2C_NS2I_17LinearCombinationIS2H_fS2H_fLNS_15FloatRoundStyleE2EEES2D_S2G_JEEENS4_5SM1004TMEM4LOAD26SM100_TMEM_LOAD_32dp32b32xENS4_13SM90_TMA_LOADENS1L_INS1M_ILi2ELi4ELi3EEENS1O_ILi16EEENSN_INS5_IJSB_SO_EEENS5_IJSO_SC_EEEEEEENS4_39AutoVectorizingCopyWithAssumedAlignmentILi128EEENS4_14SM90_TMA_STOREES2Y_S30_S30_EEEvvEEEEvNT_6ParamsE --------------------------
	.section	.text._ZN7cutlass13device_kernelINS_4gemm6kernel13GemmUniversalIN4cute5tupleIJiiiiEEENS1_10collective13CollectiveMmaINS1_46MainloopSm100TmaUmmaWarpSpecializedBlockScaledILi27ELi2ELi2ENS5_IJNS4_1CILi8EEENSA_ILi1EEESC_EEEEENS5_IJNSA_ILi256EEENSA_ILi128EEENSA_ILi64EEEEEENS5_IJNS_12float_e2m1_tENS_13float_ue4m3_tEEEENS5_IJNS5_IJlSC_lEEENS4_6LayoutINS5_IJNS5_IJNS5_IJNSA_ILi32EEENSA_ILi4EEEEEEiEEENS5_IJNS5_IJNSA_ILi16EEESP_EEEiEEENS5_IJSC_iEEEEEENS5_IJSU_NS5_IJNS5_IJNSA_ILi0EEESC_EEENSA_ILi512EEEEEENS5_IJSX_iEEEEEEEEEEESL_S14_NS4_8TiledMMAINS4_8MMA_AtomIJNS4_23SM100_MMA_MXF4_2x1SM_SSISJ_SJ_fSK_Li256ELi128ELi16ELNS4_4UMMA5MajorE0ELS19_0ELNS18_7ScaleInE0ELS1A_0EEEEEENSN_INS5_IJSC_SC_SC_EEENS5_IJSX_SX_SX_EEEEENS5_IJNS4_10UnderscoreES1G_S1G_EEEEENS5_IJNS4_18SM100_TMA_2SM_LOADES1J_EEENS5_IJNS4_14ComposedLayoutINS4_7SwizzleILi1ELi4ELi3EEENS4_18smem_ptr_flag_bitsILi4EEENSN_INS5_IJSB_SH_EEENS5_IJSH_SC_EEEEEEENSN_INS5_IJNS5_IJNS5_IJSQ_SC_EEEST_EEESC_NS5_IJSC_SC_EEEEEENS5_IJNS5_IJNS5_IJST_SZ_EEESY_EEESX_NS5_IJSP_SZ_EEEEEEEEEEEvNS4_8identityENS5_IJNS4_28SM100_TMA_2SM_LOAD_MULTICASTES25_EEES23_vS24_EENS_8epilogue10collective18CollectiveEpilogueINS28_23Sm100TmaWarpSpecializedILi4ELi2ELi32ELb1ELb0EEEJNS5_IJSG_SG_SH_EEENS5_IJNSN_ISG_SC_EENSN_ISO_SC_EEEEENS_10bfloat16_tESM_S2H_SM_NS28_6fusion15FusionCallbacksIS2C_NS2I_17LinearCombinationIS2H_fS2H_fLNS_15FloatRoundStyleE2EEES2D_S2G_JEEENS4_5SM1004TMEM4LOAD26SM100_TMEM_LOAD_32dp32b32xENS4_13SM90_TMA_LOADENS1L_INS1M_ILi2ELi4ELi3EEENS1O_ILi16EEENSN_INS5_IJSB_SO_EEENS5_IJSO_SC_EEEEEEENS4_39AutoVectorizingCopyWithAssumedAlignmentILi128EEENS4_14SM90_TMA_STOREES2Y_S30_S30_EEEvvEEEEvNT_6ParamsE,"ax",@progbits
	.align	128
.text._ZN7cutlass13device_kernelINS_4gemm6kernel13GemmUniversalIN4cute5tupleIJiiiiEEENS1_10collective13CollectiveMmaINS1_46MainloopSm100TmaUmmaWarpSpecializedBlockScaledILi27ELi2ELi2ENS5_IJNS4_1CILi8EEENSA_ILi1EEESC_EEEEENS5_IJNSA_ILi256EEENSA_ILi128EEENSA_ILi64EEEEEENS5_IJNS_12float_e2m1_tENS_13float_ue4m3_tEEEENS5_IJNS5_IJlSC_lEEENS4_6LayoutINS5_IJNS5_IJNS5_IJNSA_ILi32EEENSA_ILi4EEEEEEiEEENS5_IJNS5_IJNSA_ILi16EEESP_EEEiEEENS5_IJSC_iEEEEEENS5_IJSU_NS5_IJNS5_IJNSA_ILi0EEESC_EEENSA_ILi512EEEEEENS5_IJSX_iEEEEEEEEEEESL_S14_NS4_8TiledMMAINS4_8MMA_AtomIJNS4_23SM100_MMA_MXF4_2x1SM_SSISJ_SJ_fSK_Li256ELi128ELi16ELNS4_4UMMA5MajorE0ELS19_0ELNS18_7ScaleInE0ELS1A_0EEEEEENSN_INS5_IJSC_SC_SC_EEENS5_IJSX_SX_SX_EEEEENS5_IJNS4_10UnderscoreES1G_S1G_EEEEENS5_IJNS4_18SM100_TMA_2SM_LOADES1J_EEENS5_IJNS4_14ComposedLayoutINS4_7SwizzleILi1ELi4ELi3EEENS4_18smem_ptr_flag_bitsILi4EEENSN_INS5_IJSB_SH_EEENS5_IJSH_SC_EEEEEEENSN_INS5_IJNS5_IJNS5_IJSQ_SC_EEEST_EEESC_NS5_IJSC_SC_EEEEEENS5_IJNS5_IJNS5_IJST_SZ_EEESY_EEESX_NS5_IJSP_SZ_EEEEEEEEEEEvNS4_8identityENS5_IJNS4_28SM100_TMA_2SM_LOAD_MULTICASTES25_EEES23_vS24_EENS_8epilogue10collective18CollectiveEpilogueINS28_23Sm100TmaWarpSpecializedILi4ELi2ELi32ELb1ELb0EEEJNS5_IJSG_SG_SH_EEENS5_IJNSN_ISG_SC_EENSN_ISO_SC_EEEEENS_10bfloat16_tESM_S2H_SM_NS28_6fusion15FusionCallbacksIS2C_NS2I_17LinearCombinationIS2H_fS2H_fLNS_15FloatRoundStyleE2EEES2D_S2G_JEEENS4_5SM1004TMEM4LOAD26SM100_TMEM_LOAD_32dp32b32xENS4_13SM90_TMA_LOADENS1L_INS1M_ILi2ELi4ELi3EEENS1O_ILi16EEENSN_INS5_IJSB_SO_EEENS5_IJSO_SC_EEEEEEENS4_39AutoVectorizingCopyWithAssumedAlignmentILi128EEENS4_14SM90_TMA_STOREES2Y_S30_S30_EEEvvEEEEvNT_6ParamsE:
        .type           _ZN7cutlass13device_kernelINS_4gemm6kernel13GemmUniversalIN4cute5tupleIJiiiiEEENS1_10collective13CollectiveMmaINS1_46MainloopSm100TmaUmmaWarpSpecializedBlockScaledILi27ELi2ELi2ENS5_IJNS4_1CILi8EEENSA_ILi1EEESC_EEEEENS5_IJNSA_ILi256EEENSA_ILi128EEENSA_ILi64EEEEEENS5_IJNS_12float_e2m1_tENS_13float_ue4m3_tEEEENS5_IJNS5_IJlSC_lEEENS4_6LayoutINS5_IJNS5_IJNS5_IJNSA_ILi32EEENSA_ILi4EEEEEEiEEENS5_IJNS5_IJNSA_ILi16EEESP_EEEiEEENS5_IJSC_iEEEEEENS5_IJSU_NS5_IJNS5_IJNSA_ILi0EEESC_EEENSA_ILi512EEEEEENS5_IJSX_iEEEEEEEEEEESL_S14_NS4_8TiledMMAINS4_8MMA_AtomIJNS4_23SM100_MMA_MXF4_2x1SM_SSISJ_SJ_fSK_Li256ELi128ELi16ELNS4_4UMMA5MajorE0ELS19_0ELNS18_7ScaleInE0ELS1A_0EEEEEENSN_INS5_IJSC_SC_SC_EEENS5_IJSX_SX_SX_EEEEENS5_IJNS4_10UnderscoreES1G_S1G_EEEEENS5_IJNS4_18SM100_TMA_2SM_LOADES1J_EEENS5_IJNS4_14ComposedLayoutINS4_7SwizzleILi1ELi4ELi3EEENS4_18smem_ptr_flag_bitsILi4EEENSN_INS5_IJSB_SH_EEENS5_IJSH_SC_EEEEEEENSN_INS5_IJNS5_IJNS5_IJSQ_SC_EEEST_EEESC_NS5_IJSC_SC_EEEEEENS5_IJNS5_IJNS5_IJST_SZ_EEESY_EEESX_NS5_IJSP_SZ_EEEEEEEEEEEvNS4_8identityENS5_IJNS4_28SM100_TMA_2SM_LOAD_MULTICASTES25_EEES23_vS24_EENS_8epilogue10collective18CollectiveEpilogueINS28_23Sm100TmaWarpSpecializedILi4ELi2ELi32ELb1ELb0EEEJNS5_IJSG_SG_SH_EEENS5_IJNSN_ISG_SC_EENSN_ISO_SC_EEEEENS_10bfloat16_tESM_S2H_SM_NS28_6fusion15FusionCallbacksIS2C_NS2I_17LinearCombinationIS2H_fS2H_fLNS_15FloatRoundStyleE2EEES2D_S2G_JEEENS4_5SM1004TMEM4LOAD26SM100_TMEM_LOAD_32dp32b32xENS4_13SM90_TMA_LOADENS1L_INS1M_ILi2ELi4ELi3EEENS1O_ILi16EEENSN_INS5_IJSB_SO_EEENS5_IJSO_SC_EEEEEEENS4_39AutoVectorizingCopyWithAssumedAlignmentILi128EEENS4_14SM90_TMA_STOREES2Y_S30_S30_EEEvvEEEEvNT_6ParamsE,@function
        .size           _ZN7cutlass13device_kernelINS_4gemm6kernel13GemmUniversalIN4cute5tupleIJiiiiEEENS1_10collective13CollectiveMmaINS1_46MainloopSm100TmaUmmaWarpSpecializedBlockScaledILi27ELi2ELi2ENS5_IJNS4_1CILi8EEENSA_ILi1EEESC_EEEEENS5_IJNSA_ILi256EEENSA_ILi128EEENSA_ILi64EEEEEENS5_IJNS_12float_e2m1_tENS_13float_ue4m3_tEEEENS5_IJNS5_IJlSC_lEEENS4_6LayoutINS5_IJNS5_IJNS5_IJNSA_ILi32EEENSA_ILi4EEEEEEiEEENS5_IJNS5_IJNSA_ILi16EEESP_EEEiEEENS5_IJSC_iEEEEEENS5_IJSU_NS5_IJNS5_IJNSA_ILi0EEESC_EEENSA_ILi512EEEEEENS5_IJSX_iEEEEEEEEEEESL_S14_NS4_8TiledMMAINS4_8MMA_AtomIJNS4_23SM100_MMA_MXF4_2x1SM_SSISJ_SJ_fSK_Li256ELi128ELi16ELNS4_4UMMA5MajorE0ELS19_0ELNS18_7ScaleInE0ELS1A_0EEEEEENSN_INS5_IJSC_SC_SC_EEENS5_IJSX_SX_SX_EEEEENS5_IJNS4_10UnderscoreES1G_S1G_EEEEENS5_IJNS4_18SM100_TMA_2SM_LOADES1J_EEENS5_IJNS4_14ComposedLayoutINS4_7SwizzleILi1ELi4ELi3EEENS4_18smem_ptr_flag_bitsILi4EEENSN_INS5_IJSB_SH_EEENS5_IJSH_SC_EEEEEEENSN_INS5_IJNS5_IJNS5_IJSQ_SC_EEEST_EEESC_NS5_IJSC_SC_EEEEEENS5_IJNS5_IJNS5_IJST_SZ_EEESY_EEESX_NS5_IJSP_SZ_EEEEEEEEEEEvNS4_8identityENS5_IJNS4_28SM100_TMA_2SM_LOAD_MULTICASTES25_EEES23_vS24_EENS_8epilogue10collective18CollectiveEpilogueINS28_23Sm100TmaWarpSpecializedILi4ELi2ELi32ELb1ELb0EEEJNS5_IJSG_SG_SH_EEENS5_IJNSN_ISG_SC_EENSN_ISO_SC_EEEEENS_10bfloat16_tESM_S2H_SM_NS28_6fusion15FusionCallbacksIS2C_NS2I_17LinearCombinationIS2H_fS2H_fLNS_15FloatRoundStyleE2EEES2D_S2G_JEEENS4_5SM1004TMEM4LOAD26SM100_TMEM_LOAD_32dp32b32xENS4_13SM90_TMA_LOADENS1L_INS1M_ILi2ELi4ELi3EEENS1O_ILi16EEENSN_INS5_IJSB_SO_EEENS5_IJSO_SC_EEEEEEENS4_39AutoVectorizingCopyWithAssumedAlignmentILi128EEENS4_14SM90_TMA_STOREES2Y_S30_S30_EEEvvEEEEvNT_6ParamsE,(.L_x_265 - _ZN7cutlass13device_kernelINS_4gemm6kernel13GemmUniversalIN4cute5tupleIJiiiiEEENS1_10collective13CollectiveMmaINS1_46MainloopSm100TmaUmmaWarpSpecializedBlockScaledILi27ELi2ELi2ENS5_IJNS4_1CILi8EEENSA_ILi1EEESC_EEEEENS5_IJNSA_ILi256EEENSA_ILi128EEENSA_ILi64EEEEEENS5_IJNS_12float_e2m1_tENS_13float_ue4m3_tEEEENS5_IJNS5_IJlSC_lEEENS4_6LayoutINS5_IJNS5_IJNS5_IJNSA_ILi32EEENSA_ILi4EEEEEEiEEENS5_IJNS5_IJNSA_ILi16EEESP_EEEiEEENS5_IJSC_iEEEEEENS5_IJSU_NS5_IJNS5_IJNSA_ILi0EEESC_EEENSA_ILi512EEEEEENS5_IJSX_iEEEEEEEEEEESL_S14_NS4_8TiledMMAINS4_8MMA_AtomIJNS4_23SM100_MMA_MXF4_2x1SM_SSISJ_SJ_fSK_Li256ELi128ELi16ELNS4_4UMMA5MajorE0ELS19_0ELNS18_7ScaleInE0ELS1A_0EEEEEENSN_INS5_IJSC_SC_SC_EEENS5_IJSX_SX_SX_EEEEENS5_IJNS4_10UnderscoreES1G_S1G_EEEEENS5_IJNS4_18SM100_TMA_2SM_LOADES1J_EEENS5_IJNS4_14ComposedLayoutINS4_7SwizzleILi1ELi4ELi3EEENS4_18smem_ptr_flag_bitsILi4EEENSN_INS5_IJSB_SH_EEENS5_IJSH_SC_EEEEEEENSN_INS5_IJNS5_IJNS5_IJSQ_SC_EEEST_EEESC_NS5_IJSC_SC_EEEEEENS5_IJNS5_IJNS5_IJST_SZ_EEESY_EEESX_NS5_IJSP_SZ_EEEEEEEEEEEvNS4_8identityENS5_IJNS4_28SM100_TMA_2SM_LOAD_MULTICASTES25_EEES23_vS24_EENS_8epilogue10collective18CollectiveEpilogueINS28_23Sm100TmaWarpSpecializedILi4ELi2ELi32ELb1ELb0EEEJNS5_IJSG_SG_SH_EEENS5_IJNSN_ISG_SC_EENSN_ISO_SC_EEEEENS_10bfloat16_tESM_S2H_SM_NS28_6fusion15FusionCallbacksIS2C_NS2I_17LinearCombinationIS2H_fS2H_fLNS_15FloatRoundStyleE2EEES2D_S2G_JEEENS4_5SM1004TMEM4LOAD26SM100_TMEM_LOAD_32dp32b32xENS4_13SM90_TMA_LOADENS1L_INS1M_ILi2ELi4ELi3EEENS1O_ILi16EEENSN_INS5_IJSB_SO_EEENS5_IJSO_SC_EEEEEEENS4_39AutoVectorizingCopyWithAssumedAlignmentILi128EEENS4_14SM90_TMA_STOREES2Y_S30_S30_EEEvvEEEEvNT_6ParamsE)
        .other          _ZN7cutlass13device_kernelINS_4gemm6kernel13GemmUniversalIN4cute5tupleIJiiiiEEENS1_10collective13CollectiveMmaINS1_46MainloopSm100TmaUmmaWarpSpecializedBlockScaledILi27ELi2ELi2ENS5_IJNS4_1CILi8EEENSA_ILi1EEESC_EEEEENS5_IJNSA_ILi256EEENSA_ILi128EEENSA_ILi64EEEEEENS5_IJNS_12float_e2m1_tENS_13float_ue4m3_tEEEENS5_IJNS5_IJlSC_lEEENS4_6LayoutINS5_IJNS5_IJNS5_IJNSA_ILi32EEENSA_ILi4EEEEEEiEEENS5_IJNS5_IJNSA_ILi16EEESP_EEEiEEENS5_IJSC_iEEEEEENS5_IJSU_NS5_IJNS5_IJNSA_ILi0EEESC_EEENSA_ILi512EEEEEENS5_IJSX_iEEEEEEEEEEESL_S14_NS4_8TiledMMAINS4_8MMA_AtomIJNS4_23SM100_MMA_MXF4_2x1SM_SSISJ_SJ_fSK_Li256ELi128ELi16ELNS4_4UMMA5MajorE0ELS19_0ELNS18_7ScaleInE0ELS1A_0EEEEEENSN_INS5_IJSC_SC_SC_EEENS5_IJSX_SX_SX_EEEEENS5_IJNS4_10UnderscoreES1G_S1G_EEEEENS5_IJNS4_18SM100_TMA_2SM_LOADES1J_EEENS5_IJNS4_14ComposedLayoutINS4_7SwizzleILi1ELi4ELi3EEENS4_18smem_ptr_flag_bitsILi4EEENSN_INS5_IJSB_SH_EEENS5_IJSH_SC_EEEEEEENSN_INS5_IJNS5_IJNS5_IJSQ_SC_EEEST_EEESC_NS5_IJSC_SC_EEEEEENS5_IJNS5_IJNS5_IJST_SZ_EEESY_EEESX_NS5_IJSP_SZ_EEEEEEEEEEEvNS4_8identityENS5_IJNS4_28SM100_TMA_2SM_LOAD_MULTICASTES25_EEES23_vS24_EENS_8epilogue10collective18CollectiveEpilogueINS28_23Sm100TmaWarpSpecializedILi4ELi2ELi32ELb1ELb0EEEJNS5_IJSG_SG_SH_EEENS5_IJNSN_ISG_SC_EENSN_ISO_SC_EEEEENS_10bfloat16_tESM_S2H_SM_NS28_6fusion15FusionCallbacksIS2C_NS2I_17LinearCombinationIS2H_fS2H_fLNS_15FloatRoundStyleE2EEES2D_S2G_JEEENS4_5SM1004TMEM4LOAD26SM100_TMEM_LOAD_32dp32b32xENS4_13SM90_TMA_LOADENS1L_INS1M_ILi2ELi4ELi3EEENS1O_ILi16EEENSN_INS5_IJSB_SO_EEENS5_IJSO_SC_EEEEEEENS4_39AutoVectorizingCopyWithAssumedAlignmentILi128EEENS4_14SM90_TMA_STOREES2Y_S30_S30_EEEvvEEEEvNT_6ParamsE,@"STO_CUDA_ENTRY STV_DEFAULT"
_ZN7cutlass13device_kernelINS_4gemm6kernel13GemmUniversalIN4cute5tupleIJiiiiEEENS1_10collective13CollectiveMmaINS1_46MainloopSm100TmaUmmaWarpSpecializedBlockScaledILi27ELi2ELi2ENS5_IJNS4_1CILi8EEENSA_ILi1EEESC_EEEEENS5_IJNSA_ILi256EEENSA_ILi128EEENSA_ILi64EEEEEENS5_IJNS_12float_e2m1_tENS_13float_ue4m3_tEEEENS5_IJNS5_IJlSC_lEEENS4_6LayoutINS5_IJNS5_IJNS5_IJNSA_ILi32EEENSA_ILi4EEEEEEiEEENS5_IJNS5_IJNSA_ILi16EEESP_EEEiEEENS5_IJSC_iEEEEEENS5_IJSU_NS5_IJNS5_IJNSA_ILi0EEESC_EEENSA_ILi512EEEEEENS5_IJSX_iEEEEEEEEEEESL_S14_NS4_8TiledMMAINS4_8MMA_AtomIJNS4_23SM100_MMA_MXF4_2x1SM_SSISJ_SJ_fSK_Li256ELi128ELi16ELNS4_4UMMA5MajorE0ELS19_0ELNS18_7ScaleInE0ELS1A_0EEEEEENSN_INS5_IJSC_SC_SC_EEENS5_IJSX_SX_SX_EEEEENS5_IJNS4_10UnderscoreES1G_S1G_EEEEENS5_IJNS4_18SM100_TMA_2SM_LOADES1J_EEENS5_IJNS4_14ComposedLayoutINS4_7SwizzleILi1ELi4ELi3EEENS4_18smem_ptr_flag_bitsILi4EEENSN_INS5_IJSB_SH_EEENS5_IJSH_SC_EEEEEEENSN_INS5_IJNS5_IJNS5_IJSQ_SC_EEEST_EEESC_NS5_IJSC_SC_EEEEEENS5_IJNS5_IJNS5_IJST_SZ_EEESY_EEESX_NS5_IJSP_SZ_EEEEEEEEEEEvNS4_8identityENS5_IJNS4_28SM100_TMA_2SM_LOAD_MULTICASTES25_EEES23_vS24_EENS_8epilogue10collective18CollectiveEpilogueINS28_23Sm100TmaWarpSpecializedILi4ELi2ELi32ELb1ELb0EEEJNS5_IJSG_SG_SH_EEENS5_IJNSN_ISG_SC_EENSN_ISO_SC_EEEEENS_10bfloat16_tESM_S2H_SM_NS28_6fusion15FusionCallbacksIS2C_NS2I_17LinearCombinationIS2H_fS2H_fLNS_15FloatRoundStyleE2EEES2D_S2G_JEEENS4_5SM1004TMEM4LOAD26SM100_TMEM_LOAD_32dp32b32xENS4_13SM90_TMA_LOADENS1L_INS1M_ILi2ELi4ELi3EEENS1O_ILi16EEENSN_INS5_IJSB_SO_EEENS5_IJSO_SC_EEEEEEENS4_39AutoVectorizingCopyWithAssumedAlignmentILi128EEENS4_14SM90_TMA_STOREES2Y_S30_S30_EEEvvEEEEvNT_6ParamsE:
[----:B------:R-:W1:Y:S01]  /*0000*/  LDC R1, c[0x0][0x37c] ;  /* 0x0000df00ff017b82 */ /* 0x000e620000000800 */
[----:B------:R-:W2:Y:S01]  /*0010*/  S2R R94, SR_TID.X ;  /* 0x00000000005e7919 */ /* 0x000ea20000002100 */
[----:B------:R-:W3:Y:S06]  /*0020*/  LDCU.64 UR12, c[0x0][0xc90] ;  /* 0x00019200ff0c77ac */ /* 0x000eec0008000a00 */
[----:B------:R-:W4:Y:S01]  /*0030*/  S2UR UR53, SR_CgaCtaId ;  /* 0x00000000003579c3 */ /* 0x000f220000008800 */
[----:B------:R-:W-:Y:S02]  /*0040*/  PRMT R80, RZ, 0x7610, R80 ;  /* 0x00007610ff507816 */ /* 0x000fe40000000050 */
[----:B------:R-:W-:Y:S01]  /*0050*/  ELECT P1, URZ, PT ;  /* 0x0000000000ff782f */ /* 0x000fe20003820000 */
[----:B---3--:R-:W-:-:S04]  /*0060*/  UISETP.NE.U32.AND UP0, UPT, UR12, URZ, UPT ;  /* 0x000000ff0c00728c */ /* 0x008fc8000bf05070 */
[----:B------:R-:W-:Y:S02]  /*0070*/  UISETP.NE.AND.EX UP0, UPT, UR13, URZ, UPT, UP0 ;  /* 0x000000ff0d00728c */ /* 0x000fe4000bf05300 */
[----:B----4-:R-:W-:Y:S02]  /*0080*/  ULOP3.LUT UR36, UR53, 0x1, URZ, 0xc0, !UPT ;  /* 0x0000000135247892 */ /* 0x010fe4000f8ec0ff */
[----:B------:R-:W-:Y:S01]  /*0090*/  ULOP3.LUT UR40, UR53, 0x1, URZ, 0x3c, !UPT ;  /* 0x0000000135287892 */ /* 0x000fe2000f8e3cff */
[----:B--2---:R-:W-:-:S05]  /*00a0*/  SHF.R.U32.HI R81, RZ, 0x5, R94 ;  /* 0x00000005ff517819 */ /* 0x004fca000001165e */
[----:B------:R-:W2:Y:S02]  /*00b0*/  SHFL.IDX PT, R0, R81, RZ, 0x1f ;  /* 0x00001fff51007589 */ /* 0x000ea400000e0000 */
[----:B--2---:R-:W-:Y:S01]  /*00c0*/  R2UR UR21, R0 ;  /* 0x00000000001572ca */ /* 0x004fe200000e0000 */
[----:B-1----:R-:W-:-:S14]  /*00d0*/  BRA.U UP0, `(.L_x_0) ;  /* 0x0000000100307547 */ /* 0x002fdc000b800000 */
[----:B------:R-:W1:Y:S02]  /*00e0*/  LDCU.64 UR4, c[0x0][0xc88] ;  /* 0x00019100ff0477ac */ /* 0x000e640008000a00 */
[----:B-1----:R-:W-:-:S04]  /*00f0*/  UISETP.NE.U32.AND UP0, UPT, UR4, URZ, UPT ;  /* 0x000000ff0400728c */ /* 0x002fc8000bf05070 */
[----:B------:R-:W-:-:S09]  /*0100*/  UISETP.NE.AND.EX UP0, UPT, UR5, URZ, UPT, UP0 ;  /* 0x000000ff0500728c */ /* 0x000fd2000bf05300 */
[----:B------:R-:W-:Y:S05]  /*0110*/  BRA.U !UP0, `(.L_x_1) ;  /* 0x0000000108147547 */ /* 0x000fea000b800000 */
[----:B------:R-:W1:Y:S01]  /*0120*/  LDC.64 R2, c[0x0][0xc88] ;  /* 0x00032200ff027b82 */ /* 0x000e620000000a00 */
[----:B------:R-:W1:Y:S02]  /*0130*/  LDCU.64 UR4, c[0x0][0x358] ;  /* 0x00006b00ff0477ac */ /* 0x000e640008000a00 */
[----:B-1----:R1:W5:Y:S01]  /*0140*/  LDG.E R41, desc[UR4][R2.64] ;  /* 0x0000000402297981 */ /* 0x002362000c1e1900 */
[----:B------:R-:W-:Y:S01]  /*0150*/  HFMA2 R80, -RZ, RZ, 0, 5.9604644775390625e-08 ;  /* 0x00000001ff507431 */ /* 0x000fe200000001ff */
[----:B------:R-:W-:Y:S05]  /*0160*/  BRA `(.L_x_0) ;  /* 0x00000000000c7947 */ /* 0x000fea0003800000 */
.L_x_1:
[----:B------:R-:W1:Y:S01]  /*0170*/  LDCU UR4, c[0x0][0xc80] ;  /* 0x00019000ff0477ac */ /* 0x000e620008000800 */
[----:B------:R-:W-:Y:S01]  /*0180*/  HFMA2 R80, -RZ, RZ, 0, 5.9604644775390625e-08 ;  /* 0x00000001ff507431 */ /* 0x000fe200000001ff */
[----:B-1----:R-:W-:-:S07]  /*0190*/  MOV R41, UR4 ;  /* 0x0000000400297c02 */ /* 0x002fce0008000f00 */
.L_x_0:
[----:B------:R-:W2:Y:S02]  /*01a0*/  LDCU.64 UR4, c[0x0][0xcb0] ;  /* 0x00019600ff0477ac */ /* 0x000ea40008000a00 */
[----:B--2---:R-:W-:-:S04]  /*01b0*/  UISETP.NE.U32.AND UP0, UPT, UR4, URZ, UPT ;  /* 0x000000ff0400728c */ /* 0x004fc8000bf05070 */
[----:B------:R-:W-:-:S09]  /*01c0*/  UISETP.NE.AND.EX UP0, UPT, UR5, URZ, UPT, UP0 ;  /* 0x000000ff0500728c */ /* 0x000fd2000bf05300 */
[----:B------:R-:W-:Y:S05]  /*01d0*/  BRA.U UP0, `(.L_x_2) ;  /* 0x0000000100287547 */ /* 0x000fea000b800000 */
[----:B------:R-:W2:Y:S02]  /*01e0*/  LDCU.64 UR4, c[0x0][0xca8] ;  /* 0x00019500ff0477ac */ /* 0x000ea40008000a00 */
[----:B--2---:R-:W-:-:S04]  /*01f0*/  UISETP.NE.U32.AND UP0, UPT, UR4, URZ, UPT ;  /* 0x000000ff0400728c */ /* 0x004fc8000bf05070 */
[----:B------:R-:W-:-:S09]  /*0200*/  UISETP.NE.AND.EX UP0, UPT, UR5, URZ, UPT, UP0 ;  /* 0x000000ff0500728c */ /* 0x000fd2000bf05300 */
[----:B------:R-:W-:Y:S05]  /*0210*/  BRA.U !UP0, `(.L_x_3) ;  /* 0x0000000108107547 */ /* 0x000fea000b800000 */
[----:B------:R-:W2:Y:S01]  /*0220*/  LDC.64 R38, c[0x0][0xca8] ;  /* 0x00032a00ff267b82 */ /* 0x000ea20000000a00 */
[----:B------:R-:W2:Y:S02]  /*0230*/  LDCU.64 UR4, c[0x0][0x358] ;  /* 0x00006b00ff0477ac */ /* 0x000ea40008000a00 */
[----:B--2---:R2:W5:Y:S01]  /*0240*/  LDG.E R38, desc[UR4][R38.64] ;  /* 0x0000000426267981 */ /* 0x004562000c1e1900 */
[----:B------:R-:W-:Y:S05]  /*0250*/  BRA `(.L_x_2) ;  /* 0x0000000000087947 */ /* 0x000fea0003800000 */
.L_x_3:
[----:B------:R-:W2:Y:S02]  /*0260*/  LDCU UR4, c[0x0][0xca0] ;  /* 0x00019400ff0477ac */ /* 0x000ea40008000800 */
[----:B--2---:R-:W-:Y:S02]  /*0270*/  MOV R38, UR4 ;  /* 0x0000000400267c02 */ /* 0x004fe40008000f00 */
.L_x_2:
[----:B------:R-:W-:Y:S01]  /*0280*/  IMAD.U32 R0, RZ, RZ, UR21 ;  /* 0x00000015ff007e24 */ /* 0x000fe2000f8e00ff */
[----:B------:R-:W-:Y:S04]  /*0290*/  BSSY.RECONVERGENT B0, `(.L_x_4) ;  /* 0x0000012000007945 */ /* 0x000fe80003800200 */
[C---:B------:R-:W-:Y:S02]  /*02a0*/  ISETP.NE.OR P2, PT, R0.reuse, 0x1, !P1 ;  /* 0x000000010000780c */ /* 0x040fe40004f45670 */
[----:B------:R-:W-:-:S11]  /*02b0*/  ISETP.NE.OR P0, PT, R0, 0x3, !P1 ;  /* 0x000000030000780c */ /* 0x000fd60004f05670 */
[----:B------:R-:W-:Y:S05]  /*02c0*/  @P2 BRA `(.L_x_5) ;  /* 0x0000000000382947 */ /* 0x000fea0003800000 */
[----:B------:R-:W3:Y:S02]  /*02d0*/  LDCU.64 UR4, c[0x0][0x348] ;  /* 0x00006900ff0477ac */ /* 0x000ee40008000a00 */
[----:B---3--:R-:W-:Y:S02]  /*02e0*/  UIADD3 UR10, UP3, UPT, UR4, 0x80, URZ ;  /* 0x00000080040a7890 */ /* 0x008fe4000ff7e0ff */
[----:B------:R-:W-:Y:S02]  /*02f0*/  UIADD3 UR8, UP2, UPT, UR4, 0x180, URZ ;  /* 0x0000018004087890 */ /* 0x000fe4000ff5e0ff */
[----:B------:R-:W-:Y:S02]  /*0300*/  UIADD3 UR6, UP1, UPT, UR4, 0x280, URZ ;  /* 0x0000028004067890 */ /* 0x000fe4000ff3e0ff */
[----:B------:R-:W-:Y:S02]  /*0310*/  UIADD3 UR4, UP0, UPT, UR4, 0x380, URZ ;  /* 0x0000038004047890 */ /* 0x000fe4000ff1e0ff */
[----:B------:R-:W-:-:S02]  /*0320*/  UIADD3.X UR11, UPT, UPT, URZ, UR5, URZ, UP3, !UPT ;  /* 0x00000005ff0b7290 */ /* 0x000fc40009ffe4ff */
[----:B------:R-:W-:Y:S02]  /*0330*/  UIADD3.X UR9, UPT, UPT, URZ, UR5, URZ, UP2, !UPT ;  /* 0x00000005ff097290 */ /* 0x000fe400097fe4ff */
[----:B------:R-:W-:Y:S02]  /*0340*/  UIADD3.X UR7, UPT, UPT, URZ, UR5, URZ, UP1, !UPT ;  /* 0x00000005ff077290 */ /* 0x000fe40008ffe4ff */
[----:B------:R-:W-:-:S03]  /*0350*/  UIADD3.X UR5, UPT, UPT, URZ, UR5, URZ, UP0, !UPT ;  /* 0x00000005ff057290 */ /* 0x000fc600087fe4ff */
[----:B------:R3:W-:Y:S02]  /*0360*/  UTMACCTL.PF [UR10] ;  /* 0x000000000a0079b9 */ /* 0x0007e40008040000 */
[----:B------:R3:W-:Y:S02]  /*0370*/  UTMACCTL.PF [UR8] ;  /* 0x00000000080079b9 */ /* 0x0007e40008040000 */
[----:B------:R3:W-:Y:S02]  /*0380*/  UTMACCTL.PF [UR6] ;  /* 0x00000000060079b9 */ /* 0x0007e40008040000 */
[----:B------:R3:W-:Y:S02]  /*0390*/  UTMACCTL.PF [UR4] ;  /* 0x00000000040079b9 */ /* 0x0007e40008040000 */
[----:B---3--:R-:W-:Y:S01]  /*03a0*/  NOP ;  /* 0x0000000000007918 */ /* 0x008fe20000000000 */
.L_x_5:
[----:B------:R-:W-:Y:S05]  /*03b0*/  BSYNC.RECONVERGENT B0 ;  /* 0x0000000000007941 */ /* 0x000fea0003800200 */
.L_x_4:
[----:B------:R-:W-:Y:S04]  /*03c0*/  BSSY.RECONVERGENT B0, `(.L_x_6) ;  /* 0x000000a000007945 */ /* 0x000fe80003800200 */
[----:B------:R-:W-:Y:S05]  /*03d0*/  @P0 BRA `(.L_x_7) ;  /* 0x0000000000200947 */ /* 0x000fea0003800000 */
[----:B------:R-:W3:Y:S02]  /*03e0*/  LDCU.64 UR4, c[0x0][0x348] ;  /* 0x00006900ff0477ac */ /* 0x000ee40008000a00 */
[----:B---3--:R-:W-:Y:S02]  /*03f0*/  UIADD3 UR6, UP1, UPT, UR4, 0x980, URZ ;  /* 0x0000098004067890 */ /* 0x008fe4000ff3e0ff */
[----:B------:R-:W-:Y:S02]  /*0400*/  UIADD3 UR4, UP0, UPT, UR4, 0xa80, URZ ;  /* 0x00000a8004047890 */ /* 0x000fe4000ff1e0ff */
[----:B------:R-:W-:Y:S02]  /*0410*/  UIADD3.X UR7, UPT, UPT, URZ, UR5, URZ, UP1, !UPT ;  /* 0x00000005ff077290 */ /* 0x000fe40008ffe4ff */
[----:B------:R-:W-:-:S07]  /*0420*/  UIADD3.X UR5, UPT, UPT, URZ, UR5, URZ, UP0, !UPT ;  /* 0x00000005ff057290 */ /* 0x000fce00087fe4ff */
[----:B------:R3:W-:Y:S02]  /*0430*/  UTMACCTL.PF [UR6] ;  /* 0x00000000060079b9 */ /* 0x0007e40008040000 */
[----:B------:R3:W-:Y:S02]  /*0440*/  UTMACCTL.PF [UR4] ;  /* 0x00000000040079b9 */ /* 0x0007e40008040000 */
[----:B---3--:R-:W-:Y:S01]  /*0450*/  NOP ;  /* 0x0000000000007918 */ /* 0x008fe20000000000 */
.L_x_7:
[----:B------:R-:W-:Y:S05]  /*0460*/  BSYNC.RECONVERGENT B0 ;  /* 0x0000000000007941 */ /* 0x000fea0003800200 */
.L_x_6:
[----:B------:R-:W3:Y:S01]  /*0470*/  LDCU.64 UR4, c[0x0][0xc88] ;  /* 0x00019100ff0477ac */ /* 0x000ee20008000a00 */
[----:B------:R-:W-:Y:S02]  /*0480*/  UISETP.EQ.U32.AND UP2, UPT, UR12, URZ, UPT ;  /* 0x000000ff0c00728c */ /* 0x000fe4000bf42070 */
[----:B------:R-:W-:Y:S02]  /*0490*/  UPLOP3.LUT UP4, UPT, UPT, UPT, UPT, 0x80, 0x8 ;  /* 0x000000000008789c */ /* 0x000fe40003f8f070 */
[----:B---3--:R-:W-:-:S04]  /*04a0*/  UISETP.NE.U32.AND UP0, UPT, UR4, URZ, UPT ;  /* 0x000000ff0400728c */ /* 0x008fc8000bf05070 */
[----:B------:R-:W-:-:S04]  /*04b0*/  UISETP.NE.AND.EX UP1, UPT, UR5, URZ, UPT, UP0 ;  /* 0x000000ff0500728c */ /* 0x000fc8000bf25300 */
[----:B------:R-:W-:-:S04]  /*04c0*/  UISETP.EQ.OR.EX UP3, UPT, UR13, URZ, !UP1, UP2 ;  /* 0x000000ff0d00728c */ /* 0x000fc8000cf62720 */
[----:B------:R-:W-:-:S06]  /*04d0*/  UP2UR UR4, UPR, URZ, 0x8 ;  /* 0x00000008ff047883 */ /* 0x000fcc0008000000 */
[----:B------:R-:W-:Y:S01]  /*04e0*/  MOV R83, UR4 ;  /* 0x0000000400537c02 */ /* 0x000fe20008000f00 */
[----:B------:R-:W-:Y:S06]  /*04f0*/  BRA.U !UP3, `(.L_x_8) ;  /* 0x000000010b207547 */ /* 0x000fec000b800000 */
[----:B------:R-:W-:Y:S01]  /*0500*/  UISETP.NE.U32.AND UP2, UPT, UR12, URZ, UPT ;  /* 0x000000ff0c00728c */ /* 0x000fe2000bf45070 */
[----:B-----5:R-:W-:Y:S01]  /*0510*/  FSETP.NEU.AND P0, PT, R41, RZ, PT ;  /* 0x000000ff2900720b */ /* 0x020fe20003f0d000 */
[----:B------:R-:W-:Y:S02]  /*0520*/  USEL UR4, URZ, 0xffffffff, UP1 ;  /* 0xffffffffff047887 */ /* 0x000fe40008800000 */
[----:B------:R-:W-:-:S10]  /*0530*/  UISETP.NE.AND.EX UP2, UPT, UR13, URZ, UPT, UP2 ;  /* 0x000000ff0d00728c */ /* 0x000fd4000bf45320 */
[----:B------:R-:W-:Y:S01]  /*0540*/  VOTEU.ANY UP0, P0 ;  /* 0x0000000000ff7886 */ /* 0x000fe20000000100 */
[----:B------:R-:W-:-:S04]  /*0550*/  @!UP2 USEL UR4, URZ, 0xffffffff, UP0 ;  /* 0xffffffffff04a887 */ /* 0x000fc80008000000 */
[----:B------:R-:W-:-:S04]  /*0560*/  ULOP3.LUT UR4, UR4, 0x1, URZ, 0xc0, !UPT ;  /* 0x0000000104047892 */ /* 0x000fc8000f8ec0ff */
[----:B------:R-:W-:-:S11]  /*0570*/  UISETP.NE.U32.AND UP4, UPT, UR4, 0x1, UPT ;  /* 0x000000010400788c */ /* 0x000fd6000bf85070 */
.L_x_8:
[----:B------:R-:W3:Y:S01]  /*0580*/  SHFL.IDX PT, R0, R81, RZ, 0x1f ;  /* 0x00001fff51007589 */ /* 0x000ee200000e0000 */
[----:B------:R-:W-:-:S04]  /*0590*/  UISETP.NE.AND UP0, UPT, UR21, 0x2, UPT ;  /* 0x000000021500788c */ /* 0x000fc8000bf05270 */
[----:B------:R-:W-:Y:S02]  /*05a0*/  UISETP.EQ.AND UP2, UPT, UR36, URZ, !UP0 ;  /* 0x000000ff2400728c */ /* 0x000fe4000c742270 */
[----:B------:R-:W-:-:S04]  /*05b0*/  USEL UR47, URZ, 0x1, UP0 ;  /* 0x00000001ff2f7887 */ /* 0x000fc80008000000 */
[----:B------:R-:W-:Y:S02]  /*05c0*/  PLOP3.LUT P4, PT, P1, PT, UP2, 0x80, 0x8 ;  /* 0x000000000008781c */ /* 0x000fe40000f8f028 */
[----:B---3--:R-:W-:-:S13]  /*05d0*/  ISETP.NE.AND P0, PT, R0, RZ, PT ;  /* 0x000000ff0000720c */ /* 0x008fda0003f05270 */
[----:B------:R-:W-:Y:S05]  /*05e0*/  @P0 BRA `(.L_x_9) ;  /* 0x0000000400180947 */ /* 0x000fea0003800000 */
[----:B------:R-:W-:Y:S01]  /*05f0*/  ELECT P0, URZ, PT ;  /* 0x0000000000ff782f */ /* 0x000fe20003800000 */
[----:B------:R-:W-:-:S12]  /*0600*/  BSSY.RECONVERGENT B0, `(.L_x_9) ;  /* 0x0000044000007945 */ /* 0x000fd80003800200 */
[----:B------:R-:W-:Y:S05]  /*0610*/  @!P0 BRA `(.L_x_10) ;  /* 0x0000000400088947 */ /* 0x000fea0003800000 */
[----:B------:R-:W-:Y:S01]  /*0620*/  UMOV UR4, 0x400 ;  /* 0x0000040000047882 */ /* 0x000fe20000000000 */
[----:B------:R-:W-:Y:S01]  /*0630*/  UMOV UR8, 0x1 ;  /* 0x0000000100087882 */ /* 0x000fe20000000000 */
[----:B------:R-:W-:Y:S01]  /*0640*/  UMOV UR6, 0x4 ;  /* 0x0000000400067882 */ /* 0x000fe20000000000 */
[----:B------:R-:W-:Y:S02]  /*0650*/  ULEA UR4, UR53, UR4, 0x18 ;  /* 0x0000000435047291 */ /* 0x000fe4000f8ec0ff */
[----:B------:R-:W-:-:S04]  /*0660*/  UIADD3 UR8, UPT, UPT, -UR8, 0x100000, URZ ;  /* 0x0010000008087890 */ /* 0x000fc8000fffe1ff */
[----:B------:R-:W-:Y:S02]  /*0670*/  USHF.L.U32 UR9, UR8, 0xb, URZ ;  /* 0x0000000b08097899 */ /* 0x000fe400080006ff */
[----:B------:R-:W-:Y:S02]  /*0680*/  USHF.L.U32 UR8, UR8, 0x1, URZ ;  /* 0x0000000108087899 */ /* 0x000fe400080006ff */
[----:B------:R-:W-:-:S04]  /*0690*/  UIADD3 UR6, UPT, UPT, -UR6, 0x100000, URZ ;  /* 0x0010000006067890 */ /* 0x000fc8000fffe1ff */
[----:B------:R-:W-:Y:S02]  /*06a0*/  USHF.L.U32 UR7, UR6, 0xb, URZ ;  /* 0x0000000b06077899 */ /* 0x000fe400080006ff */
[----:B------:R-:W-:Y:S01]  /*06b0*/  USHF.L.U32 UR6, UR6, 0x1, URZ ;  /* 0x0000000106067899 */ /* 0x000fe200080006ff */
[----:B------:R-:W3:Y:S03]  /*06c0*/  FENCE.VIEW.ASYNC.S ;  /* 0x00000000000073c6 */ /* 0x000ee60000000000 */
[----:B---3--:R3:W4:Y:S08]  /*06d0*/  SYNCS.EXCH.64 URZ, [UR4], UR8 ;  /* 0x0000000804ff75b2 */ /* 0x0087300008000100 */
[----:B------:R3:W1:Y:S01]  /*06e0*/  SYNCS.EXCH.64 URZ, [UR4+0xd8], UR6 ;  /* 0x0000d80604ff75b2 */ /* 0x0006620008000100 */
        /* <DEDUP_REMOVED lines=51> */
[----:B------:R3:W1:Y:S02]  /*0a20*/  SYNCS.EXCH.64 URZ, [UR4+0x1a8], UR6 ;  /* 0x0001a80604ff75b2 */ /* 0x0006640008000100 */
[----:B---34-:R-:W-:Y:S01]  /*0a30*/  NOP ;  /* 0x0000000000007918 */ /* 0x018fe20000000000 */
.L_x_10:
[----:B------:R-:W-:Y:S05]  /*0a40*/  BSYNC.RECONVERGENT B0 ;  /* 0x0000000000007941 */ /* 0x000fea0003800200 */
.L_x_9:
[----:B------:R-:W3:Y:S01]  /*0a50*/  SHFL.IDX PT, R0, R81, RZ, 0x1f ;  /* 0x00001fff51007589 */ /* 0x000ee200000e0000 */
[----:B------:R-:W-:Y:S01]  /*0a60*/  NOP ;  /* 0x0000000000007918 */ /* 0x000fe20000000000 */
[----:B---3--:R-:W-:-:S13]  /*0a70*/  ISETP.NE.AND P0, PT, R0, 0x1, PT ;  /* 0x000000010000780c */ /* 0x008fda0003f05270 */
[----:B------:R-:W-:Y:S05]  /*0a80*/  @P0 BRA `(.L_x_11) ;  /* 0x0000000000540947 */ /* 0x000fea0003800000 */
        /* <DEDUP_REMOVED lines=10> */
[----:B------:R-:W-:Y:S01]  /*0b30*/  ELECT P0, URZ, PT ;  /* 0x0000000000ff782f */ /* 0x000fe20003800000 */
[----:B------:R-:W3:Y:S02]  /*0b40*/  FENCE.VIEW.ASYNC.S ;  /* 0x00000000000073c6 */ /* 0x000ee40000000000 */
[----:B---3--:R3:W4:Y:S08]  /*0b50*/  SYNCS.EXCH.64 URZ, [UR4+0x1b0], UR8 ;  /* 0x0001b00804ff75b2 */ /* 0x0087300008000100 */
[----:B------:R3:W1:Y:S01]  /*0b60*/  SYNCS.EXCH.64 URZ, [UR4+0x1d0], UR6 ;  /* 0x0001d00604ff75b2 */ /* 0x0006620008000100 */
[----:B------:R3:W1:Y:S01]  /*0b70*/  SYNCS.EXCH.64 URZ, [UR4+0x1b8], UR8 ;  /* 0x0001b80804ff75b2 */ /* 0x0006620008000100 */
[----:B------:R3:W1:Y:S01]  /*0b80*/  SYNCS.EXCH.64 URZ, [UR4+0x1d8], UR6 ;  /* 0x0001d80604ff75b2 */ /* 0x0006620008000100 */
[----:B------:R3:W1:Y:S01]  /*0b90*/  SYNCS.EXCH.64 URZ, [UR4+0x1c0], UR8 ;  /* 0x0001c00804ff75b2 */ /* 0x0006620008000100 */
[----:B------:R3:W1:Y:S01]  /*0ba0*/  SYNCS.EXCH.64 URZ, [UR4+0x1e0], UR6 ;  /* 0x0001e00604ff75b2 */ /* 0x0006620008000100 */
[----:B------:R3:W1:Y:S01]  /*0bb0*/  SYNCS.EXCH.64 URZ, [UR4+0x1c8], UR8 ;  /* 0x0001c80804ff75b2 */ /* 0x0006620008000100 */
[----:B------:R3:W1:Y:S01]  /*0bc0*/  SYNCS.EXCH.64 URZ, [UR4+0x1e8], UR6 ;  /* 0x0001e80604ff75b2 */ /* 0x0006620008000100 */
[----:B------:R-:W-:Y:S01]  /*0bd0*/  NOP ;  /* 0x0000000000007918 */ /* 0x000fe20000000000 */
.L_x_11:
[----:B------:R-:W2:Y:S01]  /*0be0*/  SHFL.IDX PT, R0, R81, RZ, 0x1f ;  /* 0x00001fff51007589 */ /* 0x000ea200000e0000 */
[----:B------:R-:W-:Y:S01]  /*0bf0*/  NOP ;  /* 0x0000000000007918 */ /* 0x000fe20000000000 */
[----:B--2---:R-:W-:-:S13]  /*0c00*/  ISETP.NE.AND P0, PT, R0, 0x3, PT ;  /* 0x000000030000780c */ /* 0x004fda0003f05270 */
[----:B------:R-:W-:Y:S05]  /*0c10*/  @P0 BRA `(.L_x_12) ;  /* 0x00000000002c0947 */ /* 0x000fea0003800000 */
[----:B---3--:R-:W-:Y:S01]  /*0c20*/  UMOV UR6, 0x400 ;  /* 0x0000040000067882 */ /* 0x008fe20000000000 */
[----:B------:R-:W-:Y:S01]  /*0c30*/  UMOV UR4, 0x20 ;  /* 0x0000002000047882 */ /* 0x000fe20000000000 */
[----:B------:R-:W-:Y:S02]  /*0c40*/  ULEA UR6, UR53, UR6, 0x18 ;  /* 0x0000000635067291 */ /* 0x000fe4000f8ec0ff */
[----:B------:R-:W-:-:S04]  /*0c50*/  UIADD3 UR4, UPT, UPT, -UR4, 0x100000, URZ ;  /* 0x0010000004047890 */ /* 0x000fc8000fffe1ff */
[----:B------:R-:W-:Y:S02]  /*0c60*/  USHF.L.U32 UR5, UR4, 0xb, URZ ;  /* 0x0000000b04057899 */ /* 0x000fe400080006ff */
[----:B------:R-:W-:Y:S01]  /*0c70*/  USHF.L.U32 UR4, UR4, 0x1, URZ ;  /* 0x0000000104047899 */ /* 0x000fe200080006ff */
[----:B------:R-:W-:Y:S01]  /*0c80*/  ELECT P0, URZ, PT ;  /* 0x0000000000ff782f */ /* 0x000fe20003800000 */
[----:B------:R-:W2:Y:S10]  /*0c90*/  FENCE.VIEW.ASYNC.S ;  /* 0x00000000000073c6 */ /* 0x000eb40000000000 */
[----:B--2---:R2:W3:Y:S01]  /*0ca0*/  SYNCS.EXCH.64 URZ, [UR6+0x1f0], UR4 ;  /* 0x0001f00406ff75b2 */ /* 0x0044e20008000100 */
[----:B------:R2:W1:Y:S01]  /*0cb0*/  SYNCS.EXCH.64 URZ, [UR6+0x1f8], UR4 ;  /* 0x0001f80406ff75b2 */ /* 0x0004620008000100 */
[----:B------:R-:W-:Y:S01]  /*0cc0*/  NOP ;  /* 0x0000000000007918 */ /* 0x000fe20000000000 */
.L_x_12:
[----:B------:R-:W4:Y:S01]  /*0cd0*/  SHFL.IDX PT, R0, R81, RZ, 0x1f ;  /* 0x00001fff51007589 */ /* 0x000f2200000e0000 */
[----:B------:R-:W-:Y:S01]  /*0ce0*/  NOP ;  /* 0x0000000000007918 */ /* 0x000fe20000000000 */
[----:B----4-:R-:W-:-:S13]  /*0cf0*/  ISETP.NE.AND P0, PT, R0, 0x4, PT ;  /* 0x000000040000780c */ /* 0x010fda0003f05270 */
[----:B------:R-:W-:Y:S05]  /*0d00*/  @P0 BRA `(.L_x_13) ;  /* 0x0000000000480947 */ /* 0x000fea0003800000 */
[----:B--23--:R-:W-:Y:S01]  /*0d10*/  UMOV UR4, 0x720 ;  /* 0x0000072000047882 */ /* 0x00cfe20000000000 */
[----:B------:R-:W-:Y:S01]  /*0d20*/  UMOV UR6, 0x400 ;  /* 0x0000040000067882 */ /* 0x000fe20000000000 */
[----:B------:R-:W-:Y:S01]  /*0d30*/  USEL UR4, UR4, 0x620, UP4 ;  /* 0x0000062004047887 */ /* 0x000fe2000a000000 */
        /* <DEDUP_REMOVED lines=9> */
[----:B------:R-:W2:Y:S02]  /*0dd0*/  FENCE.VIEW.ASYNC.S ;  /* 0x00000000000073c6 */ /* 0x000ea40000000000 */
[----:B--2---:R4:W2:Y:S08]  /*0de0*/  SYNCS.EXCH.64 URZ, [UR6+0x200], UR8 ;  /* 0x0002000806ff75b2 */ /* 0x0048b00008000100 */
[----:B------:R4:W3:Y:S01]  /*0df0*/  SYNCS.EXCH.64 URZ, [UR6+0x210], UR4 ;  /* 0x0002100406ff75b2 */ /* 0x0008e20008000100 */
[----:B------:R4:W1:Y:S01]  /*0e00*/  SYNCS.EXCH.64 URZ, [UR6+0x208], UR8 ;  /* 0x0002080806ff75b2 */ /* 0x0008620008000100 */
[----:B------:R4:W1:Y:S02]  /*0e10*/  SYNCS.EXCH.64 URZ, [UR6+0x218], UR4 ;  /* 0x0002180406ff75b2 */ /* 0x0008640008000100 */
[----:B----4-:R-:W-:Y:S01]  /*0e20*/  NOP ;  /* 0x0000000000007918 */ /* 0x010fe20000000000 */
.L_x_13:
[----:B------:R-:W4:Y:S01]  /*0e30*/  SHFL.IDX PT, R0, R81, RZ, 0x1f ;  /* 0x00001fff51007589 */ /* 0x000f2200000e0000 */
[----:B------:R-:W-:Y:S01]  /*0e40*/  NOP ;  /* 0x0000000000007918 */ /* 0x000fe20000000000 */
[----:B----4-:R-:W-:-:S13]  /*0e50*/  ISETP.NE.AND P0, PT, R0, 0x5, PT ;  /* 0x000000050000780c */ /* 0x010fda0003f05270 */
[----:B------:R-:W-:Y:S05]  /*0e60*/  @P0 BRA `(.L_x_14) ;  /* 0x0000000000440947 */ /* 0x000fea0003800000 */
[----:B--23--:R-:W-:Y:S01]  /*0e70*/  UMOV UR4, 0x400 ;  /* 0x0000040000047882 */ /* 0x00cfe20000000000 */
        /* <DEDUP_REMOVED lines=16> */
.L_x_14:
[----:B------:R-:W4:Y:S01]  /*0f80*/  SHFL.IDX PT, R0, R81, RZ, 0x1f ;  /* 0x00001fff51007589 */ /* 0x000f2200000e0000 */
[----:B------:R-:W-:Y:S01]  /*0f90*/  ISETP.NE.OR P1, PT, RZ, UR21, !P1 ;  /* 0x00000015ff007c0c */ /* 0x000fe2000cf25670 */
[----:B------:R-:W-:Y:S01]  /*0fa0*/  NOP ;  /* 0x0000000000007918 */ /* 0x000fe20000000000 */
[----:B----4-:R-:W-:-:S13]  /*0fb0*/  ISETP.NE.AND P0, PT, R0, 0x3, PT ;  /* 0x000000030000780c */ /* 0x010fda0003f05270 */
[----:B------:R-:W-:Y:S05]  /*0fc0*/  @P0 BRA `(.L_x_15) ;  /* 0x0000000000340947 */ /* 0x000fea0003800000 */
[----:B--23--:R-:W-:Y:S01]  /*0fd0*/  UMOV UR4, 0x400 ;  /* 0x0000040000047882 */ /* 0x00cfe20000000000 */
[----:B------:R-:W-:Y:S01]  /*0fe0*/  UMOV UR6, 0x20 ;  /* 0x0000002000067882 */ /* 0x000fe20000000000 */
[----:B------:R-:W-:Y:S02]  /*0ff0*/  ULEA UR4, UR53, UR4, 0x18 ;  /* 0x0000000435047291 */ /* 0x000fe4000f8ec0ff */
[----:B------:R-:W-:-:S04]  /*1000*/  UIADD3 UR6, UPT, UPT, -UR6, 0x100000, URZ ;  /* 0x0010000006067890 */ /* 0x000fc8000fffe1ff */
[----:B------:R-:W-:Y:S02]  /*1010*/  USHF.L.U32 UR7, UR6, 0xb, URZ ;  /* 0x0000000b06077899 */ /* 0x000fe400080006ff */
[----:B------:R-:W-:Y:S01]  /*1020*/  USHF.L.U32 UR6, UR6, 0x1, URZ ;  /* 0x0000000106067899 */ /* 0x000fe200080006ff */
[----:B------:R-:W-:Y:S01]  /*1030*/  ELECT P0, URZ, PT ;  /* 0x0000000000ff782f */ /* 0x000fe20003800000 */
[----:B------:R-:W2:Y:S10]  /*1040*/  FENCE.VIEW.ASYNC.S ;  /* 0x00000000000073c6 */ /* 0x000eb40000000000 */
[----:B--2---:R4:W2:Y:S01]  /*1050*/  SYNCS.EXCH.64 URZ, [UR4+0x240], UR6 ;  /* 0x0002400604ff75b2 */ /* 0x0048a20008000100 */
[----:B------:R4:W3:Y:S01]  /*1060*/  SYNCS.EXCH.64 URZ, [UR4+0x250], UR6 ;  /* 0x0002500604ff75b2 */ /* 0x0008e20008000100 */
[----:B------:R4:W1:Y:S01]  /*1070*/  SYNCS.EXCH.64 URZ, [UR4+0x248], UR6 ;  /* 0x0002480604ff75b2 */ /* 0x0008620008000100 */
[----:B------:R4:W1:Y:S02]  /*1080*/  SYNCS.EXCH.64 URZ, [UR4+0x258], UR6 ;  /* 0x0002580604ff75b2 */ /* 0x0008640008000100 */
[----:B----4-:R-:W-:Y:S01]  /*1090*/  NOP ;  /* 0x0000000000007918 */ /* 0x010fe20000000000 */
.L_x_15:
[----:B------:R-:W-:Y:S01]  /*10a0*/  VOTEU.ALL UP0, P1 ;  /* 0x0000000000ff7886 */ /* 0x000fe20000800000 */
[----:B--23--:R-:W-:Y:S01]  /*10b0*/  UMOV UR4, 0x20 ;  /* 0x0000002000047882 */ /* 0x00cfe20000000000 */
[----:B------:R-:W2:Y:S01]  /*10c0*/  LDCU UR7, c[0x0][0x36c] ;  /* 0x00006d80ff0777ac */ /* 0x000ea20008000800 */
[----:B------:R-:W-:Y:S01]  /*10d0*/  NOP ;  /* 0x0000000000007918 */ /* 0x000fe20000000000 */
[----:B------:R-:W-:Y:S01]  /*10e0*/  LOP3.LUT R0, R94, 0x1f, RZ, 0xc0, !PT ;  /* 0x0000001f5e007812 */ /* 0x000fe200078ec0ff */
[----:B------:R-:W-:Y:S01]  /*10f0*/  @!UP0 UMOV UR6, 0x400 ;  /* 0x0000040000068882 */ /* 0x000fe20000000000 */
[----:B------:R-:W-:-:S04]  /*1100*/  @!UP0 UIADD3 UR4, UPT, UPT, -UR4, 0x100000, URZ ;  /* 0x0010000004048890 */ /* 0x000fc8000fffe1ff */
[----:B------:R-:W-:Y:S02]  /*1110*/  @!UP0 USHF.L.U32 UR5, UR4, 0xb, URZ ;  /* 0x0000000b04058899 */ /* 0x000fe400080006ff */
[----:B------:R-:W-:Y:S02]  /*1120*/  @!UP0 USHF.L.U32 UR4, UR4, 0x1, URZ ;  /* 0x0000000104048899 */ /* 0x000fe400080006ff */
[----:B------:R-:W-:Y:S01]  /*1130*/  @!UP0 ULEA UR6, UR53, UR6, 0x18 ;  /* 0x0000000635068291 */ /* 0x000fe2000f8ec0ff */
[----:B------:R-:W-:Y:S01]  /*1140*/  VOTEU.ALL UP0, P1 ;  /* 0x0000000000ff7886 */ /* 0x000fe20000800000 */
[----:B------:R-:W-:Y:S02]  /*1150*/  UISETP.NE.AND UP5, UPT, UR21, URZ, UPT ;  /* 0x000000ff1500728c */ /* 0x000fe4000bfa5270 */
[----:B--2---:R-:W-:Y:S01]  /*1160*/  UISETP.EQ.U32.AND UP6, UPT, UR7, 0x1, UPT ;  /* 0x000000010700788c */ /* 0x004fe2000bfc2070 */
[----:B------:R-:W2:Y:S07]  /*1170*/  FENCE.VIEW.ASYNC.S ;  /* 0x00000000000073c6 */ /* 0x000eae0000000000 */
[----:B--2---:R2:W3:Y:S01]  /*1180*/  @!UP0 SYNCS.EXCH.64 URZ, [UR6+0x260], UR4 ;  /* 0x0002600406ff85b2 */ /* 0x0044e20008000100 */
[----:B------:R-:W-:Y:S05]  /*1190*/  BRA.U !UP6, `(.L_x_16) ;  /* 0x000000010e087547 */ /* 0x000fea000b800000 */
[----:B-1-3--:R-:W-:Y:S01]  /*11a0*/  UCGABAR_ARV ;  /* 0x00000000000079c7 */ /* 0x00afe20008000000 */
[----:B------:R-:W-:Y:S05]  /*11b0*/  BRA `(.L_x_17) ;  /* 0x0000000000047947 */ /* 0x000fea0003800000 */
.L_x_16:
[----:B-1-3--:R-:W-:Y:S01]  /*11c0*/  NOP ;  /* 0x0000000000007918 */ /* 0x00afe20000000000 */
.L_x_17:
[----:B------:R-:W1:Y:S01]  /*11d0*/  S2UR UR62, SR_CTAID.X ;  /* 0x00000000003e79c3 */ /* 0x000e620000002500 */
[----:B------:R-:W-:-:S05]  /*11e0*/  CS2R.32 R82, SR_CgaSize ;  /* 0x0000000000527805 */ /* 0x000fca0000008a00 */
[----:B------:R-:W-:-:S05]  /*11f0*/  IMAD R82, R82, -0xa0, RZ ;  /* 0xffffff6052527824 */ /* 0x000fca00078e02ff */
[----:B--2---:R-:W-:-:S14]  /*1200*/  R2UR UR5, R82 ;  /* 0x00000000520572ca */ /* 0x004fdc00000e0000 */
[----:B------:R-:W2:Y:S01]  /*1210*/  LDCU UR5, c[0x0][UR5+0x2b0] ;  /* 0x00005600050577ac */ /* 0x000ea20008000800 */
[----:B------:R-:W-:-:S05]  /*1220*/  CS2R.32 R82, SR_CgaSize ;  /* 0x0000000000527805 */ /* 0x000fca0000008a00 */
[----:B------:R-:W-:-:S05]  /*1230*/  IMAD R82, R82, -0xa0, RZ ;  /* 0xffffff6052527824 */ /* 0x000fca00078e02ff */
[----:B------:R-:W-:-:S14]  /*1240*/  R2UR UR4, R82 ;  /* 0x00000000520472ca */ /* 0x000fdc00000e0000 */
[----:B------:R-:W3:Y:S01]  /*1250*/  LDCU UR4, c[0x0][UR4+0x2b4] ;  /* 0x00005680040477ac */ /* 0x000ee20008000800 */
[----:B------:R-:W4:Y:S01]  /*1260*/  S2UR UR11, SR_CTAID.Y ;  /* 0x00000000000b79c3 */ /* 0x000f220000002600 */
[----:B------:R-:W-:-:S05]  /*1270*/  CS2R.32 R82, SR_CgaSize ;  /* 0x0000000000527805 */ /* 0x000fca0000008a00 */
[----:B------:R-:W-:-:S05]  /*1280*/  IMAD R82, R82, -0xa0, RZ ;  /* 0xffffff6052527824 */ /* 0x000fca00078e02ff */
[----:B------:R-:W-:-:S14]  /*1290*/  R2UR UR7, R82 ;  /* 0x00000000520772ca */ /* 0x000fdc00000e0000 */
[----:B------:R-:W3:Y:S01]  /*12a0*/  LDCU UR7, c[0x0][UR7+0x2a4] ;  /* 0x00005480070777ac */ /* 0x000ee20008000800 */
[----:B------:R-:W-:-:S05]  /*12b0*/  CS2R.32 R82, SR_CgaSize ;  /* 0x0000000000527805 */ /* 0x000fca0000008a00 */
[----:B------:R-:W-:-:S05]  /*12c0*/  IMAD R82, R82, -0xa0, RZ ;  /* 0xffffff6052527824 */ /* 0x000fca00078e02ff */
[----:B------:R-:W-:-:S14]  /*12d0*/  R2UR UR63, R82 ;  /* 0x00000000523f72ca */ /* 0x000fdc00000e0000 */
[----:B------:R-:W3:Y:S01]  /*12e0*/  LDCU UR63, c[0x0][UR63+0x2a0] ;  /* 0x000054003f3f77ac */ /* 0x000ee20008000800 */
[----:B------:R-:W-:Y:S02]  /*12f0*/  UISETP.GT.U32.AND UP0, UPT, UR36, 0xffff, UPT ;  /* 0x0000ffff2400788c */ /* 0x000fe4000bf04070 */
[----:B------:R-:W-:Y:S01]  /*1300*/  USHF.R.U32.HI UR59, URZ, 0x1, UR53 ;  /* 0x00000001ff3b7899 */ /* 0x000fe20008011635 */
[----:B------:R-:W3:Y:S01]  /*1310*/  LDCU UR22, c[0x0][0xf24] ;  /* 0x0001e480ff1677ac */ /* 0x000ee20008000800 */
[----:B-1----:R-:W-:Y:S01]  /*1320*/  I2FP.F32.U32 R3, UR62 ;  /* 0x0000003e00037c45 */ /* 0x002fe20008201000 */
[----:B------:R-:W1:Y:S04]  /*1330*/  LDCU UR39, c[0x0][0xf24] ;  /* 0x0001e480ff2777ac */ /* 0x000e680008000800 */
[----:B--2---:R-:W-:Y:S01]  /*1340*/  FMUL R3, R3, UR5 ;  /* 0x0000000503037c20 */ /* 0x004fe20008400000 */
[----:B------:R-:W2:Y:S01]  /*1350*/  LDCU UR24, c[0x0][0xf30] ;  /* 0x0001e600ff1877ac */ /* 0x000ea20008000800 */
[----:B----4-:R-:W-:Y:S01]  /*1360*/  I2FP.F32.U32 R2, UR11 ;  /* 0x0000000b00027c45 */ /* 0x010fe20008201000 */
[----:B------:R-:W-:-:S03]  /*1370*/  USHF.L.U32 UR38, UR53, 0x8, URZ ;  /* 0x0000000835267899 */ /* 0x000fc600080006ff */
[----:B------:R-:W4:Y:S01]  /*1380*/  F2I.U32.TRUNC.NTZ R3, R3 ;  /* 0x0000000300037305 */ /* 0x000f22000020f000 */
[----:B------:R-:W-:Y:S01]  /*1390*/  USHF.L.U32 UR45, UR53, 0x6, URZ ;  /* 0x00000006352d7899 */ /* 0x000fe200080006ff */
[----:B---3--:R-:W-:Y:S01]  /*13a0*/  FMUL R2, R2, UR4 ;  /* 0x0000000402027c20 */ /* 0x008fe20008400000 */
[----:B------:R-:W-:Y:S01]  /*13b0*/  USEL UR37, UR36, 0xffff, !UP0 ;  /* 0x0000ffff24257887 */ /* 0x000fe2000c000000 */
[----:B------:R-:W-:-:S04]  /*13c0*/  UMOV UR20, UR62 ;  /* 0x0000003e00147c82 */ /* 0x000fc80008000000 */
[----:B------:R-:W3:Y:S01]  /*13d0*/  F2I.U32.TRUNC.NTZ R2, R2 ;  /* 0x0000000200027305 */ /* 0x000ee2000020f000 */
[----:B----4-:R-:W-:Y:S02]  /*13e0*/  R2UR UR4, R3 ;  /* 0x00000000030472ca */ /* 0x010fe400000e0000 */
[----:B------:R-:W-:Y:S02]  /*13f0*/  PRMT R3, RZ, 0x7610, R3 ;  /* 0x00007610ff037816 */ /* 0x000fe40000000003 */
[----:B---3--:R-:W-:Y:S02]  /*1400*/  R2UR UR6, R2 ;  /* 0x00000000020672ca */ /* 0x008fe400000e0000 */
[----:B------:R-:W-:-:S07]  /*1410*/  PRMT R2, RZ, 0x7610, R2 ;  /* 0x00007610ff027816 */ /* 0x000fce0000000002 */
[----:B------:R-:W-:-:S04]  /*1420*/  UIADD3 UR5, UPT, UPT, -UR4, URZ, URZ ;  /* 0x000000ff04057290 */ /* 0x000fc8000fffe1ff */
[----:B------:R-:W-:Y:S02]  /*1430*/  UIMAD UR63, UR63, UR5, UR62 ;  /* 0x000000053f3f72a4 */ /* 0x000fe4000f8e023e */
[----:B------:R-:W-:-:S04]  /*1440*/  UIADD3 UR4, UPT, UPT, -UR6, URZ, URZ ;  /* 0x000000ff06047290 */ /* 0x000fc8000fffe1ff */
[----:B------:R-:W-:-:S06]  /*1450*/  UIMAD UR4, UR7, UR4, UR11 ;  /* 0x00000004070472a4 */ /* 0x000fcc000f8e020b */
[----:B------:R-:W-:Y:S01]  /*1460*/  IMAD.U32 R82, RZ, RZ, UR4 ;  /* 0x00000004ff527e24 */ /* 0x000fe2000f8e00ff */
[----:B-12---:R-:W-:Y:S06]  /*1470*/  BRA.U UP5, `(.L_x_18) ;  /* 0x0000000105687547 */ /* 0x006fec000b800000 */
[----:B------:R-:W-:Y:S01]  /*1480*/  R2UR UR4, R82 ;  /* 0x00000000520472ca */ /* 0x000fe200000e0000 */
[----:B------:R-:W-:-:S12]  /*1490*/  ULOP3.LUT UR5, UR63, 0x4, URZ, 0x3c, !UPT ;  /* 0x000000043f057892 */ /* 0x000fd8000f8e3cff */
[----:B------:R-:W-:Y:S02]  /*14a0*/  UISETP.NE.AND UP0, UPT, UR4, URZ, UPT ;  /* 0x000000ff0400728c */ /* 0x000fe4000bf05270 */
[----:B------:R-:W-:Y:S02]  /*14b0*/  ULOP3.LUT UR4, UR63, 0x2, URZ, 0x3c, !UPT ;  /* 0x000000023f047892 */ /* 0x000fe4000f8e3cff */
[----:B------:R-:W-:-:S04]  /*14c0*/  UISETP.GT.U32.AND UP2, UPT, UR63, 0x1, UP0 ;  /* 0x000000013f00788c */ /* 0x000fc80008744070 */
[----:B------:R-:W-:Y:S02]  /*14d0*/  USEL UR8, URZ, 0x1, UP2 ;  /* 0x00000001ff087887 */ /* 0x000fe40009000000 */
[----:B------:R-:W-:Y:S02]  /*14e0*/  USEL UR7, URZ, 0x2, UP2 ;  /* 0x00000002ff077887 */ /* 0x000fe40009000000 */
[----:B------:R-:W-:Y:S02]  /*14f0*/  UISETP.GT.U32.AND UP2, UPT, UR4, 0x1, UP0 ;  /* 0x000000010400788c */ /* 0x000fe40008744070 */
[----:B------:R-:W-:Y:S02]  /*1500*/  ULOP3.LUT UR4, UR63, 0x6, URZ, 0x3c, !UPT ;  /* 0x000000063f047892 */ /* 0x000fe4000f8e3cff */
[----:B------:R-:W-:Y:S02]  /*1510*/  USEL UR6, URZ, 0x4, UP2 ;  /* 0x00000004ff067887 */ /* 0x000fe40009000000 */
[----:B------:R-:W-:-:S02]  /*1520*/  USEL UR9, URZ, 0x8, UP2 ;  /* 0x00000008ff097887 */ /* 0x000fc40009000000 */
[----:B------:R-:W-:Y:S02]  /*1530*/  UISETP.GT.U32.AND UP2, UPT, UR5, 0x1, UP0 ;  /* 0x000000010500788c */ /* 0x000fe40008744070 */
[----:B------:R-:W-:Y:S02]  /*1540*/  UISETP.GT.U32.AND UP0, UPT, UR4, 0x1, UP0 ;  /* 0x000000010400788c */ /* 0x000fe40008704070 */
[----:B------:R-:W-:Y:S02]  /*1550*/  USEL UR4, URZ, 0x10, UP2 ;  /* 0x00000010ff047887 */ /* 0x000fe40009000000 */
[----:B------:R-:W-:Y:S02]  /*1560*/  UIADD3 UR5, UPT, UPT, UR6, UR7, UR8 ;  /* 0x0000000706057290 */ /* 0x000fe4000fffe008 */
[----:B------:R-:W-:Y:S02]  /*1570*/  USEL UR7, URZ, 0x40, UP0 ;  /* 0x00000040ff077887 */ /* 0x000fe40008000000 */
[----:B------:R-:W-:-:S02]  /*1580*/  USEL UR8, URZ, 0x20, UP2 ;  /* 0x00000020ff087887 */ /* 0x000fc40009000000 */
[----:B------:R-:W-:Y:S02]  /*1590*/  UIADD3 UR5, UPT, UPT, UR4, UR5, UR9 ;  /* 0x0000000504057290 */ /* 0x000fe4000fffe009 */
[----:B------:R-:W-:Y:S02]  /*15a0*/  ULOP3.LUT UR4, UR63, 0xfffffffe, URZ, 0xc0, !UPT ;  /* 0xfffffffe3f047892 */ /* 0x000fe4000f8ec0ff */
[----:B------:R-:W-:Y:S02]  /*15b0*/  USEL UR6, URZ, 0x80, UP0 ;  /* 0x00000080ff067887 */ /* 0x000fe40008000000 */
[----:B------:R-:W-:-:S03]  /*15c0*/  UIADD3 UR5, UPT, UPT, UR7, UR5, UR8 ;  /* 0x0000000507057290 */ /* 0x000fc6000fffe008 */
[----:B------:R-:W-:Y:S01]  /*15d0*/  UMOV UR7, 0x3 ;  /* 0x0000000300077882 */ /* 0x000fe20000000000 */
[----:B------:R-:W-:Y:S02]  /*15e0*/  UIADD3 UR5, UPT, UPT, UR5, UR6, URZ ;  /* 0x0000000605057290 */ /* 0x000fe4000fffe0ff */
[----:B------:R-:W-:-:S04]  /*15f0*/  USHF.L.U32 UR4, UR7, UR4, URZ ;  /* 0x0000000407047299 */ /* 0x000fc800080006ff */
[----:B------:R-:W-:Y:S02]  /*1600*/  MOV R3, UR5 ;  /* 0x0000000500037c02 */ /* 0x000fe40008000f00 */
[----:B------:R-:W-:-:S07]  /*1610*/  IMAD.U32 R2, RZ, RZ, UR4 ;  /* 0x00000004ff027e24 */ /* 0x000fce000f8e00ff */
.L_x_18:
[----:B------:R-:W1:Y:S01]  /*1620*/  S2UR UR44, SR_CTAID.Z ;  /* 0x00000000002c79c3 */ /* 0x000e620000002700 */
[----:B------:R-:W-:Y:S01]  /*1630*/  UISETP.GE.AND UP0, UPT, UR22, 0x1, UPT ;  /* 0x000000011600788c */ /* 0x000fe2000bf06270 */
[----:B------:R-:W-:-:S08]  /*1640*/  UMOV UR25, 0x55 ;  /* 0x0000005500197882 */ /* 0x000fd00000000000 */
[----:B------:R-:W-:Y:S05]  /*1650*/  BRA.U !UP0, `(.L_x_19) ;  /* 0x0000000108d07547 */ /* 0x000fea000b800000 */
[----:B------:R-:W2:Y:S01]  /*1660*/  LDCU.128 UR12, c[0x0][0xf10] ;  /* 0x0001e200ff0c77ac */ /* 0x000ea20008000c00 */
[----:B------:R-:W3:Y:S01]  /*1670*/  LDCU UR6, c[0x0][0x370] ;  /* 0x00006e00ff0677ac */ /* 0x000ee20008000800 */
[----:B------:R-:W4:Y:S01]  /*1680*/  LDCU UR7, c[0x0][0x374] ;  /* 0x00006e80ff0777ac */ /* 0x000f220008000800 */
[----:B------:R-:W1:Y:S01]  /*1690*/  LDCU UR23, c[0x0][0xf0c] ;  /* 0x0001e180ff1777ac */ /* 0x000e620008000800 */
[----:B------:R-:W1:Y:S01]  /*16a0*/  LDCU UR10, c[0x0][0xf20] ;  /* 0x0001e400ff0a77ac */ /* 0x000e620008000800 */
[----:B------:R-:W1:Y:S01]  /*16b0*/  LDCU.64 UR8, c[0x0][0xf28] ;  /* 0x0001e500ff0877ac */ /* 0x000e620008000a00 */
[----:B--2---:R-:W-:Y:S02]  /*16c0*/  UISETP.NE.AND UP3, UPT, UR14, 0x1, UPT ;  /* 0x000000010e00788c */ /* 0x004fe4000bf65270 */
[----:B----4-:R-:W-:Y:S02]  /*16d0*/  UIMAD.WIDE.U32 UR16, UR7, UR15, URZ ;  /* 0x0000000f071072a5 */ /* 0x010fe4000f8e00ff */
[----:B---3--:R-:W-:-:S02]  /*16e0*/  UIMAD.WIDE.U32 UR18, UR6, UR12, URZ ;  /* 0x0000000c061272a5 */ /* 0x008fc4000f8e00ff */
[----:B-1----:R-:W-:Y:S02]  /*16f0*/  UISETP.NE.AND UP0, UPT, UR23, 0x1, UPT ;  /* 0x000000011700788c */ /* 0x002fe4000bf05270 */
[----:B------:R-:W-:Y:S01]  /*1700*/  UIMAD.WIDE.U32 UR4, UR20, UR12, URZ ;  /* 0x0000000c140472a5 */ /* 0x000fe2000f8e00ff */
[----:B------:R-:W-:Y:S02]  /*1710*/  UMOV UR16, UR17 ;  /* 0x0000001100107c82 */ /* 0x000fe40008000000 */
[----:B------:R-:W-:Y:S01]  /*1720*/  UMOV UR18, UR19 ;  /* 0x0000001300127c82 */ /* 0x000fe20008000000 */
[----:B------:R-:W-:Y:S02]  /*1730*/  @UP3 USHF.R.U32.HI UR7, URZ, UR10, UR16 ;  /* 0x0000000aff073299 */ /* 0x000fe40008011610 */
[----:B------:R-:W-:Y:S02]  /*1740*/  UISETP.NE.AND UP2, UPT, UR22, 0x1, UPT ;  /* 0x000000011600788c */ /* 0x000fe4000bf45270 */
[----:B------:R-:W-:-:S02]  /*1750*/  USHF.R.U32.HI UR5, URZ, UR13, UR5 ;  /* 0x0000000dff057299 */ /* 0x000fc40008011605 */
[----:B------:R-:W-:Y:S02]  /*1760*/  @UP0 USHF.R.U32.HI UR6, URZ, UR13, UR18 ;  /* 0x0000000dff060299 */ /* 0x000fe40008011612 */
[----:B------:R-:W-:Y:S02]  /*1770*/  UIMAD.WIDE.U32 UR16, UR11, UR15, URZ ;  /* 0x0000000f0b1072a5 */ /* 0x000fe4000f8e00ff */
[----:B------:R-:W-:Y:S02]  /*1780*/  UIMAD.WIDE.U32 UR12, UR7, UR8, URZ ;  /* 0x00000008070c72a5 */ /* 0x000fe4000f8e00ff */
[----:B------:R-:W-:Y:S02]  /*1790*/  UIMAD.WIDE.U32 UR18, UR6, UR8, URZ ;  /* 0x00000008061272a5 */ /* 0x000fe4000f8e00ff */
[----:B------:R-:W-:Y:S01]  /*17a0*/  USEL UR5, UR20, UR5, !UP0 ;  /* 0x0000000514057287 */ /* 0x000fe2000c000000 */
[----:B------:R-:W-:Y:S02]  /*17b0*/  UMOV UR4, UR17 ;  /* 0x0000001100047c82 */ /* 0x000fe40008000000 */
[----:B------:R-:W-:Y:S01]  /*17c0*/  UMOV UR12, UR13 ;  /* 0x0000000d000c7c82 */ /* 0x000fe20008000000 */
[----:B------:R-:W-:-:S02]  /*17d0*/  USHF.R.U32.HI UR4, URZ, UR10, UR4 ;  /* 0x0000000aff047299 */ /* 0x000fc40008011604 */
[----:B------:R-:W-:Y:S01]  /*17e0*/  @UP2 USHF.R.U32.HI UR7, URZ, UR9, UR12 ;  /* 0x00000009ff072299 */ /* 0x000fe2000801160c */
[----:B------:R-:W-:Y:S01]  /*17f0*/  UMOV UR18, UR19 ;  /* 0x0000001300127c82 */ /* 0x000fe20008000000 */
[----:B------:R-:W-:Y:S02]  /*1800*/  USEL UR4, UR11, UR4, !UP3 ;  /* 0x000000040b047287 */ /* 0x000fe4000d800000 */
[----:B------:R-:W-:Y:S02]  /*1810*/  @UP2 USHF.R.U32.HI UR6, URZ, UR9, UR18 ;  /* 0x00000009ff062299 */ /* 0x000fe40008011612 */
[----:B------:R-:W-:Y:S02]  /*1820*/  UIMAD UR7, UR7, UR22, URZ ;  /* 0x00000016070772a4 */ /* 0x000fe4000f8e02ff */
[----:B------:R-:W-:Y:S02]  /*1830*/  UIMAD UR10, UR6, UR22, URZ ;  /* 0x00000016060a72a4 */ /* 0x000fe4000f8e02ff */
[----:B------:R-:W-:-:S02]  /*1840*/  UISETP.GE.AND UP0, UPT, UR4, UR7, UPT ;  /* 0x000000070400728c */ /* 0x000fc4000bf06270 */
[----:B------:R-:W-:Y:S02]  /*1850*/  UIMAD.WIDE.U32 UR12, UR4, UR8, URZ ;  /* 0x00000008040c72a5 */ /* 0x000fe4000f8e00ff */
[----:B------:R-:W-:Y:S02]  /*1860*/  UISETP.GE.OR UP0, UPT, UR5, UR10, UP0 ;  /* 0x0000000a0500728c */ /* 0x000fe40008706670 */
[----:B------:R-:W-:Y:S02]  /*1870*/  UIMAD.WIDE.U32 UR16, UR5, UR8, URZ ;  /* 0x00000008051072a5 */ /* 0x000fe4000f8e00ff */
[----:B------:R-:W-:Y:S01]  /*1880*/  UIADD3 UR7, UPT, UPT, -UR4, URZ, URZ ;  /* 0x000000ff04077290 */ /* 0x000fe2000fffe1ff */
[----:B------:R-:W-:Y:S01]  /*1890*/  UMOV UR8, UR13 ;  /* 0x0000000d00087c82 */ /* 0x000fe20008000000 */
[----:B------:R-:W-:Y:S02]  /*18a0*/  UIADD3 UR10, UPT, UPT, -UR5, URZ, URZ ;  /* 0x000000ff050a7290 */ /* 0x000fe4000fffe1ff */
[----:B------:R-:W-:-:S02]  /*18b0*/  USHF.R.U32.HI UR8, URZ, UR9, UR8 ;  /* 0x00000009ff087299 */ /* 0x000fc40008011608 */
[----:B------:R-:W-:Y:S02]  /*18c0*/  UIMAD UR11, UR14, UR7, UR11 ;  /* 0x000000070e0b72a4 */ /* 0x000fe4000f8e020b */
[----:B------:R-:W-:Y:S01]  /*18d0*/  USEL UR8, UR4, UR8, !UP2 ;  /* 0x0000000804087287 */ /* 0x000fe2000d000000 */
[----:B------:R-:W-:Y:S01]  /*18e0*/  @!UP0 UMOV UR7, UR17 ;  /* 0x0000001100078c82 */ /* 0x000fe20008000000 */
[----:B------:R-:W-:Y:S02]  /*18f0*/  UIMAD UR20, UR23, UR10, UR20 ;  /* 0x0000000a171472a4 */ /* 0x000fe4000f8e0214 */
[----:B------:R-:W-:Y:S02]  /*1900*/  @!UP0 USHF.R.U32.HI UR7, URZ, UR9, UR7 ;  /* 0x00000009ff078299 */ /* 0x000fe40008011607 */
[----:B------:R-:W-:Y:S02]  /*1910*/  UIADD3 UR9, UPT, UPT, -UR8, URZ, URZ ;  /* 0x000000ff08097290 */ /* 0x000fe4000fffe1ff */
[----:B------:R-:W-:-:S02]  /*1920*/  @!UP0 USEL UR7, UR5, UR7, !UP2 ;  /* 0x0000000705078287 */ /* 0x000fc4000d000000 */
[----:B------:R-:W-:Y:S02]  /*1930*/  UIMAD UR9, UR22, UR9, UR4 ;  /* 0x00000009160972a4 */ /* 0x000fe4000f8e0204 */
[----:B------:R-:W-:Y:S02]  /*1940*/  @!UP0 UIADD3 UR8, UPT, UPT, UR8, -UR7, URZ ;  /* 0x8000000708088290 */ /* 0x000fe4000fffe0ff */
[----:B------:R-:W-:Y:S02]  /*1950*/  @!UP0 UIMAD UR6, UR9, UR6, UR7 ;  /* 0x00000006090682a4 */ /* 0x000fe4000f8e0207 */
[----:B------:R-:W-:-:S04]  /*1960*/  @!UP0 UIMAD UR4, UR8, UR22, UR5 ;  /* 0x00000016080482a4 */ /* 0x000fc8000f8e0205 */
[----:B------:R-:W-:Y:S01]  /*1970*/  UIMAD UR11, UR4, UR14, UR11 ;  /* 0x0000000e040b72a4 */ /* 0x000fe2000f8e020b */
[----:B------:R-:W-:Y:S02]  /*1980*/  @!UP0 UMOV UR5, UR6 ;  /* 0x0000000600058c82 */ /* 0x000fe40008000000 */
[----:B------:R-:W-:-:S12]  /*1990*/  UIMAD UR20, UR5, UR23, UR20 ;  /* 0x00000017051472a4 */ /* 0x000fd8000f8e0214 */
.L_x_19:
[----:B------:R-:W-:Y:S02]  /*19a0*/  UISETP.NE.AND UP2, UPT, UR24, 0x1, UPT ;  /* 0x000000011800788c */ /* 0x000fe4000bf45270 */
[----:B------:R-:W-:Y:S02]  /*19b0*/  ULOP3.LUT UR45, UR45, 0x1c0, URZ, 0xc0, !UPT ;  /* 0x000001c02d2d7892 */ /* 0x000fe4000f8ec0ff */
[----:B------:R-:W-:Y:S02]  /*19c0*/  ULOP3.LUT UR37, UR37, 0xffff, URZ, 0xc0, !UPT ;  /* 0x0000ffff25257892 */ /* 0x000fe4000f8ec0ff */
[----:B------:R-:W-:Y:S02]  /*19d0*/  UISETP.NE.AND UP0, UPT, UR21, 0x2, UPT ;  /* 0x000000021500788c */ /* 0x000fe4000bf05270 */
[----:B------:R-:W-:Y:S02]  /*19e0*/  ULOP3.LUT UR64, UR62, 0x1, URZ, 0xc0, !UPT ;  /* 0x000000013e407892 */ /* 0x000fe4000f8ec0ff */
[----:B------:R-:W-:-:S02]  /*19f0*/  ULOP3.LUT UR59, UR59, 0x3, URZ, 0xc0, !UPT ;  /* 0x000000033b3b7892 */ /* 0x000fc4000f8ec0ff */
[----:B------:R-:W-:Y:S02]  /*1a00*/  ULOP3.LUT UR38, UR38, 0x600, URZ, 0xc0, !UPT ;  /* 0x0000060026267892 */ /* 0x000fe4000f8ec0ff */
[----:B------:R-:W-:Y:S02]  /*1a10*/  USHF.R.U32.HI UR10, URZ, 0x1, UR45 ;  /* 0x00000001ff0a7899 */ /* 0x000fe4000801162d */
[----:B------:R-:W-:Y:S01]  /*1a20*/  USHF.L.U32 UR37, UR25, UR37, URZ ;  /* 0x0000002519257299 */ /* 0x000fe200080006ff */
[----:B------:R-:W-:Y:S11]  /*1a30*/  BRA.U UP2, `(.L_x_20) ;  /* 0x0000000102407547 */ /* 0x000ff6000b800000 */
[----:B------:R-:W2:Y:S01]  /*1a40*/  LDCU.128 UR12, c[0x0][0xf10] ;  /* 0x0001e200ff0c77ac */ /* 0x000ea20008000c00 */
[----:B------:R-:W3:Y:S01]  /*1a50*/  LDCU UR8, c[0x0][0xf0c] ;  /* 0x0001e180ff0877ac */ /* 0x000ee20008000800 */
[----:B------:R-:W4:Y:S01]  /*1a60*/  LDCU UR9, c[0x0][0xf20] ;  /* 0x0001e400ff0977ac */ /* 0x000f220008000800 */
[----:B--2---:R-:W-:Y:S02]  /*1a70*/  UIMAD.WIDE.U32 UR4, UR20, UR12, URZ ;  /* 0x0000000c140472a5 */ /* 0x004fe4000f8e00ff */
[----:B------:R-:W-:Y:S02]  /*1a80*/  UIMAD.WIDE.U32 UR6, UR11, UR15, URZ ;  /* 0x0000000f0b0672a5 */ /* 0x000fe4000f8e00ff */
[----:B---3--:R-:W-:Y:S02]  /*1a90*/  UISETP.NE.AND UP2, UPT, UR8, 0x1, UPT ;  /* 0x000000010800788c */ /* 0x008fe4000bf45270 */
[----:B------:R-:W-:-:S03]  /*1aa0*/  USHF.R.U32.HI UR5, URZ, UR13, UR5 ;  /* 0x0000000dff057299 */ /* 0x000fc60008011605 */
[----:B------:R-:W-:Y:S01]  /*1ab0*/  UMOV UR4, UR7 ;  /* 0x0000000700047c82 */ /* 0x000fe20008000000 */
[----:B------:R-:W-:Y:S02]  /*1ac0*/  USEL UR5, UR20, UR5, !UP2 ;  /* 0x0000000514057287 */ /* 0x000fe4000d000000 */
[----:B------:R-:W-:Y:S02]  /*1ad0*/  UISETP.NE.AND UP2, UPT, UR14, 0x1, UPT ;  /* 0x000000010e00788c */ /* 0x000fe4000bf45270 */
[----:B----4-:R-:W-:-:S04]  /*1ae0*/  USHF.R.U32.HI UR4, URZ, UR9, UR4 ;  /* 0x00000009ff047299 */ /* 0x010fc80008011604 */
[----:B------:R-:W-:-:S04]  /*1af0*/  USEL UR4, UR11, UR4, !UP2 ;  /* 0x000000040b047287 */ /* 0x000fc8000d000000 */
[----:B------:R-:W-:Y:S02]  /*1b00*/  UIADD3 UR6, UPT, UPT, UR5, -UR4, URZ ;  /* 0x8000000405067290 */ /* 0x000fe4000fffe0ff */
[----:B------:R-:W-:Y:S02]  /*1b10*/  UIADD3 UR4, UPT, UPT, -UR5, UR4, URZ ;  /* 0x0000000405047290 */ /* 0x000fe4000fffe1ff */
[----:B------:R-:W-:Y:S02]  /*1b20*/  UIMAD UR11, UR6, UR14, UR11 ;  /* 0x0000000e060b72a4 */ /* 0x000fe4000f8e020b */
[----:B------:R-:W-:-:S12]  /*1b30*/  UIMAD UR20, UR4, UR8, UR20 ;  /* 0x00000008041472a4 */ /* 0x000fd8000f8e0214 */
.L_x_20:
[----:B------:R-:W-:Y:S05]  /*1b40*/  BRA.U !UP6, `(.L_x_21) ;  /* 0x000000010e0c7547 */ /* 0x000fea000b800000 */
[----:B------:R-:W-:Y:S01]  /*1b50*/  UCGABAR_WAIT ;  /* 0x0000000000007dc7 */ /* 0x000fe20008000000 */
[----:B------:R-:W-:Y:S01]  /*1b60*/  CCTL.IVALL ;  /* 0x00000000ff00798f */ /* 0x000fe20002000000 */
[----:B------:R-:W-:Y:S05]  /*1b70*/  BRA `(.L_x_22) ;  /* 0x0000000000047947 */ /* 0x000fea0003800000 */
.L_x_21:
[----:B------:R-:W-:Y:S06]  /*1b80*/  BAR.SYNC.DEFER_BLOCKING 0x0 ;  /* 0x0000000000007b1d */ /* 0x000fec0000010000 */
.L_x_22:
[----:B------:R-:W-:Y:S05]  /*1b90*/  BRA.U UP0, `(.L_x_23) ;  /* 0x0000002100d87547 */ /* 0x000fea000b800000 */
[----:B------:R-:W2:Y:S01]  /*1ba0*/  LDCU UR6, c[0x0][0x38c] ;  /* 0x00007180ff0677ac */ /* 0x000ea20008000800 */
[----:B------:R-:W-:Y:S01]  /*1bb0*/  PLOP3.LUT P2, PT, PT, PT, UP4, 0x80, 0x8 ;  /* 0x000000000008781c */ /* 0x000fe20003f4f048 */
[----:B------:R-:W-:Y:S01]  /*1bc0*/  IMAD.MOV.U32 R12, RZ, RZ, 0x1 ;  /* 0x00000001ff0c7424 */ /* 0x000fe200078e00ff */
[----:B------:R-:W-:Y:S02]  /*1bd0*/  ISETP.NE.AND P3, PT, R0, RZ, P4 ;  /* 0x000000ff0000720c */ /* 0x000fe40002765270 */
[----:B------:R-:W-:Y:S02]  /*1be0*/  CS2R R10, SRZ ;  /* 0x00000000000a7805 */ /* 0x000fe4000001ff00 */
[----:B------:R-:W-:Y:S01]  /*1bf0*/  PLOP3.LUT P2, PT, P2, PT, PT, 0x8, 0x80 ;  /* 0x000000000080781c */ /* 0x000fe2000174e170 */
[----:B------:R-:W-:Y:S01]  /*1c00*/  IMAD.MOV.U32 R9, RZ, RZ, RZ ;  /* 0x000000ffff097224 */ /* 0x000fe200078e00ff */
[----:B------:R-:W3:Y:S01]  /*1c10*/  LDCU UR55, c[0x0][0x370] ;  /* 0x00006e00ff3777ac */ /* 0x000ee20008000800 */
[----:B------:R-:W-:Y:S01]  /*1c20*/  IMAD.MOV.U32 R8, RZ, RZ, 0x1 ;  /* 0x00000001ff087424 */ /* 0x000fe200078e00ff */
[----:B------:R-:W4:Y:S01]  /*1c30*/  LDCU.64 UR30, c[0x0][0x348] ;  /* 0x00006900ff1e77ac */ /* 0x000f220008000a00 */
[----:B------:R-:W-:Y:S01]  /*1c40*/  ULEA UR59, UR64, UR59, 0x2 ;  /* 0x0000003b403b7291 */ /* 0x000fe2000f8e10ff */
[----:B------:R-:W1:Y:S01]  /*1c50*/  LDCU UR54, c[0x0][0x374] ;  /* 0x00006e80ff3677ac */ /* 0x000e620008000800 */
[----:B--2---:R-:W-:-:S02]  /*1c60*/  UIADD3 UR5, UPT, UPT, UR6, 0x3f, URZ ;  /* 0x0000003f06057890 */ /* 0x004fc4000fffe0ff */
[----:B------:R-:W-:Y:S02]  /*1c70*/  UIADD3 UR61, UPT, UPT, UR6, 0x7e, URZ ;  /* 0x0000007e063d7890 */ /* 0x000fe4000fffe0ff */
[----:B------:R-:W-:Y:S01]  /*1c80*/  USHF.R.S32.HI UR4, URZ, 0x1f, UR5 ;  /* 0x0000001fff047899 */ /* 0x000fe20008011405 */
[----:B------:R-:W-:-:S03]  /*1c90*/  UMOV UR14, URZ ;  /* 0x000000ff000e7c82 */ /* 0x000fc60008000000 */
[----:B------:R-:W-:Y:S02]  /*1ca0*/  ULEA.HI UR4, UR4, UR5, URZ, 0x6 ;  /* 0x0000000504047291 */ /* 0x000fe4000f8f30ff */
[----:B------:R-:W-:Y:S02]  /*1cb0*/  UIADD3 UR5, UPT, UPT, UR6, -0x1, URZ ;  /* 0xffffffff06057890 */ /* 0x000fe4000fffe0ff */
[----:B------:R-:W-:Y:S02]  /*1cc0*/  USHF.R.S32.HI UR57, URZ, 0x6, UR4 ;  /* 0x00000006ff397899 */ /* 0x000fe40008011404 */
[----:B------:R-:W-:Y:S02]  /*1cd0*/  UISETP.GE.U32.AND UP1, UPT, UR5, -0x7f, UPT ;  /* 0xffffff810500788c */ /* 0x000fe4000bf26070 */
[----:B------:R-:W-:-:S04]  /*1ce0*/  UISETP.LT.U32.AND UP0, UPT, UR57, 0x1b, UPT ;  /* 0x0000001b3900788c */ /* 0x000fc8000bf01070 */
[----:B------:R-:W-:Y:S02]  /*1cf0*/  USEL UR56, UR57, 0x1b, UP0 ;  /* 0x0000001b39387887 */ /* 0x000fe40008000000 */
[----:B------:R-:W-:Y:S02]  /*1d00*/  UISETP.NE.AND UP0, UPT, UR21, URZ, UPT ;  /* 0x000000ff1500728c */ /* 0x000fe4000bf05270 */
[----:B------:R-:W-:Y:S02]  /*1d10*/  UIADD3 UR4, UPT, UPT, UR56, -0x1, URZ ;  /* 0xffffffff38047890 */ /* 0x000fe4000fffe0ff */
[----:B------:R-:W-:Y:S02]  /*1d20*/  @UP1 UIADD3 UR4, UPT, UPT, UR56, URZ, URZ ;  /* 0x000000ff38041290 */ /* 0x000fe4000fffe0ff */
[----:B------:R-:W-:Y:S02]  /*1d30*/  USEL UR46, UR47, 0x2, UP0 ;  /* 0x000000022f2e7887 */ /* 0x000fe40008000000 */
[----:B------:R-:W-:-:S02]  /*1d40*/  UIADD3 UR60, UPT, UPT, UR57, -UR56, URZ ;  /* 0x80000038393c7290 */ /* 0x000fc4000fffe0ff */
[----:B------:R-:W-:Y:S02]  /*1d50*/  UIADD3 UR47, UPT, UPT, UR4, 0x1, URZ ;  /* 0x00000001042f7890 */ /* 0x000fe4000fffe0ff */
[----:B-1-34-:R-:W-:-:S12]  /*1d60*/  UIADD3 UR58, UPT, UPT, -UR4, URZ, URZ ;  /* 0x000000ff043a7290 */ /* 0x01afd8000fffe1ff */
.L_x_47:
[----:B------:R-:W-:Y:S01]  /*1d70*/  UISETP.NE.AND UP0, UPT, UR53, URZ, UPT ;  /* 0x000000ff3500728c */ /* 0x000fe2000bf05270 */
[----:B-1----:R-:W1:Y:S08]  /*1d80*/  S2UR UR53, SR_CgaCtaId ;  /* 0x00000000003579c3 */ /* 0x002e700000008800 */
[----:B---3--:R-:W-:Y:S05]  /*1d90*/  BRA.U UP0, `(.L_x_24) ;  /* 0x0000000100347547 */ /* 0x008fea000b800000 */
[----:B------:R-:W2:Y:S01]  /*1da0*/  S2R R0, SR_CgaCtaId ;  /* 0x0000000000007919 */ /* 0x000ea20000008800 */
[----:B------:R-:W-:Y:S02]  /*1db0*/  MOV R3, 0x400 ;  /* 0x0000040000037802 */ /* 0x000fe40000000f00 */
[----:B------:R-:W-:Y:S02]  /*1dc0*/  SHF.L.U32 R2, R8, 0x1f, RZ ;  /* 0x0000001f08027819 */ /* 0x000fe400000006ff */
[----:B--2---:R-:W-:-:S05]  /*1dd0*/  LEA R0, R0, R3, 0x18 ;  /* 0x0000000300007211 */ /* 0x004fca00078ec0ff */
[----:B------:R-:W-:-:S04]  /*1de0*/  IMAD R3, R9, 0x8, R0 ;  /* 0x0000000809037824 */ /* 0x000fc800078e0200 */
[----:B------:R-:W2:Y:S02]  /*1df0*/  SYNCS.PHASECHK.TRANS64.TRYWAIT P0, [R3+URZ+0x250], R2 ;  /* 0x00025002030075a7 */ /* 0x000ea400080011ff */
[----:B--2---:R-:W-:Y:S05]  /*1e00*/  @!P0 BRA `(.L_x_25) ;  /* 0x0000008c00e48947 */ /* 0x004fea0003800000 */
.L_x_175:
[----:B------:R-:W-:Y:S01]  /*1e10*/  VIADD R9, R9, 0x1 ;  /* 0x0000000109097836 */ /* 0x000fe20000000000 */
[----:B------:R2:W-:Y:S04]  /*1e20*/  SYNCS.ARRIVE.TRANS64.A1T0 RZ, [R3+URZ+0x240], RZ ;  /* 0x000240ff03ff79a7 */ /* 0x0005e800081000ff */
[----:B------:R-:W-:-:S04]  /*1e30*/  ISETP.NE.AND P0, PT, R9, 0x2, PT ;  /* 0x000000020900780c */ /* 0x000fc80003f05270 */
[----:B------:R-:W-:Y:S02]  /*1e40*/  SEL R9, R9, RZ, P0 ;  /* 0x000000ff09097207 */ /* 0x000fe40000000000 */
[----:B--2---:R-:W-:-:S04]  /*1e50*/  SEL R3, RZ, 0x1, P0 ;  /* 0x00000001ff037807 */ /* 0x004fc80000000000 */
[----:B------:R-:W-:Y:S02]  /*1e60*/  LOP3.LUT R8, R8, R3, RZ, 0x3c, !PT ;  /* 0x0000000308087212 */ /* 0x000fe400078e3cff */
.L_x_24:
[----:B------:R-:W-:Y:S01]  /*1e70*/  UMOV UR5, 0x400 ;  /* 0x0000040000057882 */ /* 0x000fe20000000000 */
[----:B------:R-:W-:Y:S01]  /*1e80*/  SHF.L.U32 R0, R12, 0x1f, RZ ;  /* 0x0000001f0c007819 */ /* 0x000fe200000006ff */
[----:B-1----:R-:W-:Y:S02]  /*1e90*/  ULEA UR5, UR53, UR5, 0x18 ;  /* 0x0000000535057291 */ /* 0x002fe4000f8ec0ff */
[----:B------:R-:W-:Y:S02]  /*1ea0*/  UISETP.GE.U32.AND UP0, UPT, UR61, 0x7f, UPT ;  /* 0x0000007f3d00788c */ /* 0x000fe4000bf06070 */
[----:B------:R-:W-:Y:S02]  /*1eb0*/  ULEA UR4, UR14, UR5, 0x3 ;  /* 0x000000050e047291 */ /* 0x000fe4000f8e18ff */
[----:B------:R-:W-:-:S04]  /*1ec0*/  ULEA UR35, UR11, UR59, 0x3 ;  /* 0x0000003b0b237291 */ /* 0x000fc8000f8e18ff */
[----:B------:R-:W-:-:S03]  /*1ed0*/  USHF.L.U32 UR35, UR35, 0x4, URZ ;  /* 0x0000000423237899 */ /* 0x000fc600080006ff */
[----:B------:R1:W2:Y:S01]  /*1ee0*/  SYNCS.PHASECHK.TRANS64.TRYWAIT P1, [UR4+0xd8], R0 ;  /* 0x0000d800ff0075a7 */ /* 0x0002a20008021104 */
[----:B------:R-:W-:-:S03]  /*1ef0*/  ULEA.HI UR4, UR20, UR20, URZ, 0x1 ;  /* 0x0000001414047291 */ /* 0x000fc6000f8f08ff */
[----:B------:R-:W-:Y:S01]  /*1f00*/  UMOV UR20, URZ ;  /* 0x000000ff00147c82 */ /* 0x000fe20008000000 */
[----:B------:R-:W-:Y:S02]  /*1f10*/  USHF.L.U32 UR6, UR4, 0x7, URZ ;  /* 0x0000000704067899 */ /* 0x000fe400080006ff */
[----:B------:R-:W-:Y:S02]  /*1f20*/  ULOP3.LUT UR27, UR4, 0xfffffffe, URZ, 0xc0, !UPT ;  /* 0xfffffffe041b7892 */ /* 0x000fe4000f8ec0ff */
[----:B------:R-:W-:Y:S02]  /*1f30*/  ULOP3.LUT UR6, UR6, 0xffffff00, URZ, 0xc0, !UPT ;  /* 0xffffff0006067892 */ /* 0x000fe4000f8ec0ff */
[----:B------:R-:W-:Y:S02]  /*1f40*/  ULOP3.LUT UR27, UR27, 0x1, UR62, 0xf8, !UPT ;  /* 0x000000011b1b7892 */ /* 0x000fe4000f8ef83e */
[----:B------:R-:W-:Y:S01]  /*1f50*/  ULEA UR43, UR64, UR6, 0x7 ;  /* 0x00000006402b7291 */ /* 0x000fe2000f8e38ff */
[----:B------:R-:W-:Y:S11]  /*1f60*/  BRA.U !UP0, `(.L_x_26) ;  /* 0x0000000508247547 */ /* 0x000ff6000b800000 */
[----:B------:R-:W-:Y:S01]  /*1f70*/  UMOV UR15, UR58 ;  /* 0x0000003a000f7c82 */ /* 0x000fe20008000000 */
[----:B------:R-:W-:Y:S01]  /*1f80*/  UMOV UR4, UR14 ;  /* 0x0000000e00047c82 */ /* 0x000fe20008000000 */
[----:B------:R-:W-:Y:S01]  /*1f90*/  UMOV UR28, 0xffffffff ;  /* 0xffffffff001c7882 */ /* 0x000fe20000000000 */
[----:B------:R-:W-:-:S05]  /*1fa0*/  UMOV UR42, URZ ;  /* 0x000000ff002a7c82 */ /* 0x000fca0008000000 */
.L_x_34:
[----:B------:R-:W-:Y:S01]  /*1fb0*/  ULEA UR6, UR4, UR5, 0x3 ;  /* 0x0000000504067291 */ /* 0x000fe2000f8e18ff */
[----:B--2---:R-:W-:Y:S01]  /*1fc0*/  @P4 MOV R2, 0x3800 ;  /* 0x0000380000024802 */ /* 0x004fe20000000f00 */
[----:B--23--:R-:W-:Y:S10]  /*1fd0*/  @P1 BRA `(.L_x_27) ;  /* 0x00000000000c1947 */ /* 0x00cff40003800000 */
[----:B------:R-:W-:-:S04]  /*1fe0*/  SHF.L.U32 R3, R12, 0x1f, RZ ;  /* 0x0000001f0c037819 */ /* 0x000fc800000006ff */
[----:B------:R-:W2:Y:S02]  /*1ff0*/  SYNCS.PHASECHK.TRANS64.TRYWAIT P0, [UR6+0xd8], R3 ;  /* 0x0000d803ff0075a7 */ /* 0x000ea40008001106 */
[----:B--2---:R-:W-:Y:S05]  /*2000*/  @!P0 BRA `(.L_x_28) ;  /* 0x0000008c00788947 */ /* 0x004fea0003800000 */
.L_x_27:
[----:B------:R2:W-:Y:S01]  /*2010*/  @P4 SYNCS.ARRIVE.TRANS64 RZ, [UR6], R2 ;  /* 0x00000002ffff49a7 */ /* 0x0005e20008000006 */
[----:B------:R-:W-:Y:S02]  /*2020*/  ULOP3.LUT UR7, UR46, 0x2, URZ, 0xfc, !UPT ;  /* 0x000000022e077892 */ /* 0x000fe4000f8efcff */
[----:B------:R-:W-:Y:S02]  /*2030*/  UIADD3 UR15, UPT, UPT, UR15, 0x1, URZ ;  /* 0x000000010f0f7890 */ /* 0x000fe4000fffe0ff */
[----:B------:R-:W-:Y:S02]  /*2040*/  UISETP.NE.AND UP0, UPT, UR7, 0x2, UPT ;  /* 0x000000020700788c */ /* 0x000fe4000bf05270 */
[----:B------:R-:W-:Y:S02]  /*2050*/  UIADD3 UR28, UPT, UPT, UR28, 0x1, URZ ;  /* 0x000000011c1c7890 */ /* 0x000fe4000fffe0ff */
[----:B------:R-:W-:-:S05]  /*2060*/  UISETP.NE.AND UP4, UPT, UR15, 0x1, UPT ;  /* 0x000000010f00788c */ /* 0x000fca000bf85270 */
[----:B------:R-:W-:Y:S05]  /*2070*/  BRA.U UP0, `(.L_x_29) ;  /* 0x0000000100047547 */ /* 0x000fea000b800000 */
[----:B------:R-:W-:Y:S05]  /*2080*/  BPT.TRAP 0x1 ;  /* 0x000000040000795c */ /* 0x000fea0000300000 */
.L_x_29:
[----:B------:R-:W-:Y:S04]  /*2090*/  BSSY.RECONVERGENT B0, `(.L_x_30) ;  /* 0x0000003000007945 */ /* 0x000fe80003800200 */
[----:B------:R-:W-:Y:S05]  /*20a0*/  @!P3 BRA `(.L_x_31) ;  /* 0x000000000004b947 */ /* 0x000fea0003800000 */
[----:B------:R-:W-:Y:S05]  /*20b0*/  BPT.TRAP 0x1 ;  /* 0x000000040000795c */ /* 0x000fea0000300000 */
.L_x_31:
[----:B------:R-:W-:Y:S05]  /*20c0*/  BSYNC.RECONVERGENT B0 ;  /* 0x0000000000007941 */ /* 0x000fea0003800200 */
.L_x_30:
[----:B------:R-:W-:Y:S01]  /*20d0*/  UIADD3 UR7, UPT, UPT, UR4, 0x1, URZ ;  /* 0x0000000104077890 */ /* 0x000fe2000fffe0ff */
[----:B------:R-:W-:Y:S01]  /*20e0*/  BSSY.RECONVERGENT B0, `(.L_x_32) ;  /* 0x000002d000007945 */ /* 0x000fe20003800200 */
[----:B------:R-:W-:Y:S02]  /*20f0*/  ELECT P0, URZ, PT ;  /* 0x0000000000ff782f */ /* 0x000fe40003800000 */
[----:B------:R-:W-:-:S04]  /*2100*/  UISETP.NE.AND UP0, UPT, UR7, 0x1b, UPT ;  /* 0x0000001b0700788c */ /* 0x000fc8000bf05270 */
[----:B------:R-:W-:Y:S02]  /*2110*/  USEL UR8, URZ, 0x1, UP0 ;  /* 0x00000001ff087887 */ /* 0x000fe40008000000 */
[----:B------:R-:W-:-:S04]  /*2120*/  USEL UR14, UR7, URZ, UP0 ;  /* 0x000000ff070e7287 */ /* 0x000fc80008000000 */
[----:B------:R-:W-:Y:S01]  /*2130*/  ULEA UR7, UR14, UR5, 0x3 ;  /* 0x000000050e077291 */ /* 0x000fe2000f8e18ff */
[----:B------:R-:W-:-:S04]  /*2140*/  LOP3.LUT R12, R12, UR8, RZ, 0x3c, !PT ;  /* 0x000000080c0c7c12 */ /* 0x000fc8000f8e3cff */
[----:B-1----:R-:W-:-:S04]  /*2150*/  SHF.L.U32 R0, R12, 0x1f, RZ ;  /* 0x0000001f0c007819 */ /* 0x002fc800000006ff */
[----:B------:R1:W3:Y:S01]  /*2160*/  SYNCS.PHASECHK.TRANS64.TRYWAIT P1, [UR7+0xd8], R0 ;  /* 0x0000d800ff0075a7 */ /* 0x0002e20008021107 */
[----:B------:R-:W-:Y:S05]  /*2170*/  @!P0 BRA `(.L_x_33) ;  /* 0x00000000008c8947 */ /* 0x000fea0003800000 */
[----:B------:R-:W-:Y:S02]  /*2180*/  USHF.L.U32 UR24, UR4, 0x9, URZ ;  /* 0x0000000904187899 */ /* 0x000fe400080006ff */
[----:B------:R-:W-:Y:S02]  /*2190*/  ULEA UR40, UR4, UR5, 0xc ;  /* 0x0000000504287291 */ /* 0x000fe4000f8e60ff */
[----:B------:R-:W-:Y:S02]  /*21a0*/  UIADD3 UR22, UP3, UPT, UR30, 0x80, URZ ;  /* 0x000000801e167890 */ /* 0x000fe4000ff7e0ff */
[----:B------:R-:W-:Y:S02]  /*21b0*/  ULEA UR32, UR4, UR38, 0xb ;  /* 0x0000002604207291 */ /* 0x000fe4000f8e58ff */
[----:B------:R-:W-:Y:S02]  /*21c0*/  UIADD3 UR20, UP2, UPT, UR30, 0x180, URZ ;  /* 0x000001801e147890 */ /* 0x000fe4000ff5e0ff */
[----:B------:R-:W-:-:S02]  /*21d0*/  UIADD3 UR18, UP1, UPT, UR30, 0x280, URZ ;  /* 0x000002801e127890 */ /* 0x000fc4000ff3e0ff */
[----:B------:R-:W-:Y:S02]  /*21e0*/  UIADD3 UR16, UP0, UPT, UR30, 0x380, URZ ;  /* 0x000003801e107890 */ /* 0x000fe4000ff1e0ff */
[----:B------:R-:W-:Y:S02]  /*21f0*/  ULOP3.LUT UR8, UR24, UR45, URZ, 0xfc, !UPT ;  /* 0x0000002d18087292 */ /* 0x000fe4000f8efcff */
[----:B------:R-:W-:Y:S02]  /*2200*/  ULOP3.LUT UR41, UR6, 0xfefffff8, URZ, 0xc0, !UPT ;  /* 0xfefffff806297892 */ /* 0x000fe4000f8ec0ff */
[----:B------:R-:W-:Y:S02]  /*2210*/  UIADD3.X UR23, UPT, UPT, URZ, UR31, URZ, UP3, !UPT ;  /* 0x0000001fff177290 */ /* 0x000fe40009ffe4ff */
[----:B------:R-:W-:Y:S02]  /*2220*/  UIADD3 UR40, UPT, UPT, UR40, 0x8600, URZ ;  /* 0x0000860028287890 */ /* 0x000fe4000fffe0ff */
[----:B------:R-:W-:-:S02]  /*2230*/  UIADD3.X UR21, UPT, UPT, URZ, UR31, URZ, UP2, !UPT ;  /* 0x0000001fff157290 */ /* 0x000fc400097fe4ff */
[----:B------:R-:W-:Y:S02]  /*2240*/  UIADD3 UR32, UPT, UPT, UR5, 0x23600, UR32 ;  /* 0x0002360005207890 */ /* 0x000fe4000fffe020 */
[----:B------:R-:W-:Y:S02]  /*2250*/  UPRMT UR7, URZ, 0x5410, UR37 ;  /* 0x00005410ff077896 */ /* 0x000fe40008000025 */
[----:B------:R-:W-:Y:S02]  /*2260*/  UIADD3.X UR19, UPT, UPT, URZ, UR31, URZ, UP1, !UPT ;  /* 0x0000001fff137290 */ /* 0x000fe40008ffe4ff */
[----:B------:R-:W-:Y:S02]  /*2270*/  UIADD3 UR24, UPT, UPT, UR5, 0x30e00, UR24 ;  /* 0x00030e0005187890 */ /* 0x000fe4000fffe018 */
[----:B------:R-:W-:Y:S02]  /*2280*/  UIADD3.X UR17, UPT, UPT, URZ, UR31, URZ, UP0, !UPT ;  /* 0x0000001fff117290 */ /* 0x000fe400087fe4ff */
[----:B------:R-:W-:Y:S01]  /*2290*/  UIADD3 UR8, UPT, UPT, UR5, 0x34400, UR8 ;  /* 0x0003440005087890 */ /* 0x000fe2000fffe008 */
[----:B------:R-:W-:Y:S01]  /*22a0*/  UMOV UR48, 0x0 ;  /* 0x0000000000307882 */ /* 0x000fe20000000000 */
[----:B------:R-:W-:Y:S01]  /*22b0*/  UMOV UR49, 0x10000000 ;  /* 0x1000000000317882 */ /* 0x000fe20000000000 */
[----:B------:R-:W-:Y:S01]  /*22c0*/  UMOV UR34, UR42 ;  /* 0x0000002a00227c82 */ /* 0x000fe20008000000 */
[----:B------:R-:W-:Y:S01]  /*22d0*/  UMOV UR36, UR44 ;  /* 0x0000002c00247c82 */ /* 0x000fe20008000000 */
[----:B------:R-:W-:Y:S01]  /*22e0*/  UMOV UR33, UR41 ;  /* 0x0000002900217c82 */ /* 0x000fe20008000000 */
[----:B------:R-:W-:Y:S01]  /*22f0*/  UMOV UR26, URZ ;  /* 0x000000ff001a7c82 */ /* 0x000fe20008000000 */
[----:B------:R-:W-:Y:S01]  /*2300*/  UMOV UR29, UR44 ;  /* 0x0000002c001d7c82 */ /* 0x000fe20008000000 */
[----:B------:R-:W-:Y:S01]  /*2310*/  UMOV UR25, UR41 ;  /* 0x0000002900197c82 */ /* 0x000fe20008000000 */
[----:B------:R4:W-:Y:S01]  /*2320*/  UTMALDG.3D.2CTA [UR40], [UR22], desc[UR48] ;  /* 0x00003028160075b4 */ /* 0x0009e20008211000 */
[----:B------:R-:W-:Y:S01]  /*2330*/  UMOV UR52, 0xff0000 ;  /* 0x00ff000000347882 */ /* 0x000fe20000000000 */
[----:B------:R-:W-:Y:S01]  /*2340*/  UMOV UR12, UR28 ;  /* 0x0000001c000c7c82 */ /* 0x000fe20008000000 */
[----:B------:R-:W-:Y:S01]  /*2350*/  UMOV UR13, UR44 ;  /* 0x0000002c000d7c82 */ /* 0x000fe20008000000 */
[----:B------:R-:W-:Y:S01]  /*2360*/  UMOV UR9, UR41 ;  /* 0x0000002900097c82 */ /* 0x000fe20008000000 */
[----:B------:R4:W-:Y:S01]  /*2370*/  UTMALDG.3D.MULTICAST.2CTA [UR32], [UR20], UR7, desc[UR48] ;  /* 0x00003020140073b4 */ /* 0x0009e20008211807 */
[----:B------:R4:W-:Y:S01]  /*2380*/  UTMALDG.4D.2CTA [UR24], [UR18], desc[UR48] ;  /* 0x00003018120075b4 */ /* 0x0009e20008219000 */
[----:B------:R4:W-:Y:S02]  /*2390*/  UTMALDG.4D.MULTICAST.2CTA [UR8], [UR16], UR52, desc[UR48] ;  /* 0x00003008100073b4 */ /* 0x0009e40008219834 */
[----:B----4-:R-:W-:Y:S01]  /*23a0*/  NOP ;  /* 0x0000000000007918 */ /* 0x010fe20000000000 */
.L_x_33:
[----:B------:R-:W-:Y:S05]  /*23b0*/  BSYNC.RECONVERGENT B0 ;  /* 0x0000000000007941 */ /* 0x000fea0003800200 */
.L_x_32:
[----:B------:R-:W-:Y:S01]  /*23c0*/  UIADD3 UR42, UPT, UPT, UR42, 0x40, URZ ;  /* 0x000000402a2a7890 */ /* 0x000fe2000fffe0ff */
[----:B------:R-:W-:Y:S01]  /*23d0*/  UMOV UR4, UR14 ;  /* 0x0000000e00047c82 */ /* 0x000fe20008000000 */
[----:B------:R-:W-:Y:S01]  /*23e0*/  UMOV UR20, UR47 ;  /* 0x0000002f00147c82 */ /* 0x000fe20008000000 */
[----:B------:R-:W-:Y:S09]  /*23f0*/  BRA.U UP4, `(.L_x_34) ;  /* 0xfffffff904ec7547 */ /* 0x000ff2000b83ffff */
.L_x_26:
[----:B------:R-:W-:Y:S01]  /*2400*/  ULEA UR4, UR14, UR5, 0x3 ;  /* 0x000000050e047291 */ /* 0x000fe2000f8e18ff */
[----:B-1----:R-:W-:Y:S01]  /*2410*/  SHF.L.U32 R0, R12, 0x1f, RZ ;  /* 0x0000001f0c007819 */ /* 0x002fe200000006ff */
[----:B------:R-:W-:Y:S01]  /*2420*/  @!P2 SYNCS.ARRIVE.TRANS64.A1T0 RZ, [UR5+0x1f8], RZ ;  /* 0x0001f8ffffffa9a7 */ /* 0x000fe20008100005 */
[----:B------:R-:W-:-:S06]  /*2430*/  UISETP.GT.AND UP0, UPT, UR57, UR56, UPT ;  /* 0x000000383900728c */ /* 0x000fcc000bf04270 */
[----:B--23--:R1:W2:Y:S03]  /*2440*/  SYNCS.PHASECHK.TRANS64.TRYWAIT P1, [UR4+0xd8], R0 ;  /* 0x0000d800ff0075a7 */ /* 0x00c2a60008021104 */
[----:B------:R-:W-:Y:S05]  /*2450*/  BRA.U !UP0, `(.L_x_35) ;  /* 0x0000000508187547 */ /* 0x000fea000b800000 */
[----:B------:R-:W-:Y:S01]  /*2460*/  UIADD3 UR15, UPT, UPT, UR60, UR20, URZ ;  /* 0x000000143c0f7290 */ /* 0x000fe2000fffe0ff */
[----:B------:R-:W-:-:S11]  /*2470*/  UMOV UR6, UR14 ;  /* 0x0000000e00067c82 */ /* 0x000fd60008000000 */
.L_x_43:
[----:B------:R-:W-:Y:S01]  /*2480*/  ULEA UR7, UR6, UR5, 0x3 ;  /* 0x0000000506077291 */ /* 0x000fe2000f8e18ff */
[----:B--2---:R-:W-:Y:S01]  /*2490*/  @P4 MOV R2, 0x3800 ;  /* 0x0000380000024802 */ /* 0x004fe20000000f00 */
[----:B--23--:R-:W-:Y:S10]  /*24a0*/  @P1 BRA `(.L_x_36) ;  /* 0x00000000000c1947 */ /* 0x00cff40003800000 */
[----:B------:R-:W-:-:S04]  /*24b0*/  SHF.L.U32 R3, R12, 0x1f, RZ ;  /* 0x0000001f0c037819 */ /* 0x000fc800000006ff */
[----:B------:R-:W2:Y:S02]  /*24c0*/  SYNCS.PHASECHK.TRANS64.TRYWAIT P0, [UR7+0xd8], R3 ;  /* 0x0000d803ff0075a7 */ /* 0x000ea40008001107 */
[----:B--2---:R-:W-:Y:S05]  /*24d0*/  @!P0 BRA `(.L_x_37) ;  /* 0x00000088005c8947 */ /* 0x004fea0003800000 */
.L_x_36:
[----:B------:R2:W-:Y:S01]  /*24e0*/  @P4 SYNCS.ARRIVE.TRANS64 RZ, [UR7], R2 ;  /* 0x00000002ffff49a7 */ /* 0x0005e20008000007 */
[----:B------:R-:W-:-:S04]  /*24f0*/  ULOP3.LUT UR4, UR46, 0x2, URZ, 0xfc, !UPT ;  /* 0x000000022e047892 */ /* 0x000fc8000f8efcff */
[----:B------:R-:W-:-:S09]  /*2500*/  UISETP.NE.AND UP0, UPT, UR4, 0x2, UPT ;  /* 0x000000020400788c */ /* 0x000fd2000bf05270 */
[----:B------:R-:W-:Y:S05]  /*2510*/  BRA.U UP0, `(.L_x_38) ;  /* 0x0000000100047547 */ /* 0x000fea000b800000 */
[----:B------:R-:W-:Y:S05]  /*2520*/  BPT.TRAP 0x1 ;  /* 0x000000040000795c */ /* 0x000fea0000300000 */
.L_x_38:
[----:B------:R-:W-:Y:S04]  /*2530*/  BSSY.RECONVERGENT B0, `(.L_x_39) ;  /* 0x0000003000007945 */ /* 0x000fe80003800200 */
[----:B------:R-:W-:Y:S05]  /*2540*/  @!P3 BRA `(.L_x_40) ;  /* 0x000000000004b947 */ /* 0x000fea0003800000 */
[----:B------:R-:W-:Y:S05]  /*2550*/  BPT.TRAP 0x1 ;  /* 0x000000040000795c */ /* 0x000fea0000300000 */
.L_x_40:
[----:B------:R-:W-:Y:S05]  /*2560*/  BSYNC.RECONVERGENT B0 ;  /* 0x0000000000007941 */ /* 0x000fea0003800200 */
.L_x_39:
        /* <DEDUP_REMOVED lines=11> */
[----:B------:R-:W-:Y:S02]  /*2620*/  ULEA UR40, UR6, UR5, 0xc ;  /* 0x0000000506287291 */ /* 0x000fe4000f8e60ff */
[----:B------:R-:W-:Y:S02]  /*2630*/  UIADD3 UR22, UP3, UPT, UR30, 0x80, URZ ;  /* 0x000000801e167890 */ /* 0x000fe4000ff7e0ff */
[----:B------:R-:W-:Y:S02]  /*2640*/  USHF.L.U32 UR16, UR6, 0x9, URZ ;  /* 0x0000000906107899 */ /* 0x000fe400080006ff */
[----:B------:R-:W-:Y:S02]  /*2650*/  ULEA UR32, UR6, UR38, 0xb ;  /* 0x0000002606207291 */ /* 0x000fe4000f8e58ff */
[----:B------:R-:W-:Y:S02]  /*2660*/  UIADD3 UR12, UP2, UPT, UR30, 0x180, URZ ;  /* 0x000001801e0c7890 */ /* 0x000fe4000ff5e0ff */
[----:B------:R-:W-:-:S02]  /*2670*/  UIADD3 UR28, UP1, UPT, UR30, 0x280, URZ ;  /* 0x000002801e1c7890 */ /* 0x000fc4000ff3e0ff */
[----:B------:R-:W-:Y:S02]  /*2680*/  UIADD3 UR24, UP0, UPT, UR30, 0x380, URZ ;  /* 0x000003801e187890 */ /* 0x000fe4000ff1e0ff */
[----:B------:R-:W-:Y:S02]  /*2690*/  USHF.L.U32 UR42, UR20, 0x6, URZ ;  /* 0x00000006142a7899 */ /* 0x000fe400080006ff */
[----:B------:R-:W-:Y:S02]  /*26a0*/  ULOP3.LUT UR41, UR7, 0xfefffff8, URZ, 0xc0, !UPT ;  /* 0xfefffff807297892 */ /* 0x000fe4000f8ec0ff */
[----:B------:R-:W-:Y:S02]  /*26b0*/  UIADD3.X UR23, UPT, UPT, URZ, UR31, URZ, UP3, !UPT ;  /* 0x0000001fff177290 */ /* 0x000fe40009ffe4ff */
[----:B------:R-:W-:Y:S02]  /*26c0*/  ULOP3.LUT UR8, UR16, UR45, URZ, 0xfc, !UPT ;  /* 0x0000002d10087292 */ /* 0x000fe4000f8efcff */
[----:B------:R-:W-:-:S02]  /*26d0*/  UIADD3 UR40, UPT, UPT, UR40, 0x8600, URZ ;  /* 0x0000860028287890 */ /* 0x000fc4000fffe0ff */
[----:B------:R-:W-:Y:S02]  /*26e0*/  UIADD3.X UR13, UPT, UPT, URZ, UR31, URZ, UP2, !UPT ;  /* 0x0000001fff0d7290 */ /* 0x000fe400097fe4ff */
[----:B------:R-:W-:Y:S02]  /*26f0*/  UIADD3 UR32, UPT, UPT, UR5, 0x23600, UR32 ;  /* 0x0002360005207890 */ /* 0x000fe4000fffe020 */
[----:B------:R-:W-:Y:S02]  /*2700*/  UPRMT UR4, URZ, 0x5410, UR37 ;  /* 0x00005410ff047896 */ /* 0x000fe40008000025 */
[----:B------:R-:W-:Y:S02]  /*2710*/  UIADD3.X UR29, UPT, UPT, URZ, UR31, URZ, UP1, !UPT ;  /* 0x0000001fff1d7290 */ /* 0x000fe40008ffe4ff */
[----:B------:R-:W-:Y:S02]  /*2720*/  UIADD3 UR16, UPT, UPT, UR5, 0x30e00, UR16 ;  /* 0x00030e0005107890 */ /* 0x000fe4000fffe010 */
[----:B------:R-:W-:-:S02]  /*2730*/  UIADD3 UR8, UPT, UPT, UR5, 0x34400, UR8 ;  /* 0x0003440005087890 */ /* 0x000fc4000fffe008 */
[----:B------:R-:W-:Y:S01]  /*2740*/  UIADD3.X UR25, UPT, UPT, URZ, UR31, URZ, UP0, !UPT ;  /* 0x0000001fff197290 */ /* 0x000fe200087fe4ff */
[----:B------:R-:W-:Y:S01]  /*2750*/  UMOV UR48, 0x0 ;  /* 0x0000000000307882 */ /* 0x000fe20000000000 */
[----:B------:R-:W-:Y:S01]  /*2760*/  UMOV UR49, 0x10000000 ;  /* 0x1000000000317882 */ /* 0x000fe20000000000 */
[----:B------:R-:W-:Y:S01]  /*2770*/  UMOV UR36, UR44 ;  /* 0x0000002c00247c82 */ /* 0x000fe20008000000 */
[----:B------:R-:W-:Y:S01]  /*2780*/  UMOV UR33, UR41 ;  /* 0x0000002900217c82 */ /* 0x000fe20008000000 */
[----:B------:R-:W-:Y:S01]  /*2790*/  UMOV UR34, UR42 ;  /* 0x0000002a00227c82 */ /* 0x000fe20008000000 */
[----:B------:R-:W-:Y:S01]  /*27a0*/  UTMALDG.3D.2CTA [UR40], [UR22], desc[UR48] ;  /* 0x00003028160075b4 */ /* 0x000fe20008211000 */
[----:B------:R-:W-:Y:S01]  /*27b0*/  UMOV UR18, URZ ;  /* 0x000000ff00127c82 */ /* 0x000fe20008000000 */
[----:B------:R-:W-:Y:S01]  /*27c0*/  UMOV UR19, UR27 ;  /* 0x0000001b00137c82 */ /* 0x000fe20008000000 */
[----:B------:R-:W-:Y:S01]  /*27d0*/  UMOV UR21, UR44 ;  /* 0x0000002c00157c82 */ /* 0x000fe20008000000 */
[----:B------:R-:W-:Y:S01]  /*27e0*/  UMOV UR17, UR41 ;  /* 0x0000002900117c82 */ /* 0x000fe20008000000 */
[----:B------:R-:W-:Y:S01]  /*27f0*/  UMOV UR26, 0xff0000 ;  /* 0x00ff0000001a7882 */ /* 0x000fe20000000000 */
[----:B------:R-:W-:Y:S01]  /*2800*/  UMOV UR9, UR41 ;  /* 0x0000002900097c82 */ /* 0x000fe20008000000 */
[----:B------:R4:W-:Y:S01]  /*2810*/  UTMALDG.3D.MULTICAST.2CTA [UR32], [UR12], UR4, desc[UR48] ;  /* 0x000030200c0073b4 */ /* 0x0009e20008211804 */
[----:B------:R1:W-:Y:S01]  /*2820*/  UTMALDG.4D.2CTA [UR16], [UR28], desc[UR48] ;  /* 0x000030101c0075b4 */ /* 0x0003e20008219000 */
[----:B----4-:R-:W-:Y:S01]  /*2830*/  UMOV UR12, UR20 ;  /* 0x00000014000c7c82 */ /* 0x010fe20008000000 */
[----:B------:R-:W-:-:S02]  /*2840*/  UMOV UR13, UR44 ;  /* 0x0000002c000d7c82 */ /* 0x000fc40008000000 */
[----:B------:R1:W-:Y:S02]  /*2850*/  UTMALDG.4D.MULTICAST.2CTA [UR8], [UR24], UR26, desc[UR48] ;  /* 0x00003008180073b4 */ /* 0x0003e4000821981a */
[----:B-1----:R-:W-:Y:S01]  /*2860*/  NOP ;  /* 0x0000000000007918 */ /* 0x002fe20000000000 */
.L_x_42:
[----:B------:R-:W-:Y:S05]  /*2870*/  BSYNC.RECONVERGENT B0 ;  /* 0x0000000000007941 */ /* 0x000fea0003800200 */
.L_x_41:
[----:B------:R-:W-:Y:S01]  /*2880*/  UIADD3 UR20, UPT, UPT, UR20, 0x1, URZ ;  /* 0x0000000114147890 */ /* 0x000fe2000fffe0ff */
[----:B------:R-:W-:-:S03]  /*2890*/  UMOV UR6, UR14 ;  /* 0x0000000e00067c82 */ /* 0x000fc60008000000 */
[----:B------:R-:W-:-:S09]  /*28a0*/  UISETP.NE.AND UP0, UPT, UR20, UR15, UPT ;  /* 0x0000000f1400728c */ /* 0x000fd2000bf05270 */
[----:B------:R-:W-:Y:S05]  /*28b0*/  BRA.U UP0, `(.L_x_43) ;  /* 0xfffffff900f07547 */ /* 0x000fea000b83ffff */
.L_x_35:
[C---:B------:R-:W-:Y:S01]  /*28c0*/  LEA R3, R11.reuse, UR5, 0x3 ;  /* 0x000000050b037c11 */ /* 0x040fe2000f8e18ff */
[----:B------:R-:W-:Y:S01]  /*28d0*/  NOP ;  /* 0x0000000000007918 */ /* 0x000fe20000000000 */
[----:B-1----:R-:W-:Y:S02]  /*28e0*/  SHF.L.U32 R0, R10, 0x1f, RZ ;  /* 0x0000001f0a007819 */ /* 0x002fe400000006ff */
[----:B------:R-:W-:Y:S02]  /*28f0*/  LEA R5, R11, UR5, 0x4 ;  /* 0x000000050b057c11 */ /* 0x000fe4000f8e20ff */
[----:B------:R-:W1:Y:S02]  /*2900*/  SYNCS.PHASECHK.TRANS64.TRYWAIT P0, [R3+URZ+0x200], R0 ;  /* 0x00020000030075a7 */ /* 0x000e6400080011ff */
[----:B-1----:R-:W-:Y:S05]  /*2910*/  @!P0 BRA `(.L_x_44) ;  /* 0x0000008400648947 */ /* 0x002fea0003800000 */
.L_x_178:
[----:B------:R-:W4:Y:S01]  /*2920*/  LDS.128 R4, [R5+0x270] ;  /* 0x0002700005047984 */ /* 0x000f220000000c00 */
[----:B------:R-:W-:Y:S01]  /*2930*/  UISETP.GE.AND UP0, UPT, UR39, 0x1, UPT ;  /* 0x000000012700788c */ /* 0x000fe2000bf06270 */
[----:B------:R-:W-:Y:S01]  /*2940*/  @!PT LDS RZ, [RZ] ;  /* 0x00000000fffff984 */ /* 0x000fe20000000800 */
[----:B------:R-:W-:Y:S01]  /*2950*/  @!PT LDS RZ, [RZ] ;  /* 0x00000000fffff984 */ /* 0x000fe20000000800 */
[----:B------:R-:W-:Y:S01]  /*2960*/  @!PT LDS RZ, [RZ] ;  /* 0x00000000fffff984 */ /* 0x000fe20000000800 */
[----:B------:R-:W-:Y:S01]  /*2970*/  @!PT LDS RZ, [RZ] ;  /* 0x00000000fffff984 */ /* 0x000fe20000000800 */
[----:B------:R1:W-:Y:S06]  /*2980*/  MEMBAR.ALL.CTA ;  /* 0x0000000000007992 */ /* 0x0003ec0000008000 */
[----:B-1----:R-:W1:Y:S01]  /*2990*/  FENCE.VIEW.ASYNC.S ;  /* 0x00000000000073c6 */ /* 0x002e620000000000 */
[----:B----4-:R-:W-:-:S13]  /*29a0*/  LOP3.LUT P0, RZ, R6, 0x1, RZ, 0xc0, !PT ;  /* 0x0000000106ff7812 */ /* 0x010fda000780c0ff */
[----:B-1----:R-:W-:Y:S01]  /*29b0*/  VOTEU.ANY UP1, P0 ;  /* 0x0000000000ff7886 */ /* 0x002fe20000020100 */
[----:B------:R-:W-:-:S13]  /*29c0*/  PLOP3.LUT P0, PT, PT, PT, UP1, 0x80, 0x8 ;  /* 0x000000000008781c */ /* 0x000fda0003f0f018 */
[----:B------:R-:W-:Y:S02]  /*29d0*/  @P0 LOP3.LUT R0, R5, 0xffff, RZ, 0xc0, !PT ;  /* 0x0000ffff05000812 */ /* 0x000fe400078ec0ff */
[----:B--2---:R-:W-:Y:S02]  /*29e0*/  @P0 MOV R2, R4 ;  /* 0x0000000400020202 */ /* 0x004fe40000000f00 */
[----:B------:R-:W-:Y:S01]  /*29f0*/  @P0 R2UR UR6, R0 ;  /* 0x00000000000602ca */ /* 0x000fe200000e0000 */
[----:B------:R-:W-:Y:S01]  /*2a00*/  VIADD R0, R3, 0x210 ;  /* 0x0000021003007836 */ /* 0x000fe20000000000 */
[----:B------:R-:W-:Y:S02]  /*2a10*/  @P0 SHF.R.U32.HI R4, RZ, 0x10, R5 ;  /* 0x00000010ff040819 */ /* 0x000fe40000011605 */
[----:B------:R-:W-:Y:S02]  /*2a20*/  @P0 R2UR UR7, R2 ;  /* 0x00000000020702ca */ /* 0x000fe400000e0000 */
[----:B------:R-:W-:-:S02]  /*2a30*/  PRMT R0, RZ, 0x654, R0 ;  /* 0x00000654ff007816 */ /* 0x000fc40000000000 */
[----:B------:R-:W-:Y:S02]  /*2a40*/  @P0 R2UR UR4, R4 ;  /* 0x00000000040402ca */ /* 0x000fe400000e0000 */
[----:B------:R1:W-:Y:S03]  /*2a50*/  SYNCS.ARRIVE.TRANS64.RED.A1T0 RZ, [R0+URZ], RZ ;  /* 0x000000ff00ff79a7 */ /* 0x0003e600081004ff */
[----:B------:R-:W-:-:S04]  /*2a60*/  @UP1 UMOV UR50, UR6 ;  /* 0x0000000600321c82 */ /* 0x000fc80008000000 */
[----:B------:R-:W-:-:S04]  /*2a70*/  @UP1 UMOV UR51, UR7 ;  /* 0x0000000700331c82 */ /* 0x000fc80008000000 */
[----:B------:R-:W-:Y:S01]  /*2a80*/  @UP1 UMOV UR44, UR4 ;  /* 0x00000004002c1c82 */ /* 0x000fe20008000000 */
[----:B------:R-:W-:Y:S05]  /*2a90*/  BRA.U !UP0, `(.L_x_45) ;  /* 0x0000000108d47547 */ /* 0x000fea000b800000 */
[----:B------:R-:W2:Y:S01]  /*2aa0*/  LDCU.128 UR16, c[0x0][0xf10] ;  /* 0x0001e200ff1077ac */ /* 0x000ea20008000c00 */
[----:B------:R-:W4:Y:S01]  /*2ab0*/  LDCU UR11, c[0x0][0xf20] ;  /* 0x0001e400ff0b77ac */ /* 0x000f220008000800 */
[----:B------:R-:W3:Y:S01]  /*2ac0*/  LDCU UR24, c[0x0][0xf0c] ;  /* 0x0001e180ff1877ac */ /* 0x000ee20008000800 */
[----:B------:R-:W1:Y:S01]  /*2ad0*/  LDCU.64 UR8, c[0x0][0xf28] ;  /* 0x0001e500ff0877ac */ /* 0x000e620008000a00 */
[----:B------:R-:W-:Y:S02]  /*2ae0*/  UISETP.NE.AND UP3, UPT, UR39, 0x1, UPT ;  /* 0x000000012700788c */ /* 0x000fe4000bf65270 */
[----:B--2---:R-:W-:Y:S02]  /*2af0*/  UIMAD.WIDE.U32 UR12, UR54, UR19, URZ ;  /* 0x00000013360c72a5 */ /* 0x004fe4000f8e00ff */
[----:B------:R-:W-:Y:S02]  /*2b00*/  UIMAD.WIDE.U32 UR6, UR55, UR16, URZ ;  /* 0x00000010370672a5 */ /* 0x000fe4000f8e00ff */
[----:B------:R-:W-:-:S02]  /*2b10*/  UISETP.NE.AND UP0, UPT, UR18, 0x1, UPT ;  /* 0x000000011200788c */ /* 0x000fc4000bf05270 */
[----:B------:R-:W-:Y:S01]  /*2b20*/  UIMAD.WIDE.U32 UR22, UR50, UR19, URZ ;  /* 0x00000013321672a5 */ /* 0x000fe2000f8e00ff */
[----:B------:R-:W-:Y:S02]  /*2b30*/  UMOV UR12, UR13 ;  /* 0x0000000d000c7c82 */ /* 0x000fe40008000000 */
[----:B------:R-:W-:Y:S01]  /*2b40*/  UMOV UR6, UR7 ;  /* 0x0000000700067c82 */ /* 0x000fe20008000000 */
[----:B----4-:R-:W-:Y:S02]  /*2b50*/  USHF.R.U32.HI UR12, URZ, UR11, UR12 ;  /* 0x0000000bff0c7299 */ /* 0x010fe4000801160c */
[----:B------:R-:W-:Y:S02]  /*2b60*/  USHF.R.U32.HI UR7, URZ, UR17, UR6 ;  /* 0x00000011ff077299 */ /* 0x000fe40008011606 */
[----:B---3--:R-:W-:Y:S02]  /*2b70*/  UISETP.NE.AND UP2, UPT, UR24, 0x1, UPT ;  /* 0x000000011800788c */ /* 0x008fe4000bf45270 */
[----:B------:R-:W-:-:S02]  /*2b80*/  USEL UR6, UR54, UR12, !UP0 ;  /* 0x0000000c36067287 */ /* 0x000fc4000c000000 */
[----:B------:R-:W-:Y:S02]  /*2b90*/  USEL UR7, UR55, UR7, !UP2 ;  /* 0x0000000737077287 */ /* 0x000fe4000d000000 */
[----:B-1----:R-:W-:Y:S01]  /*2ba0*/  UIMAD.WIDE.U32 UR12, UR6, UR8, URZ ;  /* 0x00000008060c72a5 */ /* 0x002fe2000f8e00ff */
[----:B------:R-:W-:Y:S01]  /*2bb0*/  UMOV UR4, UR23 ;  /* 0x0000001700047c82 */ /* 0x000fe20008000000 */
[----:B------:R-:W-:Y:S02]  /*2bc0*/  UIMAD.WIDE.U32 UR20, UR51, UR16, URZ ;  /* 0x00000010331472a5 */ /* 0x000fe4000f8e00ff */
[----:B------:R-:W-:-:S03]  /*2bd0*/  UIMAD.WIDE.U32 UR22, UR7, UR8, URZ ;  /* 0x00000008071672a5 */ /* 0x000fc6000f8e00ff */
[----:B------:R-:W-:Y:S01]  /*2be0*/  UMOV UR12, UR13 ;  /* 0x0000000d000c7c82 */ /* 0x000fe20008000000 */
[----:B------:R-:W-:Y:S02]  /*2bf0*/  USHF.R.U32.HI UR4, URZ, UR11, UR4 ;  /* 0x0000000bff047299 */ /* 0x000fe40008011604 */
[----:B------:R-:W-:Y:S01]  /*2c00*/  @UP3 USHF.R.U32.HI UR6, URZ, UR9, UR12 ;  /* 0x00000009ff063299 */ /* 0x000fe2000801160c */
[----:B------:R-:W-:Y:S01]  /*2c10*/  UMOV UR20, UR21 ;  /* 0x0000001500147c82 */ /* 0x000fe20008000000 */
[----:B------:R-:W-:Y:S01]  /*2c20*/  UMOV UR22, UR23 ;  /* 0x0000001700167c82 */ /* 0x000fe20008000000 */
[----:B------:R-:W-:Y:S02]  /*2c30*/  USHF.R.U32.HI UR17, URZ, UR17, UR20 ;  /* 0x00000011ff117299 */ /* 0x000fe40008011614 */
[----:B------:R-:W-:Y:S02]  /*2c40*/  USEL UR4, UR50, UR4, !UP0 ;  /* 0x0000000432047287 */ /* 0x000fe4000c000000 */
[----:B------:R-:W-:-:S02]  /*2c50*/  @UP3 USHF.R.U32.HI UR7, URZ, UR9, UR22 ;  /* 0x00000009ff073299 */ /* 0x000fc40008011616 */
[----:B------:R-:W-:Y:S02]  /*2c60*/  UIMAD UR11, UR39, UR6, URZ ;  /* 0x00000006270b72a4 */ /* 0x000fe4000f8e02ff */
[----:B------:R-:W-:Y:S02]  /*2c70*/  USEL UR6, UR51, UR17, !UP2 ;  /* 0x0000001133067287 */ /* 0x000fe4000d000000 */
[----:B------:R-:W-:Y:S02]  /*2c80*/  UIMAD UR12, UR39, UR7, URZ ;  /* 0x00000007270c72a4 */ /* 0x000fe4000f8e02ff */
[----:B------:R-:W-:Y:S02]  /*2c90*/  UISETP.GE.AND UP0, UPT, UR4, UR11, UPT ;  /* 0x0000000b0400728c */ /* 0x000fe4000bf06270 */
[----:B------:R-:W-:Y:S02]  /*2ca0*/  UIMAD.WIDE.U32 UR16, UR4, UR8, URZ ;  /* 0x00000008041072a5 */ /* 0x000fe4000f8e00ff */
[----:B------:R-:W-:-:S02]  /*2cb0*/  UISETP.GE.OR UP0, UPT, UR6, UR12, UP0 ;  /* 0x0000000c0600728c */ /* 0x000fc40008706670 */
[----:B------:R-:W-:Y:S02]  /*2cc0*/  UIMAD.WIDE.U32 UR12, UR6, UR8, URZ ;  /* 0x00000008060c72a5 */ /* 0x000fe4000f8e00ff */
[----:B------:R-:W-:Y:S01]  /*2cd0*/  UIADD3 UR15, UPT, UPT, -UR4, URZ, URZ ;  /* 0x000000ff040f7290 */ /* 0x000fe2000fffe1ff */
[----:B------:R-:W-:Y:S01]  /*2ce0*/  UMOV UR11, UR17 ;  /* 0x00000011000b7c82 */ /* 0x000fe20008000000 */
[----:B------:R-:W-:Y:S02]  /*2cf0*/  UIADD3 UR12, UPT, UPT, -UR6, URZ, URZ ;  /* 0x000000ff060c7290 */ /* 0x000fe4000fffe1ff */
[----:B------:R-:W-:-:S03]  /*2d00*/  USHF.R.U32.HI UR11, URZ, UR9, UR11 ;  /* 0x00000009ff0b7299 */ /* 0x000fc6000801160b */
[----:B------:R-:W-:Y:S01]  /*2d10*/  @!UP0 UMOV UR8, UR13 ;  /* 0x0000000d00088c82 */ /* 0x000fe20008000000 */
[----:B------:R-:W-:Y:S02]  /*2d20*/  UIMAD UR15, UR18, UR15, UR50 ;  /* 0x0000000f120f72a4 */ /* 0x000fe4000f8e0232 */
[----:B------:R-:W-:Y:S02]  /*2d30*/  USEL UR11, UR4, UR11, !UP3 ;  /* 0x0000000b040b7287 */ /* 0x000fe4000d800000 */
[----:B------:R-:W-:Y:S02]  /*2d40*/  @!UP0 USHF.R.U32.HI UR8, URZ, UR9, UR8 ;  /* 0x00000009ff088299 */ /* 0x000fe40008011608 */
[----:B------:R-:W-:Y:S02]  /*2d50*/  UIADD3 UR9, UPT, UPT, -UR11, URZ, URZ ;  /* 0x000000ff0b097290 */ /* 0x000fe4000fffe1ff */
[----:B------:R-:W-:Y:S02]  /*2d60*/  @!UP0 USEL UR8, UR6, UR8, !UP3 ;  /* 0x0000000806088287 */ /* 0x000fe4000d800000 */
[----:B------:R-:W-:-:S02]  /*2d70*/  UIMAD UR9, UR39, UR9, UR4 ;  /* 0x00000009270972a4 */ /* 0x000fc4000f8e0204 */
[----:B------:R-:W-:Y:S02]  /*2d80*/  @!UP0 UIADD3 UR11, UPT, UPT, UR11, -UR8, URZ ;  /* 0x800000080b0b8290 */ /* 0x000fe4000fffe0ff */
[----:B------:R-:W-:Y:S02]  /*2d90*/  @!UP0 UIMAD UR8, UR9, UR7, UR8 ;  /* 0x00000007090882a4 */ /* 0x000fe4000f8e0208 */
[----:B------:R-:W-:Y:S02]  /*2da0*/  @!UP0 UIMAD UR4, UR39, UR11, UR6 ;  /* 0x0000000b270482a4 */ /* 0x000fe4000f8e0206 */
[----:B------:R-:W-:Y:S02]  /*2db0*/  UIMAD UR7, UR24, UR12, UR51 ;  /* 0x0000000c180772a4 */ /* 0x000fe4000f8e0233 */
[----:B------:R-:W-:Y:S01]  /*2dc0*/  UIMAD UR50, UR4, UR18, UR15 ;  /* 0x00000012043272a4 */ /* 0x000fe2000f8e020f */
[----:B------:R-:W-:Y:S02]  /*2dd0*/  @!UP0 UMOV UR6, UR8 ;  /* 0x0000000800068c82 */ /* 0x000fe40008000000 */
[----:B------:R-:W-:-:S12]  /*2de0*/  UIMAD UR51, UR6, UR24, UR7 ;  /* 0x00000018063372a4 */ /* 0x000fd8000f8e0207 */
.L_x_45:
[----:B------:R-:W2:Y:S02]  /*2df0*/  LDCU UR4, c[0x0][0xf30] ;  /* 0x0001e600ff0477ac */ /* 0x000ea40008000800 */
[----:B--2---:R-:W-:-:S09]  /*2e00*/  UISETP.NE.AND UP0, UPT, UR4, 0x1, UPT ;  /* 0x000000010400788c */ /* 0x004fd2000bf05270 */
[----:B------:R-:W-:Y:S05]  /*2e10*/  BRA.U UP0, `(.L_x_46) ;  /* 0x0000000100447547 */ /* 0x000fea000b800000 */
[----:B------:R-:W2:Y:S01]  /*2e20*/  LDCU.128 UR16, c[0x0][0xf10] ;  /* 0x0001e200ff1077ac */ /* 0x000ea20008000c00 */
[----:B------:R-:W4:Y:S01]  /*2e30*/  LDCU UR11, c[0x0][0xf0c] ;  /* 0x0001e180ff0b77ac */ /* 0x000f220008000800 */
[----:B------:R-:W1:Y:S01]  /*2e40*/  LDCU UR12, c[0x0][0xf20] ;  /* 0x0001e400ff0c77ac */ /* 0x000e620008000800 */
[----:B--2---:R-:W-:Y:S02]  /*2e50*/  UIMAD.WIDE.U32 UR8, UR51, UR16, URZ ;  /* 0x00000010330872a5 */ /* 0x004fe4000f8e00ff */
[----:B------:R-:W-:Y:S02]  /*2e60*/  UIMAD.WIDE.U32 UR6, UR50, UR19, URZ ;  /* 0x00000013320672a5 */ /* 0x000fe4000f8e00ff */
[----:B----4-:R-:W-:Y:S02]  /*2e70*/  UISETP.NE.AND UP2, UPT, UR11, 0x1, UPT ;  /* 0x000000010b00788c */ /* 0x010fe4000bf45270 */
[----:B------:R-:W-:Y:S01]  /*2e80*/  UISETP.NE.AND UP0, UPT, UR18, 0x1, UPT ;  /* 0x000000011200788c */ /* 0x000fe2000bf05270 */
[----:B------:R-:W-:-:S02]  /*2e90*/  UMOV UR8, UR9 ;  /* 0x0000000900087c82 */ /* 0x000fc40008000000 */
[----:B------:R-:W-:Y:S01]  /*2ea0*/  UMOV UR4, UR7 ;  /* 0x0000000700047c82 */ /* 0x000fe20008000000 */
[----:B------:R-:W-:Y:S02]  /*2eb0*/  USHF.R.U32.HI UR17, URZ, UR17, UR8 ;  /* 0x00000011ff117299 */ /* 0x000fe40008011608 */
[----:B-1----:R-:W-:Y:S02]  /*2ec0*/  USHF.R.U32.HI UR4, URZ, UR12, UR4 ;  /* 0x0000000cff047299 */ /* 0x002fe40008011604 */
[----:B------:R-:W-:Y:S02]  /*2ed0*/  USEL UR6, UR51, UR17, !UP2 ;  /* 0x0000001133067287 */ /* 0x000fe4000d000000 */
[----:B------:R-:W-:-:S04]  /*2ee0*/  USEL UR4, UR50, UR4, !UP0 ;  /* 0x0000000432047287 */ /* 0x000fc8000c000000 */
[----:B------:R-:W-:Y:S02]  /*2ef0*/  UIADD3 UR7, UPT, UPT, UR6, -UR4, URZ ;  /* 0x8000000406077290 */ /* 0x000fe4000fffe0ff */
[----:B------:R-:W-:Y:S02]  /*2f00*/  UIADD3 UR4, UPT, UPT, -UR6, UR4, URZ ;  /* 0x0000000406047290 */ /* 0x000fe4000fffe1ff */
[----:B------:R-:W-:Y:S02]  /*2f10*/  UIMAD UR50, UR7, UR18, UR50 ;  /* 0x00000012073272a4 */ /* 0x000fe4000f8e0232 */
[----:B------:R-:W-:-:S12]  /*2f20*/  UIMAD UR51, UR4, UR11, UR51 ;  /* 0x0000000b043372a4 */ /* 0x000fd8000f8e0233 */
.L_x_46:
[----:B------:R-:W-:Y:S01]  /*2f30*/  VIADD R11, R11, 0x1 ;  /* 0x000000010b0b7836 */ /* 0x000fe20000000000 */
[----:B------:R-:W-:Y:S01]  /*2f40*/  R2UR UR4, R82 ;  /* 0x00000000520472ca */ /* 0x000fe200000e0000 */
[----:B------:R-:W-:Y:S01]  /*2f50*/  UIADD3 UR20, UPT, UPT, UR51, UR63, URZ ;  /* 0x0000003f33147290 */ /* 0x000fe2000fffe0ff */
[----:B------:R-:W-:Y:S02]  /*2f60*/  PLOP3.LUT P2, PT, PT, PT, PT, 0x80, 0x8 ;  /* 0x000000000008781c */ /* 0x000fe40003f4f070 */
[----:B------:R-:W-:-:S04]  /*2f70*/  ISETP.NE.AND P0, PT, R11, 0x2, PT ;  /* 0x000000020b00780c */ /* 0x000fc80003f05270 */
[----:B------:R-:W-:Y:S02]  /*2f80*/  SEL R3, RZ, 0x1, P0 ;  /* 0x00000001ff037807 */ /* 0x000fe40000000000 */
[----:B------:R-:W-:Y:S02]  /*2f90*/  SEL R11, R11, RZ, P0 ;  /* 0x000000ff0b0b7207 */ /* 0x000fe40000000000 */
[----:B------:R-:W-:Y:S01]  /*2fa0*/  LOP3.LUT R10, R10, R3, RZ, 0x3c, !PT ;  /* 0x000000030a0a7212 */ /* 0x000fe200078e3cff */
[----:B------:R-:W-:Y:S01]  /*2fb0*/  UIADD3 UR11, UPT, UPT, UR50, UR4, URZ ;  /* 0x00000004320b7290 */ /* 0x000fe2000fffe0ff */
[----:B------:R-:W-:Y:S11]  /*2fc0*/  BRA.U UP1, `(.L_x_47) ;  /* 0xffffffed01687547 */ /* 0x000ff6000b83ffff */
[----:B------:R-:W-:Y:S01]  /*2fd0*/  UIADD3 UR7, UPT, UPT, UR5, 0xd8, URZ ;  /* 0x000000d805077890 */ /* 0x000fe2000fffe0ff */
[----:B------:R-:W-:-:S03]  /*2fe0*/  SHF.L.U32 R3, R12, 0x1f, RZ ;  /* 0x0000001f0c037819 */ /* 0x000fc600000006ff */
[----:B------:R-:W-:-:S09]  /*2ff0*/  ULEA UR4, UR14, UR7, 0x3 ;  /* 0x000000070e047291 */ /* 0x000fd2000f8e18ff */
[----:B------:R-:W2:Y:S02]  /*3000*/  SYNCS.PHASECHK.TRANS64.TRYWAIT P0, [UR4], R3 ;  /* 0x00000003ff0075a7 */ /* 0x000ea40008001104 */
[----:B--2---:R-:W-:Y:S05]  /*3010*/  @!P0 BRA `(.L_x_48) ;  /* 0x0000007c00b88947 */ /* 0x004fea0003800000 */
.L_x_180:
[----:B------:R-:W-:-:S04]  /*3020*/  UIADD3 UR4, UPT, UPT, UR14, 0x1, URZ ;  /* 0x000000010e047890 */ /* 0x000fc8000fffe0ff */
[----:B------:R-:W-:-:S04]  /*3030*/  UISETP.NE.AND UP0, UPT, UR4, 0x1b, UPT ;  /* 0x0000001b0400788c */ /* 0x000fc8000bf05270 */
[----:B------:R-:W-:Y:S02]  /*3040*/  USEL UR6, URZ, 0x1, UP0 ;  /* 0x00000001ff067887 */ /* 0x000fe40008000000 */
[----:B------:R-:W-:-:S04]  /*3050*/  USEL UR4, UR4, URZ, UP0 ;  /* 0x000000ff04047287 */ /* 0x000fc80008000000 */
[----:B------:R-:W-:Y:S01]  /*3060*/  ULEA UR5, UR4, UR7, 0x3 ;  /* 0x0000000704057291 */ /* 0x000fe2000f8e18ff */
[----:B------:R-:W-:-:S04]  /*3070*/  LOP3.LUT R2, R12, UR6, RZ, 0x3c, !PT ;  /* 0x000000060c027c12 */ /* 0x000fc8000f8e3cff */
[----:B-1----:R-:W-:-:S04]  /*3080*/  SHF.L.U32 R3, R2, 0x1f, RZ ;  /* 0x0000001f02037819 */ /* 0x002fc800000006ff */
[----:B------:R-:W1:Y:S02]  /*3090*/  SYNCS.PHASECHK.TRANS64.TRYWAIT P0, [UR5], R3 ;  /* 0x00000003ff0075a7 */ /* 0x000e640008001105 */
[----:B-1----:R-:W-:Y:S05]  /*30a0*/  @!P0 BRA `(.L_x_49) ;  /* 0x0000007c00ac8947 */ /* 0x002fea0003800000 */
.L_x_182:
        /* <DEDUP_REMOVED lines=9> */
.L_x_184:
        /* <DEDUP_REMOVED lines=9> */
.L_x_186:
        /* <DEDUP_REMOVED lines=9> */
.L_x_188:
        /* <DEDUP_REMOVED lines=9> */
.L_x_190:
        /* <DEDUP_REMOVED lines=9> */
.L_x_192:
        /* <DEDUP_REMOVED lines=9> */
.L_x_194:
        /* <DEDUP_REMOVED lines=9> */
.L_x_196:
        /* <DEDUP_REMOVED lines=9> */
.L_x_198:
        /* <DEDUP_REMOVED lines=9> */
.L_x_200:
        /* <DEDUP_REMOVED lines=9> */
.L_x_202:
        /* <DEDUP_REMOVED lines=9> */
.L_x_204:
        /* <DEDUP_REMOVED lines=9> */
.L_x_206:
        /* <DEDUP_REMOVED lines=9> */
.L_x_208:
        /* <DEDUP_REMOVED lines=9> */
.L_x_210:
        /* <DEDUP_REMOVED lines=9> */
.L_x_212:
        /* <DEDUP_REMOVED lines=9> */
.L_x_214:
        /* <DEDUP_REMOVED lines=9> */
.L_x_216:
        /* <DEDUP_REMOVED lines=9> */
.L_x_218:
        /* <DEDUP_REMOVED lines=9> */
.L_x_220:
        /* <DEDUP_REMOVED lines=9> */
.L_x_222:
        /* <DEDUP_REMOVED lines=9> */
.L_x_224:
        /* <DEDUP_REMOVED lines=9> */
.L_x_226:
        /* <DEDUP_REMOVED lines=9> */
.L_x_228:
        /* <DEDUP_REMOVED lines=9> */
.L_x_230:
[----:B------:R-:W-:-:S04]  /*3e30*/  UIADD3 UR4, UPT, UPT, UR4, 0x1, URZ ;  /* 0x0000000104047890 */ /* 0x000fc8000fffe0ff */
[----:B------:R-:W-:-:S04]  /*3e40*/  UISETP.NE.AND UP0, UPT, UR4, 0x1b, UPT ;  /* 0x0000001b0400788c */ /* 0x000fc8000bf05270 */
[----:B------:R-:W-:Y:S02]  /*3e50*/  USEL UR5, URZ, 0x1, UP0 ;  /* 0x00000001ff057887 */ /* 0x000fe40008000000 */
[----:B------:R-:W-:-:S04]  /*3e60*/  USEL UR4, UR4, URZ, UP0 ;  /* 0x000000ff04047287 */ /* 0x000fc80008000000 */
[----:B------:R-:W-:Y:S01]  /*3e70*/  ULEA UR4, UR4, UR7, 0x3 ;  /* 0x0000000704047291 */ /* 0x000fe2000f8e18ff */
[----:B-1----:R-:W-:-:S04]  /*3e80*/  LOP3.LUT R3, R2, UR5, RZ, 0x3c, !PT ;  /* 0x0000000502037c12 */ /* 0x002fc8000f8e3cff */
[----:B------:R-:W-:Y:S01]  /*3e90*/  SHF.L.U32 R3, R3, 0x1f, RZ ;  /* 0x0000001f03037819 */ /* 0x000fe200000006ff */
[----:B------:R-:W-:-:S07]  /*3ea0*/  IMAD.U32 R0, RZ, RZ, UR4 ;  /* 0x00000004ff007e24 */ /* 0x000fce000f8e00ff */
.L_x_74:
[----:B-1----:R1:W2:Y:S02]  /*3eb0*/  SYNCS.PHASECHK.TRANS64.TRYWAIT P0, [R0+URZ], R3 ;  /* 0x00000003000075a7 */ /* 0x0022a400080011ff */
[----:B--2---:R-:W-:Y:S05]  /*3ec0*/  @!P0 NANOSLEEP.SYNCS 0x989680 ;  /* 0x009896800000895d */ /* 0x004fea0003900000 */
[----:B------:R-:W2:Y:S02]  /*3ed0*/  @!P0 SYNCS.PHASECHK.TRANS64 P0, [R0+URZ], R3 ;  /* 0x00000003000085a7 */ /* 0x000ea400080010ff */
[----:B--2---:R-:W-:Y:S05]  /*3ee0*/  @P0 EXIT ;  /* 0x000000000000094d */ /* 0x004fea0003800000 */
[----:B------:R-:W-:Y:S05]  /*3ef0*/  BRA `(.L_x_74) ;  /* 0xfffffffc00ec7947 */ /* 0x000fea000383ffff */
.L_x_23:
[----:B------:R-:W-:-:S04]  /*3f00*/  UISETP.NE.AND UP0, UPT, UR53, URZ, UPT ;  /* 0x000000ff3500728c */ /* 0x000fc8000bf05270 */
[----:B------:R-:W-:-:S09]  /*3f10*/  UISETP.NE.OR UP0, UPT, UR21, 0x1, UP0 ;  /* 0x000000011500788c */ /* 0x000fd20008705670 */
[----:B------:R-:W-:Y:S05]  /*3f20*/  BRA.U UP0, `(.L_x_75) ;  /* 0x0000000500487547 */ /* 0x000fea000b800000 */
[----:B------:R-:W-:Y:S01]  /*3f30*/  ISETP.GE.U32.AND P2, PT, R0, 0x8, PT ;  /* 0x000000080000780c */ /* 0x000fe20003f46070 */
[----:B------:R-:W-:Y:S01]  /*3f40*/  IMAD.MOV.U32 R12, RZ, RZ, 0x1 ;  /* 0x00000001ff0c7424 */ /* 0x000fe200078e00ff */
[----:B------:R-:W-:Y:S02]  /*3f50*/  CS2R R10, SRZ ;  /* 0x00000000000a7805 */ /* 0x000fe4000001ff00 */
[----:B------:R-:W-:Y:S01]  /*3f60*/  CS2R R8, SRZ ;  /* 0x0000000000087805 */ /* 0x000fe2000001ff00 */
[----:B------:R-:W-:Y:S01]  /*3f70*/  UMOV UR6, 0x400 ;  /* 0x0000040000067882 */ /* 0x000fe20000000000 */
[----:B------:R-:W-:Y:S01]  /*3f80*/  UMOV UR5, URZ ;  /* 0x000000ff00057c82 */ /* 0x000fe20008000000 */
[----:B------:R-:W-:-:S12]  /*3f90*/  ULEA UR6, UR53, UR6, 0x18 ;  /* 0x0000000635067291 */ /* 0x000fd8000f8ec0ff */
.L_x_79:
[----:B------:R-:W-:Y:S02]  /*3fa0*/  LEA R2, R8, UR6, 0x3 ;  /* 0x0000000608027c11 */ /* 0x000fe4000f8e18ff */
[----:B------:R-:W-:-:S03]  /*3fb0*/  SHF.L.U32 R5, R9, 0x1f, RZ ;  /* 0x0000001f09057819 */ /* 0x000fc600000006ff */
[----:B------:R-:W-:Y:S01]  /*3fc0*/  VIADD R4, R2, 0x250 ;  /* 0x0000025002047836 */ /* 0x000fe20000000000 */
[----:B------:R-:W2:Y:S02]  /*3fd0*/  SYNCS.PHASECHK.TRANS64.TRYWAIT P0, [R2+URZ+0x240], R5 ;  /* 0x00024005020075a7 */ /* 0x000ea400080011ff */
[----:B--2---:R-:W-:Y:S05]  /*3fe0*/  @!P0 BRA `(.L_x_76) ;  /* 0x0000007800348947 */ /* 0x004fea0003800000 */
.L_x_231:
[----:B------:R-:W-:Y:S01]  /*3ff0*/  ULEA UR4, UR5, UR6, 0x3 ;  /* 0x0000000605047291 */ /* 0x000fe2000f8e18ff */
[----:B------:R-:W-:Y:S02]  /*4000*/  PRMT R4, RZ, 0x654, R4 ;  /* 0x00000654ff047816 */ /* 0x000fe40000000004 */
[----:B--2---:R-:W-:Y:S01]  /*4010*/  SHF.L.U32 R5, R12, 0x1f, RZ ;  /* 0x0000001f0c057819 */ /* 0x004fe200000006ff */
[----:B------:R-:W-:Y:S01]  /*4020*/  UIADD3 UR7, UPT, UPT, UR4, 0x200, URZ ;  /* 0x0000020004077890 */ /* 0x000fe2000fffe0ff */
[----:B------:R2:W-:Y:S05]  /*4030*/  SYNCS.ARRIVE.TRANS64.RED.A1T0 RZ, [R4+URZ], RZ ;  /* 0x000000ff04ff79a7 */ /* 0x0005ea00081004ff */
[----:B------:R-:W-:Y:S01]  /*4040*/  IMAD.U32 R7, RZ, RZ, UR7 ;  /* 0x00000007ff077e24 */ /* 0x000fe2000f8e00ff */
[----:B------:R-:W3:Y:S04]  /*4050*/  SYNCS.PHASECHK.TRANS64.TRYWAIT P0, [UR4+0x210], R5 ;  /* 0x00021005ff0075a7 */ /* 0x000ee80008001104 */
[----:B------:R-:W-:Y:S01]  /*4060*/  PRMT R6, R0, 0x654, R7 ;  /* 0x0000065400067816 */ /* 0x000fe20000000007 */
[----:B--2---:R-:W-:Y:S01]  /*4070*/  @!P2 IMAD.MOV.U32 R4, RZ, RZ, 0x10 ;  /* 0x00000010ff04a424 */ /* 0x004fe200078e00ff */
[----:B---3--:R-:W-:Y:S06]  /*4080*/  @!P0 BRA `(.L_x_77) ;  /* 0x0000007800208947 */ /* 0x008fec0003800000 */
.L_x_233:
[----:B------:R-:W-:Y:S01]  /*4090*/  ULEA UR8, UR5, UR6, 0x4 ;  /* 0x0000000605087291 */ /* 0x000fe2000f8e20ff */
[----:B------:R-:W-:Y:S01]  /*40a0*/  SEL R3, R6, R3, !P2 ;  /* 0x0000000306037207 */ /* 0x000fe20005000000 */
[----:B------:R-:W-:Y:S01]  /*40b0*/  UIADD3 UR9, UPT, UPT, UR4, 0x200, URZ ;  /* 0x0000020004097890 */ /* 0x000fe2000fffe0ff */
[----:B--2---:R-:W-:Y:S01]  /*40c0*/  LEA R2, R11, UR6, 0x3 ;  /* 0x000000060b027c11 */ /* 0x004fe2000f8e18ff */
[----:B------:R-:W-:Y:S01]  /*40d0*/  UIADD3 UR8, UPT, UPT, UR8, 0x270, URZ ;  /* 0x0000027008087890 */ /* 0x000fe2000fffe0ff */
[----:B------:R-:W-:Y:S01]  /*40e0*/  SHF.L.U32 R5, R10, 0x1f, RZ ;  /* 0x0000001f0a057819 */ /* 0x000fe200000006ff */
[----:B------:R2:W-:Y:S01]  /*40f0*/  @!P2 SYNCS.ARRIVE.TRANS64.RED RZ, [R3+URZ], R4 ;  /* 0x0000000403ffa9a7 */ /* 0x0005e200080004ff */
[----:B------:R-:W-:Y:S01]  /*4100*/  UIADD3 UR4, UPT, UPT, UR5, 0x1, URZ ;  /* 0x0000000105047890 */ /* 0x000fe2000fffe0ff */
[----:B------:R-:W-:-:S03]  /*4110*/  VIADD R8, R8, 0x1 ;  /* 0x0000000108087836 */ /* 0x000fc60000000000 */
[----:B------:R-:W-:Y:S02]  /*4120*/  UISETP.NE.AND UP0, UPT, UR4, 0x2, UPT ;  /* 0x000000020400788c */ /* 0x000fe4000bf05270 */
[----:B------:R-:W-:Y:S06]  /*4130*/  UGETNEXTWORKID.BROADCAST [UR8], [UR9] ;  /* 0x00000000080073ca */ /* 0x000fec0008000100 */
[----:B------:R-:W-:Y:S01]  /*4140*/  USEL UR7, URZ, 0x1, UP0 ;  /* 0x00000001ff077887 */ /* 0x000fe20008000000 */
[----:B------:R-:W-:Y:S01]  /*4150*/  ISETP.NE.AND P0, PT, R8, 0x2, PT ;  /* 0x000000020800780c */ /* 0x000fe20003f05270 */
[----:B------:R-:W-:Y:S01]  /*4160*/  USEL UR5, UR4, URZ, UP0 ;  /* 0x000000ff04057287 */ /* 0x000fe20008000000 */
[----:B------:R-:W3:Y:S03]  /*4170*/  SYNCS.PHASECHK.TRANS64.TRYWAIT P1, [R2+URZ+0x200], R5 ;  /* 0x00020005020075a7 */ /* 0x000ee600080211ff */
[----:B------:R-:W-:Y:S01]  /*4180*/  LOP3.LUT R12, R12, UR7, RZ, 0x3c, !PT ;  /* 0x000000070c0c7c12 */ /* 0x000fe2000f8e3cff */
[----:B--23--:R-:W-:Y:S07]  /*4190*/  @!P1 BRA `(.L_x_78) ;  /* 0x0000007400f49947 */ /* 0x00cfee0003800000 */
.L_x_234:
[C---:B------:R-:W-:Y:S01]  /*41a0*/  LEA R4, R11.reuse, UR6, 0x4 ;  /* 0x000000060b047c11 */ /* 0x040fe2000f8e20ff */
[----:B--2---:R-:W-:Y:S01]  /*41b0*/  VIADD R2, R2, 0x210 ;  /* 0x0000021002027836 */ /* 0x004fe20000000000 */
[----:B------:R-:W-:Y:S01]  /*41c0*/  SEL R8, R8, RZ, P0 ;  /* 0x000000ff08087207 */ /* 0x000fe20000000000 */
[----:B------:R-:W-:-:S03]  /*41d0*/  VIADD R11, R11, 0x1 ;  /* 0x000000010b0b7836 */ /* 0x000fc60000000000 */
[----:B------:R-:W2:Y:S01]  /*41e0*/  LDS.128 R4, [R4+0x270] ;  /* 0x0002700004047984 */ /* 0x000ea20000000c00 */
[----:B------:R-:W-:Y:S02]  /*41f0*/  PRMT R2, RZ, 0x654, R2 ;  /* 0x00000654ff027816 */ /* 0x000fe40000000002 */
[C---:B------:R-:W-:Y:S01]  /*4200*/  ISETP.NE.AND P1, PT, R11.reuse, 0x2, PT ;  /* 0x000000020b00780c */ /* 0x040fe20003f25270 */
[----:B------:R-:W-:Y:S01]  /*4210*/  @!PT LDS RZ, [RZ] ;  /* 0x00000000fffff984 */ /* 0x000fe20000000800 */
[----:B------:R-:W-:Y:S01]  /*4220*/  @!PT LDS RZ, [RZ] ;  /* 0x00000000fffff984 */ /* 0x000fe20000000800 */
[----:B------:R-:W-:Y:S01]  /*4230*/  @!PT LDS RZ, [RZ] ;  /* 0x00000000fffff984 */ /* 0x000fe20000000800 */
[----:B------:R-:W-:Y:S01]  /*4240*/  @!PT LDS RZ, [RZ] ;  /* 0x00000000fffff984 */ /* 0x000fe20000000800 */
[----:B------:R3:W-:Y:S06]  /*4250*/  MEMBAR.ALL.CTA ;  /* 0x0000000000007992 */ /* 0x0007ec0000008000 */
[----:B---3--:R-:W3:Y:S01]  /*4260*/  FENCE.VIEW.ASYNC.S ;  /* 0x00000000000073c6 */ /* 0x008ee20000000000 */
[----:B------:R-:W-:Y:S01]  /*4270*/  SEL R11, R11, RZ, P1 ;  /* 0x000000ff0b0b7207 */ /* 0x000fe20000800000 */
[----:B---3--:R3:W-:Y:S01]  /*4280*/  SYNCS.ARRIVE.TRANS64.RED.A1T0 RZ, [R2+URZ], RZ ;  /* 0x000000ff02ff79a7 */ /* 0x0087e200081004ff */
[----:B--2---:R-:W-:-:S02]  /*4290*/  LOP3.LUT P3, RZ, R6, 0x1, RZ, 0xc0, !PT ;  /* 0x0000000106ff7812 */ /* 0x004fc4000786c0ff */
[----:B------:R-:W-:-:S04]  /*42a0*/  SEL R5, RZ, 0x1, P1 ;  /* 0x00000001ff057807 */ /* 0x000fc80000800000 */
[----:B------:R-:W-:Y:S02]  /*42b0*/  LOP3.LUT R10, R10, R5, RZ, 0x3c, !PT ;  /* 0x000000050a0a7212 */ /* 0x000fe400078e3cff */
[----:B---3--:R-:W-:-:S04]  /*42c0*/  SEL R2, RZ, 0x1, P0 ;  /* 0x00000001ff027807 */ /* 0x008fc80000000000 */
[----:B------:R-:W-:Y:S01]  /*42d0*/  LOP3.LUT R9, R9, R2, RZ, 0x3c, !PT ;  /* 0x0000000209097212 */ /* 0x000fe200078e3cff */
[----:B------:R-:W-:Y:S06]  /*42e0*/  @P3 BRA `(.L_x_79) ;  /* 0xfffffffc002c3947 */ /* 0x000fec000383ffff */
[----:B------:R-:W-:Y:S01]  /*42f0*/  ULEA UR4, UR5, UR6, 0x3 ;  /* 0x0000000605047291 */ /* 0x000fe2000f8e18ff */
[----:B------:R-:W-:-:S08]  /*4300*/  SHF.L.U32 R3, R12, 0x1f, RZ ;  /* 0x0000001f0c037819 */ /* 0x000fd000000006ff */
[----:B------:R-:W2:Y:S02]  /*4310*/  SYNCS.PHASECHK.TRANS64 P0, [UR4+0x210], R3 ;  /* 0x00021003ff0075a7 */ /* 0x000ea40008001004 */
[----:B--2---:R-:W-:Y:S05]  /*4320*/  @P0 BRA `(.L_x_80) ;  /* 0x0000000000080947 */ /* 0x004fea0003800000 */
[----:B------:R-:W2:Y:S02]  /*4330*/  SYNCS.PHASECHK.TRANS64.TRYWAIT P0, [UR4+0x210], R3 ;  /* 0x00021003ff0075a7 */ /* 0x000ea40008001104 */
[----:B--2---:R-:W-:Y:S05]  /*4340*/  @!P0 BRA `(.L_x_81) ;  /* 0x00000074009c8947 */ /* 0x004fea0003800000 */
.L_x_80:
[----:B------:R-:W-:-:S04]  /*4350*/  UIADD3 UR7, UPT, UPT, UR5, 0x1, URZ ;  /* 0x0000000105077890 */ /* 0x000fc8000fffe0ff */
[----:B------:R-:W-:-:S04]  /*4360*/  UISETP.NE.AND UP0, UPT, UR7, 0x2, UPT ;  /* 0x000000020700788c */ /* 0x000fc8000bf05270 */
[----:B------:R-:W-:Y:S02]  /*4370*/  USEL UR8, URZ, 0x1, UP0 ;  /* 0x00000001ff087887 */ /* 0x000fe40008000000 */
[----:B------:R-:W-:-:S04]  /*4380*/  USEL UR7, UR7, URZ, UP0 ;  /* 0x000000ff07077287 */ /* 0x000fc80008000000 */
[----:B------:R-:W-:Y:S01]  /*4390*/  ULEA UR7, UR7, UR6, 0x3 ;  /* 0x0000000607077291 */ /* 0x000fe2000f8e18ff */
[----:B--2---:R-:W-:-:S04]  /*43a0*/  LOP3.LUT R3, R12, UR8, RZ, 0x3c, !PT ;  /* 0x000000080c037c12 */ /* 0x004fc8000f8e3cff */
[----:B------:R-:W-:-:S04]  /*43b0*/  SHF.L.U32 R0, R3, 0x1f, RZ ;  /* 0x0000001f03007819 */ /* 0x000fc800000006ff */
[----:B------:R-:W2:Y:S02]  /*43c0*/  SYNCS.PHASECHK.TRANS64 P0, [UR7+0x210], R0 ;  /* 0x00021000ff0075a7 */ /* 0x000ea40008001007 */
[----:B-12---:R-:W-:Y:S05]  /*43d0*/  @P0 EXIT ;  /* 0x000000000000094d */ /* 0x006fea0003800000 */
[----:B------:R-:W-:Y:S02]  /*43e0*/  SHF.L.U32 R3, R3, 0x1f, RZ ;  /* 0x0000001f03037819 */ /* 0x000fe400000006ff */
[----:B------:R-:W-:-:S07]  /*43f0*/  MOV R0, UR7 ;  /* 0x0000000700007c02 */ /* 0x000fce0008000f00 */
.L_x_82:
[----:B-1----:R1:W2:Y:S02]  /*4400*/  SYNCS.PHASECHK.TRANS64.TRYWAIT P0, [R0+URZ+0x210], R3 ;  /* 0x00021003000075a7 */ /* 0x0022a400080011ff */
[----:B--2---:R-:W-:Y:S05]  /*4410*/  @!P0 NANOSLEEP.SYNCS 0x989680 ;  /* 0x009896800000895d */ /* 0x004fea0003900000 */
[----:B------:R-:W2:Y:S02]  /*4420*/  @!P0 SYNCS.PHASECHK.TRANS64 P0, [R0+URZ+0x210], R3 ;  /* 0x00021003000085a7 */ /* 0x000ea400080010ff */
[----:B--2---:R-:W-:Y:S05]  /*4430*/  @P0 EXIT ;  /* 0x000000000000094d */ /* 0x004fea0003800000 */
[----:B------:R-:W-:Y:S05]  /*4440*/  BRA `(.L_x_82) ;  /* 0xfffffffc00ec7947 */ /* 0x000fea000383ffff */
.L_x_75:
[----:B------:R-:W-:Y:S05]  /*4450*/  BRA.U UP5, `(.L_x_83) ;  /* 0x0000001105987547 */ /* 0x000fea000b800000 */
[----:B------:R-:W-:Y:S01]  /*4460*/  UMOV UR4, 0x40 ;  /* 0x0000004000047882 */ /* 0x000fe20000000000 */
[----:B------:R-:W-:Y:S01]  /*4470*/  NOP ;  /* 0x0000000000007918 */ /* 0x000fe20000000000 */
[----:B------:R-:W-:Y:S01]  /*4480*/  ULEA UR5, UR53, UR4, 0x18 ;  /* 0x0000000435057291 */ /* 0x000fe2000f8ec0ff */
[----:B------:R-:W-:Y:S02]  /*4490*/  UMOV UR6, 0x400 ;  /* 0x0000040000067882 */ /* 0x000fe40000000000 */
[----:B------:R-:W-:-:S06]  /*44a0*/  ULEA UR6, UR53, UR6, 0x18 ;  /* 0x0000000635067291 */ /* 0x000fcc000f8ec0ff */
[----:B------:R-:W2:Y:S02]  /*44b0*/  LDS.U8 R0, [UR5+0x1c] ;  /* 0x00001c05ff007984 */ /* 0x000ea40008000000 */
[----:B--2---:R-:W-:-:S13]  /*44c0*/  ISETP.NE.AND P0, PT, R0, RZ, PT ;  /* 0x000000ff0000720c */ /* 0x004fda0003f05270 */
[----:B------:R-:W-:Y:S05]  /*44d0*/  @P0 BRA `(.L_x_84) ;  /* 0x0000000400080947 */ /* 0x000fea0003800000 */
[----:B------:R-:W-:Y:S02]  /*44e0*/  UISETP.NE.U32.AND UP1, UPT, UR36, 0x1, UPT ;  /* 0x000000012400788c */ /* 0x000fe4000bf25070 */
[----:B------:R-:W-:-:S07]  /*44f0*/  UIADD3 UR7, UPT, UPT, UR5, 0x8, URZ ;  /* 0x0000000805077890 */ /* 0x000fce000fffe0ff */
[----:B------:R-:W-:Y:S05]  /*4500*/  BRA.U !UP1, `(.L_x_85) ;  /* 0x00000001099c7547 */ /* 0x000fea000b800000 */
[----:B------:R-:W-:Y:S01]  /*4510*/  ELECT P0, URZ, PT ;  /* 0x0000000000ff782f */ /* 0x000fe20003800000 */
[----:B------:R-:W-:-:S12]  /*4520*/  BSSY B0, `(.L_x_85) ;  /* 0x0000025000007945 */ /* 0x000fd80003800000 */
[----:B------:R-:W-:Y:S05]  /*4530*/  @!P0 BRA `(.L_x_86) ;  /* 0x00000000008c8947 */ /* 0x000fea0003800000 */
[----:B------:R-:W-:-:S05]  /*4540*/  UMOV UR4, 0x10 ;  /* 0x0000001000047882 */ /* 0x000fca0000000000 */
[----:B------:R-:W-:Y:S04]  /*4550*/  DEPBAR.LE SB2, 0x36 ;  /* 0x0000ad800000791a */ /* 0x000fe80000000000 */
[----:B------:R-:W2:Y:S02]  /*4560*/  UTCATOMSWS.2CTA.FIND_AND_SET.ALIGN UP0, UR4, UR4 ;  /* 0x00000004000475e3 */ /* 0x000ea40008200800 */
[----:B--2---:R-:W-:Y:S01]  /*4570*/  MOV R11, UR4 ;  /* 0x00000004000b7c02 */ /* 0x004fe20008000f00 */
[----:B------:R-:W-:Y:S06]  /*4580*/  BRA.U UP0, `(.L_x_87) ;  /* 0x0000000100187547 */ /* 0x000fec000b800000 */
.L_x_88:
[----:B------:R-:W-:Y:S05]  /*4590*/  NANOSLEEP 0x64 ;  /* 0x000000640000795d */ /* 0x000fea0003800000 */
[----:B------:R-:W-:-:S05]  /*45a0*/  UMOV UR4, 0x10 ;  /* 0x0000001000047882 */ /* 0x000fca0000000000 */
[----:B------:R-:W-:Y:S04]  /*45b0*/  DEPBAR.LE SB2, 0x36 ;  /* 0x0000ad800000791a */ /* 0x000fe80000000000 */
[----:B------:R-:W2:Y:S02]  /*45c0*/  UTCATOMSWS.2CTA.FIND_AND_SET.ALIGN UP0, UR4, UR4 ;  /* 0x00000004000475e3 */ /* 0x000ea40008200800 */
[----:B--2---:R-:W-:Y:S01]  /*45d0*/  MOV R11, UR4 ;  /* 0x00000004000b7c02 */ /* 0x004fe20008000f00 */
[----:B------:R-:W-:Y:S05]  /*45e0*/  BRA.U !UP0, `(.L_x_88) ;  /* 0xfffffffd08e87547 */ /* 0x000fea000b83ffff */
.L_x_87:
[----:B------:R-:W2:Y:S01]  /*45f0*/  LDS R7, [UR5+0x10] ;  /* 0x00001005ff077984 */ /* 0x000ea20008000800 */
[----:B------:R-:W-:Y:S01]  /*4600*/  IMAD.U32 R5, RZ, RZ, UR6 ;  /* 0x00000006ff057e24 */ /* 0x000fe2000f8e00ff */
[----:B------:R-:W-:-:S03]  /*4610*/  MOV R4, UR40 ;  /* 0x0000002800047c02 */ /* 0x000fc60008000f00 */
[----:B------:R-:W-:Y:S01]  /*4620*/  VIADD R5, R5, 0x290 ;  /* 0x0000029005057836 */ /* 0x000fe20000000000 */
[----:B--2---:R-:W-:-:S04]  /*4630*/  SHF.L.U32 R7, R7, 0x1f, RZ ;  /* 0x0000001f07077819 */ /* 0x004fc800000006ff */
[----:B------:R-:W2:Y:S02]  /*4640*/  SYNCS.PHASECHK.TRANS64.TRYWAIT P0, [UR5+0x8], R7 ;  /* 0x00000807ff0075a7 */ /* 0x000ea40008001105 */
[----:B--2---:R-:W-:Y:S05]  /*4650*/  @P0 BRA `(.L_x_89) ;  /* 0x0000000000080947 */ /* 0x004fea0003800000 */
[----:B------:R-:W2:Y:S02]  /*4660*/  SYNCS.PHASECHK.TRANS64.TRYWAIT P0, [UR5+0x8], R7 ;  /* 0x00000807ff0075a7 */ /* 0x000ea40008001105 */
[----:B--2---:R-:W-:Y:S05]  /*4670*/  @!P0 BRA `(.L_x_90) ;  /* 0x0000007000e88947 */ /* 0x004fea0003800000 */
.L_x_89:
[----:B--2---:R-:W-:Y:S01]  /*4680*/  HFMA2 R0, -RZ, RZ, 0, 5.9604644775390625e-08 ;  /* 0x00000001ff007431 */ /* 0x004fe200000001ff */
[----:B------:R-:W-:Y:S01]  /*4690*/  UPRMT UR4, UR40, 0x654, UR7 ;  /* 0x0000065428047896 */ /* 0x000fe20008000007 */
[----:B------:R-:W-:Y:S01]  /*46a0*/  IMAD.MOV.U32 R8, RZ, RZ, 0xffff ;  /* 0x0000ffffff087424 */ /* 0x000fe200078e00ff */
[----:B------:R-:W-:Y:S01]  /*46b0*/  PRMT R4, R4, 0x654, R5 ;  /* 0x0000065404047816 */ /* 0x000fe20000000005 */
[----:B------:R-:W-:Y:S02]  /*46c0*/  IMAD.MOV.U32 R6, RZ, RZ, 0x4 ;  /* 0x00000004ff067424 */ /* 0x000fe400078e00ff */
[----:B------:R-:W-:Y:S01]  /*46d0*/  IMAD.SHL.U32 R9, R11, 0x20, RZ ;  /* 0x000000200b097824 */ /* 0x000fe200078e00ff */
[----:B------:R-:W-:Y:S02]  /*46e0*/  MOV R5, UR4 ;  /* 0x0000000400057c02 */ /* 0x000fe40008000f00 */
[-C--:B------:R-:W-:Y:S01]  /*46f0*/  SHF.L.U32 R8, R8, R11.reuse, RZ ;  /* 0x0000000b08087219 */ /* 0x080fe200000006ff */
[----:B------:R2:W-:Y:S01]  /*4700*/  SYNCS.ARRIVE.TRANS64.RED RZ, [UR4], R6 ;  /* 0x00000006ffff79a7 */ /* 0x0005e20008000404 */
[----:B------:R-:W-:Y:S01]  /*4710*/  SHF.L.U32 R7, R0, R11, RZ ;  /* 0x0000000b00077219 */ /* 0x000fe200000006ff */
[----:B------:R2:W-:Y:S04]  /*4720*/  STS [UR6+0x290], R9 ;  /* 0x00029009ff007988 */ /* 0x0005e80008000806 */
[----:B------:R2:W-:Y:S04]  /*4730*/  STAS [R4.64], R11 ;  /* 0x0000000b04007dbd */ /* 0x0005e8000c0008ff */
[----:B------:R2:W-:Y:S04]  /*4740*/  ATOMS.OR RZ, [UR5+0x14], R8 ;  /* 0x00001408ffff798c */ /* 0x0005e8000b000005 */
[----:B------:R2:W-:Y:S04]  /*4750*/  ATOMS.OR RZ, [UR5+0x18], R7 ;  /* 0x00001807ffff798c */ /* 0x0005e8000b000005 */
[----:B------:R2:W-:Y:S02]  /*4760*/  ATOMS.XOR RZ, [UR5+0x10], R0 ;  /* 0x00001000ffff798c */ /* 0x0005e4000b800005 */
.L_x_86:
[----:B-1----:R-:W-:Y:S05]  /*4770*/  BSYNC B0 ;  /* 0x0000000000007941 */ /* 0x002fea0003800000 */
.L_x_85:
[----:B------:R-:W-:Y:S05]  /*4780*/  BRA.U UP1, `(.L_x_91) ;  /* 0x00000001016c7547 */ /* 0x000fea000b800000 */
[----:B------:R-:W-:-:S03]  /*4790*/  UMOV UR4, 0xffffffff ;  /* 0xffffffff00047882 */ /* 0x000fc60000000000 */
[----:B------:R-:W-:Y:S05]  /*47a0*/  BRA.DIV UR4, `(.L_x_92) ;  /* 0x0000007204b47947 */ /* 0x000fea000b800000 */
[----:B------:R-:W-:-:S13]  /*47b0*/  ELECT P0, URZ, PT ;  /* 0x0000000000ff782f */ /* 0x000fda0003800000 */
.L_x_238:
[----:B------:R-:W-:Y:S05]  /*47c0*/  @!P0 BRA `(.L_x_91) ;  /* 0x00000000005c8947 */ /* 0x000fea0003800000 */
[----:B--2---:R-:W2:Y:S02]  /*47d0*/  LDS R5, [UR5+0x10] ;  /* 0x00001005ff057984 */ /* 0x004ea40008000800 */
[----:B--2---:R-:W-:-:S04]  /*47e0*/  SHF.L.U32 R5, R5, 0x1f, RZ ;  /* 0x0000001f05057819 */ /* 0x004fc800000006ff */
[----:B------:R-:W2:Y:S02]  /*47f0*/  SYNCS.PHASECHK.TRANS64.TRYWAIT P0, [UR5+0x8], R5 ;  /* 0x00000805ff0075a7 */ /* 0x000ea40008001105 */
[----:B--2---:R-:W-:Y:S05]  /*4800*/  @P0 BRA `(.L_x_93) ;  /* 0x0000000000080947 */ /* 0x004fea0003800000 */
[----:B------:R-:W2:Y:S02]  /*4810*/  SYNCS.PHASECHK.TRANS64.TRYWAIT P0, [UR5+0x8], R5 ;  /* 0x00000805ff0075a7 */ /* 0x000ea40008001105 */
[----:B--2---:R-:W-:Y:S05]  /*4820*/  @!P0 BRA `(.L_x_94) ;  /* 0x0000007000b88947 */ /* 0x004fea0003800000 */
.L_x_93:
[----:B------:R-:W3:Y:S01]  /*4830*/  LDS R7, [UR6+0x290] ;  /* 0x00029006ff077984 */ /* 0x000ee20008000800 */
[----:B--2---:R-:W-:Y:S02]  /*4840*/  HFMA2 R0, -RZ, RZ, 0, 5.9604644775390625e-08 ;  /* 0x00000001ff007431 */ /* 0x004fe400000001ff */
[----:B------:R-:W-:Y:S01]  /*4850*/  IMAD.MOV.U32 R4, RZ, RZ, 0xffff ;  /* 0x0000ffffff047424 */ /* 0x000fe200078e00ff */
[----:B------:R-:W-:Y:S01]  /*4860*/  UPRMT UR4, UR40, 0x654, UR7 ;  /* 0x0000065428047896 */ /* 0x000fe20008000007 */
[----:B---3--:R-:W-:-:S03]  /*4870*/  IMAD.SHL.U32 R5, R7, 0x20, RZ ;  /* 0x0000002007057824 */ /* 0x008fc600078e00ff */
[-C--:B------:R-:W-:Y:S02]  /*4880*/  SHF.L.U32 R4, R4, R7.reuse, RZ ;  /* 0x0000000704047219 */ /* 0x080fe400000006ff */
[----:B------:R-:W-:Y:S01]  /*4890*/  SHF.L.U32 R7, R0, R7, RZ ;  /* 0x0000000700077219 */ /* 0x000fe200000006ff */
[----:B------:R3:W-:Y:S04]  /*48a0*/  STS [UR6+0x290], R5 ;  /* 0x00029005ff007988 */ /* 0x0007e80008000806 */
[----:B------:R3:W-:Y:S04]  /*48b0*/  ATOMS.OR RZ, [UR5+0x14], R4 ;  /* 0x00001404ffff798c */ /* 0x0007e8000b000005 */
[----:B------:R3:W-:Y:S01]  /*48c0*/  ATOMS.OR RZ, [UR5+0x18], R7 ;  /* 0x00001807ffff798c */ /* 0x0007e2000b000005 */
[----:B------:R-:W-:Y:S03]  /*48d0*/  SYNCS.ARRIVE.TRANS64.RED.A1T0 RZ, [UR4], RZ ;  /* 0x000000ffffff79a7 */ /* 0x000fe60008100404 */
[----:B------:R3:W-:Y:S01]  /*48e0*/  ATOMS.XOR RZ, [UR5+0x10], R0 ;  /* 0x00001000ffff798c */ /* 0x0007e2000b800005 */
[----:B------:R-:W-:Y:S05]  /*48f0*/  BRA `(.L_x_91) ;  /* 0x0000000000107947 */ /* 0x000fea0003800000 */
.L_x_84:
[----:B------:R-:W-:Y:S02]  /*4900*/  MOV R0, 0xffffffff ;  /* 0xffffffff00007802 */ /* 0x000fe40000000f00 */
[----:B------:R-:W-:-:S03]  /*4910*/  MOV R4, 0x4940 ;  /* 0x0000494000047802 */ /* 0x000fc60000000f00 */
[----:B------:R2:W-:Y:S04]  /*4920*/  STS [UR6+0x290], R0 ;  /* 0x00029000ff007988 */ /* 0x0005e80008000806 */
[----:B-12--5:R-:W-:Y:S05]  /*4930*/  CALL.REL.NOINC `($__internal_1_$__cuda_sm10x_tcgen05_guardrail_trap_phase_invalid_during_alloc) ;  /* 0x00000078005c7944 */ /* 0x026fea0003c00000 */
.L_x_91:
[----:B------:R-:W-:Y:S05]  /*4940*/  WARPSYNC.ALL ;  /* 0x0000000000007948 */ /* 0x000fea0003800000 */
[----:B------:R-:W4:Y:S01]  /*4950*/  S2UR UR4, SR_CgaCtaId ;  /* 0x00000000000479c3 */ /* 0x000f220000008800 */
[----:B------:R-:W-:Y:S01]  /*4960*/  UMOV UR18, 0x400 ;  /* 0x0000040000127882 */ /* 0x000fe20000000000 */
[----:B------:R-:W-:-:S06]  /*4970*/  NOP ;  /* 0x0000000000007918 */ /* 0x000fcc0000000000 */
[----:B------:R-:W-:Y:S06]  /*4980*/  BAR.ARV 0x6, 0xa0 ;  /* 0x0182800000007b1d */ /* 0x000fec0000002000 */
[----:B------:R-:W1:Y:S01]  /*4990*/  LDCU UR11, c[0x0][0x38c] ;  /* 0x00007180ff0b77ac */ /* 0x000e620008000800 */
[----:B------:R-:W-:Y:S01]  /*49a0*/  LOP3.LUT R3, R3, 0xffff, RZ, 0xc0, !PT ;  /* 0x0000ffff03037812 */ /* 0x000fe200078ec0ff */
[----:B--2---:R-:W-:Y:S01]  /*49b0*/  IMAD.MOV.U32 R9, RZ, RZ, 0x1 ;  /* 0x00000001ff097424 */ /* 0x004fe200078e00ff */
[----:B------:R-:W-:Y:S01]  /*49c0*/  LOP3.LUT R2, R2, 0xffff, RZ, 0xc0, !PT ;  /* 0x0000ffff02027812 */ /* 0x000fe200078ec0ff */
[----:B------:R-:W-:Y:S01]  /*49d0*/  IMAD.MOV.U32 R8, RZ, RZ, RZ ;  /* 0x000000ffff087224 */ /* 0x000fe200078e00ff */
[----:B------:R-:W-:Y:S01]  /*49e0*/  R2UR UR26, R3 ;  /* 0x00000000031a72ca */ /* 0x000fe200000e0000 */
[----:B------:R-:W-:Y:S01]  /*49f0*/  UMOV UR32, URZ ;  /* 0x000000ff00207c82 */ /* 0x000fe20008000000 */
[----:B------:R-:W-:-:S02]  /*4a00*/  R2UR UR34, R2 ;  /* 0x00000000022272ca */ /* 0x000fc400000e0000 */
[----:B------:R-:W-:Y:S01]  /*4a10*/  CS2R R2, SRZ ;  /* 0x0000000000027805 */ /* 0x000fe2000001ff00 */
[----:B------:R-:W-:Y:S02]  /*4a20*/  UISETP.NE.AND UP2, UPT, UR36, URZ, UPT ;  /* 0x000000ff2400728c */ /* 0x000fe4000bf45270 */
[----:B----4-:R-:W-:Y:S01]  /*4a30*/  ULEA UR18, UR4, UR18, 0x18 ;  /* 0x0000001204127291 */ /* 0x010fe2000f8ec0ff */
[----:B------:R-:W-:Y:S01]  /*4a40*/  UMOV UR14, URZ ;  /* 0x000000ff000e7c82 */ /* 0x000fe20008000000 */
[----:B------:R-:W-:Y:S02]  /*4a50*/  UMOV UR13, URZ ;  /* 0x000000ff000d7c82 */ /* 0x000fe40008000000 */
[----:B------:R-:W-:Y:S02]  /*4a60*/  UIADD3 UR5, UPT, UPT, UR18, 0x23600, URZ ;  /* 0x0002360012057890 */ /* 0x000fe4000fffe0ff */
[----:B------:R-:W-:Y:S02]  /*4a70*/  UIADD3 UR7, UPT, UPT, UR18, 0x34400, URZ ;  /* 0x0003440012077890 */ /* 0x000fe4000fffe0ff */
[----:B-1----:R-:W-:Y:S01]  /*4a80*/  UIADD3 UR11, UPT, UPT, UR11, 0x3f, URZ ;  /* 0x0000003f0b0b7890 */ /* 0x002fe2000fffe0ff */
[----:B---3--:R-:W1:Y:S01]  /*4a90*/  LDS R0, [UR18+0x290] ;  /* 0x00029012ff007984 */ /* 0x008e620008000800 */
[----:B------:R-:W-:-:S02]  /*4aa0*/  UIADD3 UR6, UPT, UPT, UR18, 0x8600, URZ ;  /* 0x0000860012067890 */ /* 0x000fc4000fffe0ff */
[----:B------:R-:W-:Y:S02]  /*4ab0*/  UIADD3 UR4, UPT, UPT, UR18, 0x30e00, URZ ;  /* 0x00030e0012047890 */ /* 0x000fe4000fffe0ff */
[----:B------:R-:W-:Y:S02]  /*4ac0*/  USHF.R.U32.HI UR8, URZ, 0x4, UR5 ;  /* 0x00000004ff087899 */ /* 0x000fe40008011605 */
[----:B------:R-:W-:Y:S02]  /*4ad0*/  USHF.R.S32.HI UR9, URZ, 0x1f, UR11 ;  /* 0x0000001fff097899 */ /* 0x000fe4000801140b */
[----:B------:R-:W-:Y:S02]  /*4ae0*/  USHF.R.U32.HI UR5, URZ, 0x4, UR7 ;  /* 0x00000004ff057899 */ /* 0x000fe40008011607 */
[----:B------:R-:W-:Y:S02]  /*4af0*/  USHF.R.U32.HI UR10, URZ, 0x4, UR6 ;  /* 0x00000004ff0a7899 */ /* 0x000fe40008011606 */
[----:B------:R-:W-:-:S02]  /*4b00*/  USHF.R.U32.HI UR6, URZ, 0x4, UR4 ;  /* 0x00000004ff067899 */ /* 0x000fc40008011604 */
[----:B------:R-:W-:Y:S02]  /*4b10*/  ULEA.HI UR4, UR9, UR11, URZ, 0x6 ;  /* 0x0000000b09047291 */ /* 0x000fe4000f8f30ff */
[----:B------:R-:W-:Y:S02]  /*4b20*/  ULOP3.LUT UR5, UR5, 0x3fff, URZ, 0xc0, !UPT ;  /* 0x00003fff05057892 */ /* 0x000fe4000f8ec0ff */
[----:B------:R-:W-:Y:S02]  /*4b30*/  USHF.R.S32.HI UR33, URZ, 0x6, UR4 ;  /* 0x00000006ff217899 */ /* 0x000fe40008011404 */
[----:B------:R-:W-:Y:S02]  /*4b40*/  ULOP3.LUT UR30, UR5, 0x10000, URZ, 0xfc, !UPT ;  /* 0x00010000051e7892 */ /* 0x000fe4000f8efcff */
[----:B------:R-:W-:Y:S02]  /*4b50*/  ULOP3.LUT UR10, UR10, 0x3fff, URZ, 0xc0, !UPT ;  /* 0x00003fff0a0a7892 */ /* 0x000fe4000f8ec0ff */
[----:B------:R-:W-:-:S02]  /*4b60*/  ULOP3.LUT UR8, UR8, 0x3fff, URZ, 0xc0, !UPT ;  /* 0x00003fff08087892 */ /* 0x000fc4000f8ec0ff */
[----:B------:R-:W-:Y:S02]  /*4b70*/  ULOP3.LUT UR6, UR6, 0x3fff, URZ, 0xc0, !UPT ;  /* 0x00003fff06067892 */ /* 0x000fe4000f8ec0ff */
[----:B------:R-:W-:Y:S02]  /*4b80*/  UISETP.LT.AND UP0, UPT, UR33, 0x1, UPT ;  /* 0x000000012100788c */ /* 0x000fe4000bf01270 */
[----:B------:R-:W-:Y:S02]  /*4b90*/  ULOP3.LUT UR27, UR10, 0x10000, URZ, 0xfc, !UPT ;  /* 0x000100000a1b7892 */ /* 0x000fe4000f8efcff */
[----:B------:R-:W-:Y:S02]  /*4ba0*/  ULOP3.LUT UR28, UR8, 0x10000, URZ, 0xfc, !UPT ;  /* 0x00010000081c7892 */ /* 0x000fe4000f8efcff */
[----:B------:R-:W-:Y:S02]  /*4bb0*/  ULOP3.LUT UR29, UR6, 0x10000, URZ, 0xfc, !UPT ;  /* 0x00010000061d7892 */ /* 0x000fe4000f8efcff */
[----:B------:R-:W-:Y:S01]  /*4bc0*/  USEL UR35, UR33, 0x1, !UP0 ;  /* 0x0000000121237887 */ /* 0x000fe2000c000000 */
[----:B------:R-:W-:Y:S01]  /*4bd0*/  UMOV UR22, URZ ;  /* 0x000000ff00167c82 */ /* 0x000fe20008000000 */
[----:B-1----:R-:W-:-:S13]  /*4be0*/  R2UR UR19, R0 ;  /* 0x00000000001372ca */ /* 0x002fda00000e0000 */
[----:B------:R-:W-:Y:S02]  /*4bf0*/  UIADD3 UR24, UPT, UPT, UR19, 0x100, URZ ;  /* 0x0000010013187890 */ /* 0x000fe4000fffe0ff */
[----:B------:R-:W-:Y:S02]  /*4c00*/  UIADD3 UR25, UPT, UPT, UR19, 0x104, URZ ;  /* 0x0000010413197890 */ /* 0x000fe4000fffe0ff */
[----:B------:R-:W-:Y:S02]  /*4c10*/  USHF.R.U32.HI UR4, URZ, 0x11, UR24 ;  /* 0x00000011ff047899 */ /* 0x000fe40008011618 */
[----:B------:R-:W-:Y:S02]  /*4c20*/  USHF.R.U32.HI UR5, URZ, 0x1a, UR25 ;  /* 0x0000001aff057899 */ /* 0x000fe40008011619 */
[----:B------:R-:W-:Y:S02]  /*4c30*/  ULOP3.LUT UR4, UR4, 0x6000, URZ, 0xc0, !UPT ;  /* 0x0000600004047892 */ /* 0x000fe4000f8ec0ff */
[----:B------:R-:W-:-:S02]  /*4c40*/  ULOP3.LUT UR5, UR5, 0x30, URZ, 0xc0, !UPT ;  /* 0x0000003005057892 */ /* 0x000fc4000f8ec0ff */
[----:B------:R-:W-:Y:S02]  /*4c50*/  ULOP3.LUT UR4, UR4, 0x1020, URZ, 0xfc, !UPT ;  /* 0x0000102004047892 */ /* 0x000fe4000f8efcff */
[----:B------:R-:W-:-:S04]  /*4c60*/  ULOP3.LUT UR5, UR5, 0x480, URZ, 0xfc, !UPT ;  /* 0x0000048005057892 */ /* 0x000fc8000f8efcff */
[----:B------:R-:W-:-:S12]  /*4c70*/  UPRMT UR23, UR5, 0x5410, UR4 ;  /* 0x0000541005177896 */ /* 0x000fd80008000004 */
.L_x_102:
[C---:B------:R-:W-:Y:S02]  /*4c80*/  LEA R0, R8.reuse, UR18, 0x3 ;  /* 0x0000001208007c11 */ /* 0x040fe4000f8e18ff */
[----:B------:R-:W-:Y:S02]  /*4c90*/  SHF.L.U32 R5, R3, 0x1f, RZ ;  /* 0x0000001f03057819 */ /* 0x000fe400000006ff */
[----:B------:R-:W-:Y:S02]  /*4ca0*/  LEA R4, R8, UR18, 0x4 ;  /* 0x0000001208047c11 */ /* 0x000fe4000f8e20ff */
[----:B------:R-:W1:Y:S02]  /*4cb0*/  SYNCS.PHASECHK.TRANS64.TRYWAIT P0, [R0+URZ+0x200], R5 ;  /* 0x00020005000075a7 */ /* 0x000e6400080011ff */
[----:B-1-3--:R-:W-:Y:S05]  /*4cc0*/  @!P0 BRA `(.L_x_95) ;  /* 0x0000006c00a88947 */ /* 0x00afea0003800000 */
.L_x_239:
[----:B-1----:R-:W1:Y:S01]  /*4cd0*/  LDS.128 R4, [R4+0x270] ;  /* 0x0002700004047984 */ /* 0x002e620000000c00 */
[----:B------:R-:W-:Y:S02]  /*4ce0*/  VIADD R0, R0, 0x210 ;  /* 0x0000021000007836 */ /* 0x000fe40000000000 */
[----:B------:R-:W-:Y:S01]  /*4cf0*/  VIADD R8, R8, 0x1 ;  /* 0x0000000108087836 */ /* 0x000fe20000000000 */
[----:B------:R-:W-:Y:S01]  /*4d00*/  @!PT LDS RZ, [RZ] ;  /* 0x00000000fffff984 */ /* 0x000fe20000000800 */
[----:B------:R-:W-:Y:S01]  /*4d10*/  @!PT LDS RZ, [RZ] ;  /* 0x00000000fffff984 */ /* 0x000fe20000000800 */
[----:B------:R-:W-:Y:S01]  /*4d20*/  @!PT LDS RZ, [RZ] ;  /* 0x00000000fffff984 */ /* 0x000fe20000000800 */
[----:B------:R-:W-:Y:S01]  /*4d30*/  @!PT LDS RZ, [RZ] ;  /* 0x00000000fffff984 */ /* 0x000fe20000000800 */
[----:B------:R2:W-:Y:S06]  /*4d40*/  MEMBAR.ALL.CTA ;  /* 0x0000000000007992 */ /* 0x0005ec0000008000 */
[----:B--2---:R-:W2:Y:S01]  /*4d50*/  FENCE.VIEW.ASYNC.S ;  /* 0x00000000000073c6 */ /* 0x004ea20000000000 */
[----:B------:R-:W-:-:S04]  /*4d60*/  PRMT R0, RZ, 0x654, R0 ;  /* 0x00000654ff007816 */ /* 0x000fc80000000000 */
[----:B--2---:R2:W-:Y:S01]  /*4d70*/  SYNCS.ARRIVE.TRANS64.RED.A1T0 RZ, [R0+URZ], RZ ;  /* 0x000000ff00ff79a7 */ /* 0x0045e200081004ff */
[----:B-1----:R-:W-:Y:S01]  /*4d80*/  LOP3.LUT P1, RZ, R6, 0x1, RZ, 0xc0, !PT ;  /* 0x0000000106ff7812 */ /* 0x002fe2000782c0ff */
[----:B--2---:R-:W-:-:S12]  /*4d90*/  BRA.U UP2, `(.L_x_96) ;  /* 0x0000000102e87547 */ /* 0x004fd8000b800000 */
[----:B------:R-:W1:Y:S01]  /*4da0*/  LDCU UR4, c[0x0][0x38c] ;  /* 0x00007180ff0477ac */ /* 0x000e620008000800 */
[----:B------:R-:W-:Y:S02]  /*4db0*/  PLOP3.LUT P2, PT, PT, PT, PT, 0x80, 0x8 ;  /* 0x000000000008781c */ /* 0x000fe40003f4f070 */
[----:B------:R-:W-:Y:S01]  /*4dc0*/  SHF.L.U32 R5, R9, 0x1f, RZ ;  /* 0x0000001f09057819 */ /* 0x000fe200000006ff */
[----:B------:R-:W-:Y:S02]  /*4dd0*/  ULEA UR31, UR32, UR18, 0x3 ;  /* 0x00000012201f7291 */ /* 0x000fe4000f8e18ff */
[----:B-1----:R-:W-:-:S06]  /*4de0*/  UISETP.GE.AND UP0, UPT, UR4, 0x1, UPT ;  /* 0x000000010400788c */ /* 0x002fcc000bf06270 */
[----:B------:R-:W-:-:S05]  /*4df0*/  PLOP3.LUT P0, PT, PT, PT, UP0, 0x80, 0x8 ;  /* 0x000000000008781c */ /* 0x000fca0003f0f008 */
[----:B------:R-:W-:-:S08]  /*4e00*/  @UP0 ULEA UR4, UR14, UR18, 0x3 ;  /* 0x000000120e040291 */ /* 0x000fd0000f8e18ff */
[----:B------:R-:W-:-:S04]  /*4e10*/  @P0 SHF.L.U32 R0, R2, 0x1f, RZ ;  /* 0x0000001f02000819 */ /* 0x000fc800000006ff */
[----:B------:R1:W2:Y:S01]  /*4e20*/  @P0 SYNCS.PHASECHK.TRANS64.TRYWAIT P2, [UR4], R0 ;  /* 0x00000000ff0005a7 */ /* 0x0002a20008041104 */
[----:B------:R-:W3:Y:S02]  /*4e30*/  SYNCS.PHASECHK.TRANS64.TRYWAIT P0, [UR31+0x230], R5 ;  /* 0x00023005ff0075a7 */ /* 0x000ee4000800111f */
[----:B-123--:R-:W-:Y:S05]  /*4e40*/  @!P0 BRA `(.L_x_97) ;  /* 0x0000006c005c8947 */ /* 0x00efea0003800000 */
.L_x_241:
[----:B------:R-:W-:Y:S01]  /*4e50*/  UMOV UR20, UR13 ;  /* 0x0000000d00147c82 */ /* 0x000fe20008000000 */
[----:B------:R-:W-:Y:S05]  /*4e60*/  BRA.U !UP0, `(.L_x_98) ;  /* 0x0000000108a47547 */ /* 0x000fea000b800000 */
[----:B------:R-:W-:Y:S02]  /*4e70*/  UIADD3 UR20, UPT, UPT, UR35, UR13, URZ ;  /* 0x0000000d23147290 */ /* 0x000fe4000fffe0ff */
[----:B------:R-:W-:Y:S01]  /*4e80*/  ULEA UR21, UR32, UR19, 0x7 ;  /* 0x0000001320157291 */ /* 0x000fe2000f8e38ff */
[----:B------:R-:W-:Y:S01]  /*4e90*/  UMOV UR17, URZ ;  /* 0x000000ff00117c82 */ /* 0x000fe20008000000 */
[----:B------:R-:W-:Y:S01]  /*4ea0*/  UMOV UR15, UR33 ;  /* 0x00000021000f7c82 */ /* 0x000fe20008000000 */
[----:B------:R-:W-:-:S09]  /*4eb0*/  UMOV UR12, UR14 ;  /* 0x0000000e000c7c82 */ /* 0x000fd20008000000 */
.L_x_101:
[----:B--2---:R-:W-:Y:S01]  /*4ec0*/  ULEA UR7, UR12, UR18, 0x3 ;  /* 0x000000120c077291 */ /* 0x004fe2000f8e18ff */
[----:B---3--:R-:W-:Y:S11]  /*4ed0*/  @P2 BRA `(.L_x_99) ;  /* 0x00000000000c2947 */ /* 0x008ff60003800000 */
[----:B-1----:R-:W-:Y:S04]  /*4ee0*/  SHF.L.U32 R5, R2, 0x1f, RZ ;  /* 0x0000001f02057819 */ /* 0x002fe800000006ff */
[----:B------:R-:W1:Y:S02]  /*4ef0*/  SYNCS.PHASECHK.TRANS64.TRYWAIT P0, [UR7], R5 ;  /* 0x00000005ff0075a7 */ /* 0x000e640008001107 */
[----:B-1----:R-:W-:Y:S05]  /*4f00*/  @!P0 BRA `(.L_x_100) ;  /* 0x0000006c00448947 */ /* 0x002fea0003800000 */
.L_x_99:
[----:B------:R-:W-:Y:S01]  /*4f10*/  UISETP.NE.AND UP0, UPT, UR15, 0x1, UPT ;  /* 0x000000010f00788c */ /* 0x000fe2000bf05270 */
[----:B------:R-:W-:Y:S01]  /*4f20*/  PLOP3.LUT P2, PT, PT, PT, PT, 0x80, 0x8 ;  /* 0x000000000008781c */ /* 0x000fe20003f4f070 */
[----:B------:R-:W-:Y:S02]  /*4f30*/  UIADD3 UR4, UPT, UPT, UR12, 0x1, URZ ;  /* 0x000000010c047890 */ /* 0x000fe4000fffe0ff */
[----:B------:R-:W-:Y:S02]  /*4f40*/  ULEA UR10, UR12, UR29, 0x5 ;  /* 0x0000001d0c0a7291 */ /* 0x000fe4000f8e28ff */
[----:B------:R-:W-:Y:S01]  /*4f50*/  UISETP.NE.AND UP1, UPT, UR4, 0x1b, UPT ;  /* 0x0000001b0400788c */ /* 0x000fe2000bf25270 */
[----:B------:R-:W-:Y:S01]  /*4f60*/  PLOP3.LUT P0, PT, PT, PT, UP0, 0x80, 0x8 ;  /* 0x000000000008781c */ /* 0x000fe20003f0f008 */
[----:B------:R-:W-:Y:S02]  /*4f70*/  ULEA UR8, UR12, UR30, 0x5 ;  /* 0x0000001e0c087291 */ /* 0x000fe4000f8e28ff */
[----:B------:R-:W-:Y:S02]  /*4f80*/  USEL UR5, URZ, 0x1, UP1 ;  /* 0x00000001ff057887 */ /* 0x000fe40008800000 */
[----:B------:R-:W-:Y:S02]  /*4f90*/  USEL UR14, UR4, URZ, UP1 ;  /* 0x000000ff040e7287 */ /* 0x000fe40008800000 */
[----:B------:R-:W-:Y:S02]  /*4fa0*/  ULEA UR6, UR12, UR28, 0x7 ;  /* 0x0000001c0c067291 */ /* 0x000fe4000f8e38ff */
[----:B------:R-:W-:Y:S01]  /*4fb0*/  @UP0 ULEA UR4, UR14, UR18, 0x3 ;  /* 0x000000120e040291 */ /* 0x000fe2000f8e18ff */
[----:B------:R-:W-:Y:S01]  /*4fc0*/  LOP3.LUT R2, R2, UR5, RZ, 0x3c, !PT ;  /* 0x0000000502027c12 */ /* 0x000fe2000f8e3cff */
[----:B------:R-:W-:Y:S02]  /*4fd0*/  UISETP.NE.U32.AND UP0, UPT, UR17, URZ, UPT ;  /* 0x000000ff1100728c */ /* 0x000fe4000bf05070 */
[----:B------:R-:W-:Y:S01]  /*4fe0*/  UIADD3 UR16, UPT, UPT, UR7, 0xd8, URZ ;  /* 0x000000d807107890 */ /* 0x000fe2000fffe0ff */
[----:B-1----:R-:W-:Y:S01]  /*4ff0*/  @P0 SHF.L.U32 R0, R2, 0x1f, RZ ;  /* 0x0000001f02000819 */ /* 0x002fe200000006ff */
[----:B------:R-:W-:Y:S01]  /*5000*/  UMOV UR11, 0x4008 ;  /* 0x00004008000b7882 */ /* 0x000fe20000000000 */
[----:B------:R-:W-:Y:S01]  /*5010*/  UMOV UR9, 0x4008 ;  /* 0x0000400800097882 */ /* 0x000fe20000000000 */
[----:B------:R-:W-:Y:S01]  /*5020*/  UMOV UR7, 0xc0004010 ;  /* 0xc000401000077882 */ /* 0x000fe20000000000 */
[----:B------:R2:W3:Y:S01]  /*5030*/  @P0 SYNCS.PHASECHK.TRANS64.TRYWAIT P2, [UR4], R0 ;  /* 0x00000000ff0005a7 */ /* 0x0004e20008041104 */
[----:B------:R-:W-:Y:S01]  /*5040*/  ULEA UR4, UR12, UR27, 0x8 ;  /* 0x0000001b0c047291 */ /* 0x000fe2000f8e40ff */
[----:B------:R2:W-:Y:S01]  /*5050*/  UTCCP.T.S.2CTA.4x32dp128bit tmem[UR19+0x100], gdesc[UR10] ;  /* 0x0001000a130079e7 */ /* 0x0005e20009300000 */
[----:B------:R-:W-:Y:S01]  /*5060*/  UIADD3 UR13, UPT, UPT, UR13, 0x1, URZ ;  /* 0x000000010d0d7890 */ /* 0x000fe2000fffe0ff */
[----:B------:R2:W-:Y:S01]  /*5070*/  UTCCP.T.S.2CTA.4x32dp128bit tmem[UR19+0x104], gdesc[UR8] ;  /* 0x00010408130079e7 */ /* 0x0005e20009300000 */
[----:B------:R-:W-:Y:S01]  /*5080*/  UIADD3 UR15, UPT, UPT, UR15, -0x1, URZ ;  /* 0xffffffff0f0f7890 */ /* 0x000fe2000fffe0ff */
[----:B------:R-:W-:Y:S01]  /*5090*/  UMOV UR5, 0xc0004010 ;  /* 0xc000401000057882 */ /* 0x000fe20000000000 */
[----:B------:R-:W-:Y:S01]  /*50a0*/  UMOV UR17, 0x1 ;  /* 0x0000000100117882 */ /* 0x000fe20000000000 */
[----:B------:R-:W-:Y:S02]  /*50b0*/  UMOV UR12, UR14 ;  /* 0x0000000e000c7c82 */ /* 0x000fe40008000000 */
[----:B------:R2:W-:Y:S01]  /*50c0*/  UTCOMMA.2CTA.4X gdesc[UR4], gdesc[UR6], tmem[UR21], tmem[UR22], idesc[UR23], tmem[UR24], UP0 ;  /* 0x80181606040075ea */ /* 0x0005e20008200015 */
[----:B------:R-:W-:Y:S01]  /*50d0*/  UISETP.NE.AND UP0, UPT, UR13, UR20, UPT ;  /* 0x000000140d00728c */ /* 0x000fe2000bf05270 */
[----:B------:R2:W-:Y:S08]  /*50e0*/  UTCBAR.2CTA.MULTICAST [UR16], URZ, UR26 ;  /* 0x000000ff100073e9 */ /* 0x0005f0000820081a */
[----:B------:R-:W-:Y:S05]  /*50f0*/  BRA.U UP0, `(.L_x_101) ;  /* 0xfffffffd00707547 */ /* 0x000fea000b83ffff */
.L_x_98:
[----:B--2---:R-:W-:Y:S01]  /*5100*/  UIADD3 UR4, UPT, UPT, UR31, 0x220, URZ ;  /* 0x000002201f047890 */ /* 0x004fe2000fffe0ff */
[----:B------:R-:W-:-:S08]  /*5110*/  UMOV UR13, UR20 ;  /* 0x00000014000d7c82 */ /* 0x000fd00008000000 */
[----:B------:R2:W-:Y:S01]  /*5120*/  UTCBAR.2CTA.MULTICAST [UR4], URZ, UR34 ;  /* 0x000000ff040073e9 */ /* 0x0005e20008200822 */
[----:B------:R-:W-:Y:S02]  /*5130*/  NOP ;  /* 0x0000000000007918 */ /* 0x000fe40000000000 */
.L_x_96:
[----:B--2---:R-:W-:Y:S01]  /*5140*/  UIADD3 UR4, UPT, UPT, UR32, 0x1, URZ ;  /* 0x0000000120047890 */ /* 0x004fe2000fffe0ff */
[----:B------:R-:W-:-:S03]  /*5150*/  ISETP.NE.AND P0, PT, R8, 0x2, PT ;  /* 0x000000020800780c */ /* 0x000fc60003f05270 */
[----:B------:R-:W-:Y:S01]  /*5160*/  UISETP.NE.AND UP0, UPT, UR4, 0x2, UPT ;  /* 0x000000020400788c */ /* 0x000fe2000bf05270 */
[----:B-1----:R-:W-:Y:S02]  /*5170*/  SEL R0, RZ, 0x1, P0 ;  /* 0x00000001ff007807 */ /* 0x002fe40000000000 */
[----:B------:R-:W-:Y:S01]  /*5180*/  SEL R8, R8, RZ, P0 ;  /* 0x000000ff08087207 */ /* 0x000fe20000000000 */
[----:B------:R-:W-:Y:S01]  /*5190*/  USEL UR5, URZ, 0x1, UP0 ;  /* 0x00000001ff057887 */ /* 0x000fe20008000000 */
[----:B------:R-:W-:Y:S01]  /*51a0*/  LOP3.LUT R3, R3, R0, RZ, 0x3c, !PT ;  /* 0x0000000003037212 */ /* 0x000fe200078e3cff */
[----:B------:R-:W-:-:S04]  /*51b0*/  USEL UR32, UR4, URZ, UP0 ;  /* 0x000000ff04207287 */ /* 0x000fc80008000000 */
[----:B------:R-:W-:Y:S01]  /*51c0*/  LOP3.LUT R9, R9, UR5, RZ, 0x3c, !PT ;  /* 0x0000000509097c12 */ /* 0x000fe2000f8e3cff */
[----:B------:R-:W-:Y:S07]  /*51d0*/  @P1 BRA `(.L_x_102) ;  /* 0xfffffff800a81947 */ /* 0x000fee000383ffff */
[----:B------:R-:W1:Y:S01]  /*51e0*/  S2UR UR8, SR_CgaCtaId ;  /* 0x00000000000879c3 */ /* 0x000e620000008800 */
[----:B------:R-:W-:Y:S01]  /*51f0*/  ELECT P0, URZ, PT ;  /* 0x0000000000ff782f */ /* 0x000fe20003800000 */
[----:B------:R-:W-:Y:S01]  /*5200*/  HFMA2 R0, -RZ, RZ, 0, 5.9604644775390625e-08 ;  /* 0x00000001ff007431 */ /* 0x000fe200000001ff */
[----:B------:R-:W-:-:S05]  /*5210*/  UMOV UR4, 0x40 ;  /* 0x0000004000047882 */ /* 0x000fca0000000000 */
[----:B------:R-:W-:Y:S01]  /*5220*/  UVIRTCOUNT.DEALLOC.SMPOOL 0x80 ;  /* 0x000000800000784c */ /* 0x000fe20000000000 */
[----:B------:R-:W-:Y:S02]  /*5230*/  UISETP.NE.AND UP0, UPT, UR36, URZ, UPT ;  /* 0x000000ff2400728c */ /* 0x000fe4000bf05270 */
[----:B-1----:R-:W-:-:S09]  /*5240*/  ULEA UR8, UR8, UR4, 0x18 ;  /* 0x0000000408087291 */ /* 0x002fd2000f8ec0ff */
[----:B------:R1:W-:Y:S01]  /*5250*/  @P0 STS.U8 [UR8+0x1c], R0 ;  /* 0x00001c00ff000988 */ /* 0x0003e20008000008 */
[----:B------:R-:W-:Y:S05]  /*5260*/  BRA.U UP0, `(.L_x_103) ;  /* 0x0000000100587547 */ /* 0x000fea000b800000 */
[----:B------:R-:W-:Y:S01]  /*5270*/  UIADD3 UR5, UPT, UPT, UR18, 0x230, URZ ;  /* 0x0000023012057890 */ /* 0x000fe2000fffe0ff */
[----:B------:R-:W-:-:S03]  /*5280*/  SHF.L.U32 R3, R9, 0x1f, RZ ;  /* 0x0000001f09037819 */ /* 0x000fc600000006ff */
[----:B------:R-:W-:-:S09]  /*5290*/  ULEA UR4, UR32, UR5, 0x3 ;  /* 0x0000000520047291 */ /* 0x000fd2000f8e18ff */
[----:B------:R-:W2:Y:S02]  /*52a0*/  SYNCS.PHASECHK.TRANS64.TRYWAIT P0, [UR4], R3 ;  /* 0x00000003ff0075a7 */ /* 0x000ea40008001104 */
[----:B--2---:R-:W-:Y:S05]  /*52b0*/  @!P0 BRA `(.L_x_104) ;  /* 0x0000006800708947 */ /* 0x004fea0003800000 */
.L_x_244:
[----:B------:R-:W-:-:S04]  /*52c0*/  UIADD3 UR32, UPT, UPT, UR32, 0x1, URZ ;  /* 0x0000000120207890 */ /* 0x000fc8000fffe0ff */
[----:B------:R-:W-:-:S04]  /*52d0*/  UISETP.NE.AND UP1, UPT, UR32, 0x2, UPT ;  /* 0x000000022000788c */ /* 0x000fc8000bf25270 */
[----:B------:R-:W-:Y:S02]  /*52e0*/  USEL UR6, URZ, 0x1, UP1 ;  /* 0x00000001ff067887 */ /* 0x000fe40008800000 */
[----:B------:R-:W-:-:S04]  /*52f0*/  USEL UR4, UR32, URZ, UP1 ;  /* 0x000000ff20047287 */ /* 0x000fc80008800000 */
[----:B------:R-:W-:Y:S01]  /*5300*/  ULEA UR4, UR4, UR5, 0x3 ;  /* 0x0000000504047291 */ /* 0x000fe2000f8e18ff */
[----:B-1----:R-:W-:-:S04]  /*5310*/  LOP3.LUT R3, R9, UR6, RZ, 0x3c, !PT ;  /* 0x0000000609037c12 */ /* 0x002fc8000f8e3cff */
[----:B------:R-:W-:Y:S01]  /*5320*/  SHF.L.U32 R3, R3, 0x1f, RZ ;  /* 0x0000001f03037819 */ /* 0x000fe200000006ff */
[----:B------:R-:W-:-:S04]  /*5330*/  IMAD.U32 R0, RZ, RZ, UR4 ;  /* 0x00000004ff007e24 */ /* 0x000fc8000f8e00ff */
[----:B------:R1:W2:Y:S03]  /*5340*/  SYNCS.PHASECHK.TRANS64.TRYWAIT P0, [R0+URZ], R3 ;  /* 0x00000003000075a7 */ /* 0x0002a600080011ff */
[----:B--2---:R-:W-:Y:S05]  /*5350*/  @!P0 NANOSLEEP.SYNCS 0x989680 ;  /* 0x009896800000895d */ /* 0x004fea0003900000 */
[----:B------:R-:W2:Y:S02]  /*5360*/  @!P0 SYNCS.PHASECHK.TRANS64 P0, [R0+URZ], R3 ;  /* 0x00000003000085a7 */ /* 0x000ea400080010ff */
[----:B--2---:R-:W-:Y:S05]  /*5370*/  @P0 BRA `(.L_x_105) ;  /* 0x0000000000200947 */ /* 0x004fea0003800000 */
.L_x_106:
[----:B--2---:R2:W4:Y:S02]  /*5380*/  SYNCS.PHASECHK.TRANS64.TRYWAIT P0, [R0+URZ], R3 ;  /* 0x00000003000075a7 */ /* 0x00452400080011ff */
[----:B----4-:R-:W-:Y:S05]  /*5390*/  @!P0 NANOSLEEP.SYNCS 0x989680 ;  /* 0x009896800000895d */ /* 0x010fea0003900000 */
[----:B------:R-:W4:Y:S02]  /*53a0*/  @!P0 SYNCS.PHASECHK.TRANS64 P0, [R0+URZ], R3 ;  /* 0x00000003000085a7 */ /* 0x000f2400080010ff */
[----:B----4-:R-:W-:Y:S05]  /*53b0*/  @!P0 BRA `(.L_x_106) ;  /* 0xfffffffc00f08947 */ /* 0x010fea000383ffff */
[----:B------:R-:W-:Y:S05]  /*53c0*/  BRA `(.L_x_105) ;  /* 0x00000000000c7947 */ /* 0x000fea0003800000 */
.L_x_103:
[----:B------:R-:W-:-:S04]  /*53d0*/  UIADD3 UR4, UPT, UPT, UR18, 0x260, URZ ;  /* 0x0000026012047890 */ /* 0x000fc8000fffe0ff */
[----:B------:R-:W-:-:S09]  /*53e0*/  UPRMT UR4, UR40, 0x654, UR4 ;  /* 0x0000065428047896 */ /* 0x000fd20008000004 */
[----:B------:R-:W-:Y:S03]  /*53f0*/  SYNCS.ARRIVE.TRANS64.RED.A1T0 RZ, [UR4], RZ ;  /* 0x000000ffffff79a7 */ /* 0x000fe60008100404 */
.L_x_105:
[----:B-12---:R-:W-:Y:S01]  /*5400*/  SHF.L.U32 R3, RZ, 0x1f, RZ ;  /* 0x0000001fff037819 */ /* 0x006fe200000006ff */
[----:B------:R-:W-:Y:S01]  /*5410*/  UIADD3 UR4, UPT, UPT, UR18, 0x260, URZ ;  /* 0x0000026012047890 */ /* 0x000fe2000fffe0ff */
[----:B------:R-:W-:Y:S02]  /*5420*/  PLOP3.LUT P0, PT, PT, PT, UP0, 0x80, 0x8 ;  /* 0x000000000008781c */ /* 0x000fe40003f0f008 */
[----:B------:R-:W1:Y:S02]  /*5430*/  SYNCS.PHASECHK.TRANS64.TRYWAIT P1, [UR18+0x260], R3 ;  /* 0x00026003ff0075a7 */ /* 0x000e640008021112 */
[----:B-1----:R-:W-:Y:S09]  /*5440*/  @!P1 BRA `(.L_x_107) ;  /* 0x0000006800249947 */ /* 0x002ff20003800000 */
.L_x_246:
[----:B------:R-:W-:Y:S01]  /*5450*/  @!UP0 UPRMT UR4, UR40, 0x654, UR4 ;  /* 0x0000065428048896 */ /* 0x000fe20008000004 */
[----:B------:R-:W-:Y:S01]  /*5460*/  UMOV UR5, 0xffff ;  /* 0x0000ffff00057882 */ /* 0x000fe20000000000 */
[----:B------:R-:W-:-:S07]  /*5470*/  UMOV UR6, 0x1 ;  /* 0x0000000100067882 */ /* 0x000fce0000000000 */
[----:B------:R-:W-:Y:S01]  /*5480*/  @!P0 SYNCS.ARRIVE.TRANS64.RED.A1T0 RZ, [UR4], RZ ;  /* 0x000000ffffff89a7 */ /* 0x000fe20008100404 */
[----:B------:R-:W-:Y:S01]  /*5490*/  NOP ;  /* 0x0000000000007918 */ /* 0x000fe20000000000 */
[----:B-1----:R-:W1:Y:S01]  /*54a0*/  LDS R0, [UR8+0x14] ;  /* 0x00001408ff007984 */ /* 0x002e620008000800 */
[----:B------:R-:W-:-:S04]  /*54b0*/  ULOP3.LUT UR4, UR19, 0xffff, URZ, 0xc0, !UPT ;  /* 0x0000ffff13047892 */ /* 0x000fc8000f8ec0ff */
[----:B------:R-:W-:-:S04]  /*54c0*/  USHF.R.U32.HI UR4, URZ, 0x5, UR4 ;  /* 0x00000005ff047899 */ /* 0x000fc80008011604 */
[----:B------:R-:W-:Y:S02]  /*54d0*/  USHF.L.U32 UR5, UR5, UR4, URZ ;  /* 0x0000000405057299 */ /* 0x000fe400080006ff */
[----:B------:R-:W-:-:S04]  /*54e0*/  USHF.L.U32 UR4, UR6, UR4, URZ ;  /* 0x0000000406047299 */ /* 0x000fc800080006ff */
[----:B-1----:R-:W-:-:S04]  /*54f0*/  LOP3.LUT R0, R0, UR5, RZ, 0xc0, !PT ;  /* 0x0000000500007c12 */ /* 0x002fc8000f8ec0ff */
[----:B------:R-:W-:-:S13]  /*5500*/  ISETP.NE.AND P0, PT, R0, UR5, PT ;  /* 0x0000000500007c0c */ /* 0x000fda000bf05270 */
[----:B------:R-:W-:Y:S05]  /*5510*/  @P0 BRA `(.L_x_108) ;  /* 0x0000000000580947 */ /* 0x000fea0003800000 */
[----:B------:R-:W1:Y:S02]  /*5520*/  LDS R0, [UR8+0x18] ;  /* 0x00001808ff007984 */ /* 0x000e640008000800 */
[----:B-1----:R-:W-:-:S04]  /*5530*/  LOP3.LUT R0, R0, UR4, RZ, 0xc0, !PT ;  /* 0x0000000400007c12 */ /* 0x002fc8000f8ec0ff */
[----:B------:R-:W-:-:S13]  /*5540*/  ISETP.NE.AND P0, PT, R0, UR4, PT ;  /* 0x0000000400007c0c */ /* 0x000fda000bf05270 */
[----:B------:R-:W-:Y:S05]  /*5550*/  @P0 BRA `(.L_x_109) ;  /* 0x00000000003c0947 */ /* 0x000fea0003800000 */
[----:B------:R-:W1:Y:S01]  /*5560*/  S2R R2, SR_LANEID ;  /* 0x0000000000027919 */ /* 0x000e620000000000 */
[----:B------:R-:W-:Y:S01]  /*5570*/  ULOP3.LUT UR5, URZ, UR5, URZ, 0x33, !UPT ;  /* 0x00000005ff057292 */ /* 0x000fe2000f8e33ff */
[----:B------:R-:W-:Y:S01]  /*5580*/  LOP3.LUT R4, RZ, UR4, RZ, 0x33, !PT ;  /* 0x00000004ff047c12 */ /* 0x000fe2000f8e33ff */
[----:B------:R-:W-:Y:S02]  /*5590*/  VOTEU.ANY UR4, UPT, PT ;  /* 0x0000000000047886 */ /* 0x000fe400038e0100 */
[----:B------:R-:W-:Y:S01]  /*55a0*/  UFLO.U32 UR4, UR4 ;  /* 0x00000004000472bd */ /* 0x000fe200080e0000 */
[----:B------:R-:W2:Y:S01]  /*55b0*/  REDUX UR6, R4 ;  /* 0x00000000040673c4 */ /* 0x000ea20000000000 */
[----:B------:R-:W-:-:S06]  /*55c0*/  IMAD.U32 R0, RZ, RZ, UR5 ;  /* 0x00000005ff007e24 */ /* 0x000fcc000f8e00ff */
[----:B------:R4:W-:Y:S01]  /*55d0*/  UTCATOMSWS.AND URZ, UR5 ;  /* 0x0000000500ff79e3 */ /* 0x0009e20008000000 */
[----:B------:R-:W3:Y:S01]  /*55e0*/  REDUX UR7, R0 ;  /* 0x00000000000773c4 */ /* 0x000ee20000000000 */
[----:B-1----:R-:W-:Y:S01]  /*55f0*/  ISETP.EQ.U32.AND P0, PT, R2, UR4, PT ;  /* 0x0000000402007c0c */ /* 0x002fe2000bf02070 */
[----:B--2---:R-:W-:Y:S01]  /*5600*/  IMAD.U32 R2, RZ, RZ, UR6 ;  /* 0x00000006ff027e24 */ /* 0x004fe2000f8e00ff */
[----:B---3--:R-:W-:-:S11]  /*5610*/  MOV R3, UR7 ;  /* 0x0000000700037c02 */ /* 0x008fd60008000f00 */
[----:B------:R4:W-:Y:S04]  /*5620*/  @P0 ATOMS.AND RZ, [UR8+0x14], R3 ;  /* 0x00001403ffff098c */ /* 0x0009e8000a800008 */
[----:B------:R4:W-:Y:S01]  /*5630*/  @P0 ATOMS.AND RZ, [UR8+0x18], R2 ;  /* 0x00001802ffff098c */ /* 0x0009e2000a800008 */
[----:B------:R-:W-:Y:S05]  /*5640*/  BRA `(.L_x_110) ;  /* 0x0000000000147947 */ /* 0x000fea0003800000 */
.L_x_109:
[----:B------:R-:W-:Y:S02]  /*5650*/  MOV R2, 0x5670 ;  /* 0x0000567000027802 */ /* 0x000fe40000000f00 */
[----:B---3-5:R-:W-:Y:S05]  /*5660*/  CALL.REL.NOINC `($__internal_0_$__cuda_sm10x_tcgen05_guardrail_trap_col_being_dealloced_not_returned_by_alloc) ;  /* 0x0000006c00047944 */ /* 0x028fea0003c00000 */
[----:B------:R-:W-:Y:S05]  /*5670*/  BRA `(.L_x_110) ;  /* 0x0000000000087947 */ /* 0x000fea0003800000 */
.L_x_108:
[----:B------:R-:W-:Y:S02]  /*5680*/  MOV R2, 0x56a0 ;  /* 0x000056a000027802 */ /* 0x000fe40000000f00 */
[----:B---3-5:R-:W-:Y:S05]  /*5690*/  CALL.REL.NOINC `($__internal_2_$__cuda_sm10x_tcgen05_guardrail_trap_unallocated_columns_being_dealloced) ;  /* 0x0000006c00107944 */ /* 0x028fea0003c00000 */
.L_x_110:
[----:B------:R-:W-:Y:S01]  /*56a0*/  NOP ;  /* 0x0000000000007918 */ /* 0x000fe20000000000 */
[----:B----4-:R-:W-:Y:S05]  /*56b0*/  EXIT ;  /* 0x000000000000794d */ /* 0x010fea0003800000 */
.L_x_83:
[----:B------:R-:W-:-:S09]  /*56c0*/  UISETP.NE.OR UP0, UPT, UR21, 0x3, !UP4 ;  /* 0x000000031500788c */ /* 0x000fd2000e705670 */
[----:B------:R-:W-:Y:S05]  /*56d0*/  BRA.U UP0, `(.L_x_111) ;  /* 0x0000001100807547 */ /* 0x000fea000b800000 */
[----:B------:R-:W2:Y:S01]  /*56e0*/  LDCU.64 UR4, c[0x0][0xc88] ;  /* 0x00019100ff0477ac */ /* 0x000ea20008000a00 */
[----:B------:R-:W3:Y:S01]  /*56f0*/  LDC.64 R12, c[0x0][0x348] ;  /* 0x0000d200ff0c7b82 */ /* 0x000ee20000000a00 */
[----:B------:R-:W-:Y:S02]  /*5700*/  HFMA2 R9, -RZ, RZ, 0, 0 ;  /* 0x00000000ff097431 */ /* 0x000fe400000001ff */
[----:B------:R-:W-:Y:S01]  /*5710*/  IMAD.MOV.U32 R11, RZ, RZ, 0x1 ;  /* 0x00000001ff0b7424 */ /* 0x000fe200078e00ff */
[----:B------:R-:W4:Y:S01]  /*5720*/  LDCU UR42, c[0x0][0x370] ;  /* 0x00006e00ff2a77ac */ /* 0x000f220008000800 */
[----:B------:R-:W-:Y:S01]  /*5730*/  IMAD.MOV.U32 R10, RZ, RZ, RZ ;  /* 0x000000ffff0a7224 */ /* 0x000fe200078e00ff */
[----:B------:R-:W-:Y:S01]  /*5740*/  MOV R3, 0x2000 ;  /* 0x0000200000037802 */ /* 0x000fe20000000f00 */
[----:B------:R-:W4:Y:S01]  /*5750*/  LDCU.128 UR48, c[0x0][0xf10] ;  /* 0x0001e200ff3077ac */ /* 0x000f220008000c00 */
[----:B------:R-:W1:Y:S01]  /*5760*/  LDCU UR38, c[0x0][0x374] ;  /* 0x00006e80ff2677ac */ /* 0x000e620008000800 */
[----:B------:R-:W1:Y:S01]  /*5770*/  LDCU.64 UR40, c[0x0][0xc90] ;  /* 0x00019200ff2877ac */ /* 0x000e620008000a00 */
[----:B------:R-:W1:Y:S01]  /*5780*/  LDCU UR15, c[0x0][0xf0c] ;  /* 0x0001e180ff0f77ac */ /* 0x000e620008000800 */
[----:B--2---:R-:W-:Y:S01]  /*5790*/  UISETP.NE.U32.AND UP0, UPT, UR4, URZ, UPT ;  /* 0x000000ff0400728c */ /* 0x004fe2000bf05070 */
[----:B------:R-:W2:Y:S01]  /*57a0*/  LDCU UR52, c[0x0][0xf20] ;  /* 0x0001e400ff3477ac */ /* 0x000ea20008000800 */
[----:B------:R-:W2:Y:S01]  /*57b0*/  LDCU UR4, c[0x0][0xf30] ;  /* 0x0001e600ff0477ac */ /* 0x000ea20008000800 */
[----:B------:R-:W-:Y:S01]  /*57c0*/  UMOV UR21, 0x400 ;  /* 0x0000040000157882 */ /* 0x000fe20000000000 */
[----:B----4-:R-:W-:-:S02]  /*57d0*/  UIMAD.WIDE.U32 UR6, UR42, UR48, URZ ;  /* 0x000000302a0672a5 */ /* 0x010fc4000f8e00ff */
[----:B-1----:R-:W-:Y:S02]  /*57e0*/  UIMAD.WIDE.U32 UR8, UR38, UR51, URZ ;  /* 0x00000033260872a5 */ /* 0x002fe4000f8e00ff */
[----:B------:R-:W-:Y:S02]  /*57f0*/  ULEA UR21, UR53, UR21, 0x18 ;  /* 0x0000001535157291 */ /* 0x000fe4000f8ec0ff */
[----:B------:R-:W-:Y:S02]  /*5800*/  UISETP.NE.U32.AND UP6, UPT, UR40, URZ, UPT ;  /* 0x000000ff2800728c */ /* 0x000fe4000bfc5070 */
[----:B------:R-:W-:Y:S02]  /*5810*/  UIADD3 UR43, UPT, UPT, UR21, 0x1c8, URZ ;  /* 0x000001c8152b7890 */ /* 0x000fe4000fffe0ff */
[----:B------:R-:W-:Y:S02]  /*5820*/  UISETP.NE.AND.EX UP5, UPT, UR5, URZ, UPT, UP0 ;  /* 0x000000ff0500728c */ /* 0x000fe4000bfa5300 */
[----:B------:R-:W-:Y:S01]  /*5830*/  UISETP.NE.AND UP0, UPT, UR39, 0x1, UPT ;  /* 0x000000012700788c */ /* 0x000fe2000bf05270 */
[----:B------:R-:W-:Y:S01]  /*5840*/  UMOV UR6, UR7 ;  /* 0x0000000700067c82 */ /* 0x000fe20008000000 */
[----:B------:R-:W-:Y:S01]  /*5850*/  UMOV UR45, UR9 ;  /* 0x00000009002d7c82 */ /* 0x000fe20008000000 */
[----:B------:R-:W-:-:S02]  /*5860*/  UISETP.NE.AND UP0, UPT, UR15, 0x1, UPT ;  /* 0x000000010f00788c */ /* 0x000fc4000bf05270 */
[----:B------:R-:W-:Y:S02]  /*5870*/  UPLOP3.LUT UP4, UPT, UPT, UPT, UPT, 0x40, 0x4 ;  /* 0x000000000004789c */ /* 0x000fe40003f8e870 */
[----:B------:R-:W-:Y:S01]  /*5880*/  UISETP.GE.AND UP2, UPT, UR39, 0x1, UPT ;  /* 0x000000012700788c */ /* 0x000fe2000bf46270 */
[----:B------:R-:W1:Y:S01]  /*5890*/  LDCU.64 UR22, c[0x0][0xf28] ;  /* 0x0001e500ff1677ac */ /* 0x000e620008000a00 */
[----:B------:R-:W-:Y:S02]  /*58a0*/  UISETP.NE.AND.EX UP6, UPT, UR41, URZ, UPT, UP6 ;  /* 0x000000ff2900728c */ /* 0x000fe4000bfc5360 */
[----:B------:R-:W-:Y:S02]  /*58b0*/  UIADD3 UR33, UPT, UPT, UR21, 0x1b0, URZ ;  /* 0x000001b015217890 */ /* 0x000fe4000fffe0ff */
[----:B------:R-:W-:Y:S02]  /*58c0*/  UIADD3 UR25, UPT, UPT, UR21, 0x1b8, URZ ;  /* 0x000001b815197890 */ /* 0x000fe4000fffe0ff */
[----:B------:R-:W-:-:S02]  /*58d0*/  UIADD3 UR17, UPT, UPT, UR21, 0x1c0, URZ ;  /* 0x000001c015117890 */ /* 0x000fc4000fffe0ff */
[----:B------:R-:W-:Y:S02]  /*58e0*/  UPRMT UR43, UR53, 0x654, UR43 ;  /* 0x00000654352b7896 */ /* 0x000fe4000800002b */
[----:B------:R-:W-:Y:S02]  /*58f0*/  USHF.R.U32.HI UR46, URZ, UR49, UR6 ;  /* 0x00000031ff2e7299 */ /* 0x000fe40008011606 */
[----:B--2---:R-:W-:Y:S02]  /*5900*/  USHF.R.U32.HI UR45, URZ, UR52, UR45 ;  /* 0x00000034ff2d7299 */ /* 0x004fe4000801162d */
[----:B------:R-:W-:Y:S02]  /*5910*/  UISETP.NE.AND UP0, UPT, UR50, 0x1, UPT ;  /* 0x000000013200788c */ /* 0x000fe4000bf05270 */
[----:B---3--:R-:W-:-:S11]  /*5920*/  UISETP.NE.AND UP3, UPT, UR4, 0x1, UPT ;  /* 0x000000010400788c */ /* 0x008fd6000bf65270 */
.L_x_122:
[C---:B------:R-:W-:Y:S02]  /*5930*/  LEA R8, R10.reuse, UR21, 0x3 ;  /* 0x000000150a087c11 */ /* 0x040fe4000f8e18ff */
[----:B------:R-:W-:Y:S02]  /*5940*/  SHF.L.U32 R5, R9, 0x1f, RZ ;  /* 0x0000001f09057819 */ /* 0x000fe400000006ff */
[----:B------:R-:W-:Y:S02]  /*5950*/  LEA R6, R10, UR21, 0x4 ;  /* 0x000000150a067c11 */ /* 0x000fe4000f8e20ff */
[----:B------:R-:W2:Y:S02]  /*5960*/  SYNCS.PHASECHK.TRANS64.TRYWAIT P0, [R8+URZ+0x200], R5 ;  /* 0x00020005080075a7 */ /* 0x000ea400080011ff */
[----:B--23--:R-:W-:Y:S05]  /*5970*/  @!P0 BRA `(.L_x_112) ;  /* 0x0000006000f08947 */ /* 0x00cfea0003800000 */
.L_x_247:
[----:B--2---:R-:W2:Y:S01]  /*5980*/  LDS.128 R4, [R6+0x270] ;  /* 0x0002700006047984 */ /* 0x004ea20000000c00 */
[----:B------:R-:W-:Y:S01]  /*5990*/  UISETP.GE.AND UP0, UPT, UR39, 0x1, UPT ;  /* 0x000000012700788c */ /* 0x000fe2000bf06270 */
[----:B------:R-:W-:Y:S01]  /*59a0*/  @!PT LDS RZ, [RZ] ;  /* 0x00000000fffff984 */ /* 0x000fe20000000800 */
[----:B------:R-:W-:Y:S01]  /*59b0*/  @!PT LDS RZ, [RZ] ;  /* 0x00000000fffff984 */ /* 0x000fe20000000800 */
[----:B------:R-:W-:Y:S01]  /*59c0*/  @!PT LDS RZ, [RZ] ;  /* 0x00000000fffff984 */ /* 0x000fe20000000800 */
[----:B------:R-:W-:Y:S01]  /*59d0*/  @!PT LDS RZ, [RZ] ;  /* 0x00000000fffff984 */ /* 0x000fe20000000800 */
[----:B------:R3:W-:Y:S06]  /*59e0*/  MEMBAR.ALL.CTA ;  /* 0x0000000000007992 */ /* 0x0007ec0000008000 */
[----:B---3--:R-:W3:Y:S01]  /*59f0*/  FENCE.VIEW.ASYNC.S ;  /* 0x00000000000073c6 */ /* 0x008ee20000000000 */
[----:B--2---:R-:W-:Y:S11]  /*5a00*/  LOP3.LUT P0, RZ, R6, 0x1, RZ, 0xc0, !PT ;  /* 0x0000000106ff7812 */ /* 0x004ff6000780c0ff */
[----:B------:R-:W-:Y:S02]  /*5a10*/  @!UPT UIADD3 URZ, UPT, UPT, URZ, URZ, URZ ;  /* 0x000000fffffff290 */ /* 0x000fe4000fffe0ff */
[----:B---3--:R-:W-:Y:S01]  /*5a20*/  VOTEU.ANY UP2, P0 ;  /* 0x0000000000ff7886 */ /* 0x008fe20000040100 */
[----:B------:R-:W-:Y:S11]  /*5a30*/  PLOP3.LUT P0, PT, PT, PT, UP2, 0x80, 0x8 ;  /* 0x000000000008781c */ /* 0x000ff60003f0f028 */
[----:B------:R-:W-:Y:S02]  /*5a40*/  @!UPT UIADD3 URZ, UPT, UPT, URZ, URZ, URZ ;  /* 0x000000fffffff290 */ /* 0x000fe4000fffe0ff */
[----:B------:R-:W-:Y:S02]  /*5a50*/  @P0 SHF.R.U32.HI R0, RZ, 0x10, R5 ;  /* 0x00000010ff000819 */ /* 0x000fe40000011605 */
[----:B------:R-:W-:Y:S02]  /*5a60*/  @P0 MOV R2, R4 ;  /* 0x0000000400020202 */ /* 0x000fe40000000f00 */
[----:B------:R-:W-:Y:S01]  /*5a70*/  @P0 R2UR UR4, R0 ;  /* 0x00000000000402ca */ /* 0x000fe200000e0000 */
[----:B------:R-:W-:Y:S01]  /*5a80*/  VIADD R0, R8, 0x210 ;  /* 0x0000021008007836 */ /* 0x000fe20000000000 */
[----:B------:R-:W-:Y:S02]  /*5a90*/  @P0 LOP3.LUT R4, R5, 0xffff, RZ, 0xc0, !PT ;  /* 0x0000ffff05040812 */ /* 0x000fe400078ec0ff */
[----:B------:R-:W-:Y:S02]  /*5aa0*/  @P0 R2UR UR6, R2 ;  /* 0x00000000020602ca */ /* 0x000fe400000e0000 */
[----:B------:R-:W-:Y:S02]  /*5ab0*/  PRMT R0, RZ, 0x654, R0 ;  /* 0x00000654ff007816 */ /* 0x000fe40000000000 */
[----:B------:R-:W-:Y:S02]  /*5ac0*/  @P0 R2UR UR5, R4 ;  /* 0x00000000040502ca */ /* 0x000fe400000e0000 */
[----:B------:R2:W-:Y:S03]  /*5ad0*/  SYNCS.ARRIVE.TRANS64.RED.A1T0 RZ, [R0+URZ], RZ ;  /* 0x000000ff00ff79a7 */ /* 0x0005e600081004ff */
[----:B------:R-:W-:Y:S04]  /*5ae0*/  @UP2 UMOV UR37, UR4 ;  /* 0x0000000400252c82 */ /* 0x000fe80008000000 */
[----:B------:R-:W-:Y:S04]  /*5af0*/  @UP2 UMOV UR14, UR6 ;  /* 0x00000006000e2c82 */ /* 0x000fe80008000000 */
[----:B------:R-:W-:Y:S01]  /*5b00*/  @UP2 UMOV UR13, UR5 ;  /* 0x00000005000d2c82 */ /* 0x000fe20008000000 */
[----:B------:R-:W-:Y:S05]  /*5b10*/  BRA.U !UP0, `(.L_x_113) ;  /* 0x0000000108c07547 */ /* 0x000fea000b800000 */
[----:B------:R-:W-:Y:S02]  /*5b20*/  UIMAD.WIDE.U32 UR26, UR13, UR51, URZ ;  /* 0x000000330d1a72a5 */ /* 0x000fe4000f8e00ff */
[----:B------:R-:W-:Y:S02]  /*5b30*/  UP2UR UR12, UPR, URZ, 0x4 ;  /* 0x00000004ff0c7883 */ /* 0x000fe40008000000 */
[----:B------:R-:W-:Y:S02]  /*5b40*/  UISETP.NE.AND UP2, UPT, UR50, 0x1, UPT ;  /* 0x000000013200788c */ /* 0x000fe4000bf45270 */
[----:B------:R-:W-:Y:S02]  /*5b50*/  UIMAD.WIDE.U32 UR28, UR14, UR48, URZ ;  /* 0x000000300e1c72a5 */ /* 0x000fe4000f8e00ff */
[----:B------:R-:W-:Y:S02]  /*5b60*/  USEL UR4, UR38, UR45, !UP2 ;  /* 0x0000002d26047287 */ /* 0x000fe4000d000000 */
[----:B------:R-:W-:Y:S02]  /*5b70*/  UISETP.NE.AND UP0, UPT, UR15, 0x1, UPT ;  /* 0x000000010f00788c */ /* 0x000fe4000bf05270 */
[----:B------:R-:W-:Y:S02]  /*5b80*/  UP2UR UR16, UPR, URZ, 0x2 ;  /* 0x00000002ff107883 */ /* 0x000fe40008000000 */
[----:B------:R-:W-:Y:S02]  /*5b90*/  UISETP.NE.AND UP1, UPT, UR39, 0x1, UPT ;  /* 0x000000012700788c */ /* 0x000fe4000bf25270 */
[----:B-1----:R-:W-:Y:S02]  /*5ba0*/  UIMAD.WIDE.U32 UR8, UR4, UR22, URZ ;  /* 0x00000016040872a5 */ /* 0x002fe4000f8e00ff */
[----:B------:R-:W-:Y:S01]  /*5bb0*/  USEL UR7, UR42, UR46, !UP0 ;  /* 0x0000002e2a077287 */ /* 0x000fe2000c000000 */
[----:B------:R-:W-:Y:S02]  /*5bc0*/  UMOV UR5, UR27 ;  /* 0x0000001b00057c82 */ /* 0x000fe40008000000 */
[----:B------:R-:W-:Y:S02]  /*5bd0*/  USHF.R.U32.HI UR6, URZ, UR52, UR5 ;  /* 0x00000034ff067299 */ /* 0x000fe40008011605 */
[----:B------:R-:W-:Y:S02]  /*5be0*/  UIMAD.WIDE.U32 UR18, UR7, UR22, URZ ;  /* 0x00000016071272a5 */ /* 0x000fe4000f8e00ff */
[----:B------:R-:W-:Y:S02]  /*5bf0*/  USEL UR6, UR13, UR6, !UP2 ;  /* 0x000000060d067287 */ /* 0x000fe4000d000000 */
[----:B------:R-:W-:Y:S01]  /*5c00*/  UISETP.NE.AND UP2, UPT, UR12, URZ, UPT ;  /* 0x000000ff0c00728c */ /* 0x000fe2000bf45270 */
[----:B------:R-:W-:Y:S02]  /*5c10*/  UMOV UR5, UR29 ;  /* 0x0000001d00057c82 */ /* 0x000fe40008000000 */
[----:B------:R-:W-:Y:S03]  /*5c20*/  USHF.R.U32.HI UR10, URZ, UR49, UR5 ;  /* 0x00000031ff0a7299 */ /* 0x000fe60008011605 */
[----:B------:R-:W-:Y:S02]  /*5c30*/  UMOV UR5, UR9 ;  /* 0x0000000900057c82 */ /* 0x000fe40008000000 */
[----:B------:R-:W-:Y:S03]  /*5c40*/  @UP1 USHF.R.U32.HI UR4, URZ, UR23, UR5 ;  /* 0x00000017ff041299 */ /* 0x000fe60008011605 */
[----:B------:R-:W-:Y:S01]  /*5c50*/  UMOV UR5, UR19 ;  /* 0x0000001300057c82 */ /* 0x000fe20008000000 */
[----:B------:R-:W-:Y:S02]  /*5c60*/  UIMAD UR4, UR39, UR4, URZ ;  /* 0x00000004270472a4 */ /* 0x000fe4000f8e02ff */
[----:B------:R-:W-:Y:S02]  /*5c70*/  @UP1 USHF.R.U32.HI UR7, URZ, UR23, UR5 ;  /* 0x00000017ff071299 */ /* 0x000fe40008011605 */
[----:B------:R-:W-:Y:S02]  /*5c80*/  USEL UR5, UR14, UR10, !UP0 ;  /* 0x0000000a0e057287 */ /* 0x000fe4000c000000 */
[----:B------:R-:W-:Y:S02]  /*5c90*/  UIMAD.WIDE.U32 UR18, UR6, UR22, URZ ;  /* 0x00000016061272a5 */ /* 0x000fe4000f8e00ff */
[----:B------:R-:W-:Y:S02]  /*5ca0*/  UIMAD UR8, UR39, UR7, URZ ;  /* 0x00000007270872a4 */ /* 0x000fe4000f8e02ff */
[----:B------:R-:W-:Y:S03]  /*5cb0*/  UISETP.GE.AND UP0, UPT, UR6, UR4, UPT ;  /* 0x000000040600728c */ /* 0x000fe6000bf06270 */
[----:B------:R-:W-:Y:S01]  /*5cc0*/  UMOV UR4, UR19 ;  /* 0x0000001300047c82 */ /* 0x000fe20008000000 */
[----:B------:R-:W-:Y:S02]  /*5cd0*/  UISETP.GE.OR UP0, UPT, UR5, UR8, UP0 ;  /* 0x000000080500728c */ /* 0x000fe40008706670 */
[----:B------:R-:W-:Y:S02]  /*5ce0*/  USHF.R.U32.HI UR4, URZ, UR23, UR4 ;  /* 0x00000017ff047299 */ /* 0x000fe40008011604 */
[----:B------:R-:W-:Y:S02]  /*5cf0*/  UIMAD.WIDE.U32 UR8, UR5, UR22, URZ ;  /* 0x00000016050872a5 */ /* 0x000fe4000f8e00ff */
[----:B------:R-:W-:Y:S04]  /*5d00*/  USEL UR10, UR6, UR4, !UP1 ;  /* 0x00000004060a7287 */ /* 0x000fe8000c800000 */
[----:B------:R-:W-:Y:S01]  /*5d10*/  UIADD3 UR12, UPT, UPT, -UR10, URZ, URZ ;  /* 0x000000ff0a0c7290 */ /* 0x000fe2000fffe1ff */
[----:B------:R-:W-:Y:S02]  /*5d20*/  @!UP0 UMOV UR4, UR9 ;  /* 0x0000000900048c82 */ /* 0x000fe40008000000 */
[----:B------:R-:W-:Y:S02]  /*5d30*/  @!UP0 USHF.R.U32.HI UR4, URZ, UR23, UR4 ;  /* 0x00000017ff048299 */ /* 0x000fe40008011604 */
[----:B------:R-:W-:Y:S02]  /*5d40*/  UIMAD UR8, UR39, UR12, UR6 ;  /* 0x0000000c270872a4 */ /* 0x000fe4000f8e0206 */
[----:B------:R-:W-:Y:S02]  /*5d50*/  @!UP0 USEL UR4, UR5, UR4, !UP1 ;  /* 0x0000000405048287 */ /* 0x000fe4000c800000 */
[----:B------:R-:W-:Y:S02]  /*5d60*/  UISETP.NE.AND UP1, UPT, UR16, URZ, UPT ;  /* 0x000000ff1000728c */ /* 0x000fe4000bf25270 */
[----:B------:R-:W-:Y:S02]  /*5d70*/  @!UP0 UIMAD UR8, UR7, UR8, UR4 ;  /* 0x00000008070882a4 */ /* 0x000fe4000f8e0204 */
[----:B------:R-:W-:Y:S02]  /*5d80*/  @!UP0 UIADD3 UR9, UPT, UPT, UR10, -UR4, URZ ;  /* 0x800000040a098290 */ /* 0x000fe4000fffe0ff */
[----:B------:R-:W-:Y:S02]  /*5d90*/  UIADD3 UR4, UPT, UPT, -UR5, URZ, URZ ;  /* 0x000000ff05047290 */ /* 0x000fe4000fffe1ff */
[----:B------:R-:W-:Y:S02]  /*5da0*/  UIADD3 UR7, UPT, UPT, -UR6, URZ, URZ ;  /* 0x000000ff06077290 */ /* 0x000fe4000fffe1ff */
[----:B------:R-:W-:Y:S02]  /*5db0*/  @!UP0 UIMAD UR6, UR9, UR39, UR5 ;  /* 0x00000027090682a4 */ /* 0x000fe4000f8e0205 */
[----:B------:R-:W-:Y:S02]  /*5dc0*/  UIMAD UR14, UR15, UR4, UR14 ;  /* 0x000000040f0e72a4 */ /* 0x000fe4000f8e020e */
[----:B------:R-:W-:Y:S01]  /*5dd0*/  UIMAD UR13, UR50, UR7, UR13 ;  /* 0x00000007320d72a4 */ /* 0x000fe2000f8e020d */
[----:B------:R-:W-:Y:S02]  /*5de0*/  @!UP0 UMOV UR5, UR8 ;  /* 0x0000000800058c82 */ /* 0x000fe40008000000 */
[----:B------:R-:W-:Y:S02]  /*5df0*/  UIMAD UR14, UR5, UR15, UR14 ;  /* 0x0000000f050e72a4 */ /* 0x000fe4000f8e020e */
[----:B------:R-:W-:Y:S11]  /*5e00*/  UIMAD UR13, UR6, UR50, UR13 ;  /* 0x00000032060d72a4 */ /* 0x000ff6000f8e020d */
[----:B------:R-:W-:Y:S01]  /*5e10*/  @!UPT UIADD3 URZ, UPT, UPT, URZ, URZ, URZ ;  /* 0x000000fffffff290 */ /* 0x000fe2000fffe0ff */
.L_x_113:
[----:B------:R-:W3:Y:S01]  /*5e20*/  @!UP3 LDCU.128 UR28, c[0x0][0xf10] ;  /* 0x0001e200ff1cb7ac */ /* 0x000ee20008000c00 */
[----:B------:R-:W-:Y:S02]  /*5e30*/  ISETP.NE.U32.AND P0, PT, RZ, UR40, PT ;  /* 0x00000028ff007c0c */ /* 0x000fe4000bf05070 */
[----:B------:R-:W-:Y:S02]  /*5e40*/  SHF.L.U32 R4, R11, 0x1f, RZ ;  /* 0x0000001f0b047819 */ /* 0x000fe400000006ff */
[----:B------:R-:W-:Y:S01]  /*5e50*/  ISETP.NE.AND.EX P0, PT, RZ, UR41, PT, P0 ;  /* 0x00000029ff007c0c */ /* 0x000fe2000bf05300 */
[----:B------:R-:W4:Y:S01]  /*5e60*/  @!UP3 LDCU UR5, c[0x0][0xf0c] ;  /* 0x0001e180ff05b7ac */ /* 0x000f220008000800 */
[----:B------:R-:W-:Y:S02]  /*5e70*/  USHF.L.U32 UR35, UR20, 0x7, URZ ;  /* 0x0000000714237899 */ /* 0x000fe400080006ff */
[----:B------:R-:W-:Y:S02]  /*5e80*/  USHF.L.U32 UR34, UR11, 0x7, URZ ;  /* 0x000000070b227899 */ /* 0x000fe400080006ff */
[----:B---3--:R-:W-:Y:S07]  /*5e90*/  UIMAD.WIDE.U32 UR6, UR14, UR28, URZ ;  /* 0x0000001c0e0672a5 */ /* 0x008fee000f8e00ff */
[----:B------:R-:W-:Y:S01]  /*5ea0*/  @!UP3 UMOV UR4, UR7 ;  /* 0x000000070004bc82 */ /* 0x000fe20008000000 */
[----:B----4-:R-:W-:Y:S02]  /*5eb0*/  @!UP3 UISETP.NE.AND UP0, UPT, UR5, 0x1, UPT ;  /* 0x000000010500b88c */ /* 0x010fe4000bf05270 */
[----:B------:R-:W-:Y:S02]  /*5ec0*/  @!UP3 USHF.R.U32.HI UR4, URZ, UR29, UR4 ;  /* 0x0000001dff04b299 */ /* 0x000fe40008011604 */
[----:B------:R-:W-:Y:S02]  /*5ed0*/  UIMAD.WIDE.U32 UR6, UR13, UR31, URZ ;  /* 0x0000001f0d0672a5 */ /* 0x000fe4000f8e00ff */
[----:B------:R-:W-:Y:S02]  /*5ee0*/  @!UP3 USEL UR8, UR14, UR4, !UP0 ;  /* 0x000000040e08b287 */ /* 0x000fe4000c000000 */
[----:B------:R-:W-:Y:S03]  /*5ef0*/  @!UP3 UISETP.NE.AND UP0, UPT, UR30, 0x1, UPT ;  /* 0x000000011e00b88c */ /* 0x000fe6000bf05270 */
[----:B------:R-:W-:Y:S02]  /*5f00*/  @!UP3 UMOV UR6, UR7 ;  /* 0x000000070006bc82 */ /* 0x000fe40008000000 */
[----:B------:R-:W3:Y:S02]  /*5f10*/  @!UP3 LDCU UR4, c[0x0][0xf20] ;  /* 0x0001e400ff04b7ac */ /* 0x000ee40008000800 */
[----:B---3--:R-:W-:Y:S04]  /*5f20*/  @!UP3 USHF.R.U32.HI UR6, URZ, UR4, UR6 ;  /* 0x00000004ff06b299 */ /* 0x008fe80008011606 */
[----:B------:R-:W-:Y:S04]  /*5f30*/  @!UP3 USEL UR6, UR13, UR6, !UP0 ;  /* 0x000000060d06b287 */ /* 0x000fe8000c000000 */
[----:B------:R-:W-:Y:S02]  /*5f40*/  @!UP3 UIADD3 UR4, UPT, UPT, -UR8, UR6, URZ ;  /* 0x000000060804b290 */ /* 0x000fe4000fffe1ff */
[----:B------:R-:W-:Y:S02]  /*5f50*/  @!UP3 UIADD3 UR6, UPT, UPT, UR8, -UR6, URZ ;  /* 0x800000060806b290 */ /* 0x000fe4000fffe0ff */
[----:B------:R-:W-:Y:S02]  /*5f60*/  @!UP3 UIMAD UR14, UR4, UR5, UR14 ;  /* 0x00000005040eb2a4 */ /* 0x000fe4000f8e020e */
[----:B------:R-:W-:Y:S01]  /*5f70*/  @!UP3 UIMAD UR13, UR6, UR30, UR13 ;  /* 0x0000001e060db2a4 */ /* 0x000fe2000f8e020d */
[----:B------:R-:W-:Y:S11]  /*5f80*/  BRA.U UP4, `(.L_x_114) ;  /* 0x0000000104107547 */ /* 0x000ff6000b800000 */
[----:B--2---:R-:W-:Y:S04]  /*5f90*/  MOV R0, UR47 ;  /* 0x0000002f00007c02 */ /* 0x004fe80008000f00 */
[----:B------:R-:W-:Y:S04]  /*5fa0*/  SHF.L.U32 R5, R0, 0x1f, RZ ;  /* 0x0000001f00057819 */ /* 0x000fe800000006ff */
[----:B------:R-:W2:Y:S02]  /*5fb0*/  SYNCS.PHASECHK.TRANS64.TRYWAIT P1, [UR21+0x1f8], R5 ;  /* 0x0001f805ff0075a7 */ /* 0x000ea40008021115 */
[----:B--2---:R-:W-:Y:S05]  /*5fc0*/  @!P1 BRA `(.L_x_115) ;  /* 0x0000005c00709947 */ /* 0x004fea0003800000 */
.L_x_114:
[----:B------:R-:W-:Y:S05]  /*5fd0*/  BRA.U !UP6, `(.L_x_116) ;  /* 0x000000010e387547 */ /* 0x000fea000b800000 */
[----:B------:R-:W-:Y:S01]  /*5fe0*/  UPLOP3.LUT UP1, UPT, UPT, UPT, UP5, 0x80, 0x8 ;  /* 0x000000000008789c */ /* 0x000fe20003f2f050 */
[----:B--2---:R-:W-:Y:S01]  /*5ff0*/  HFMA2 R0, -RZ, RZ, 0, 5.9604644775390625e-08 ;  /* 0x00000001ff007431 */ /* 0x004fe200000001ff */
[----:B------:R-:W2:Y:S01]  /*6000*/  LDCU.64 UR8, c[0x0][0x358] ;  /* 0x00006b00ff0877ac */ /* 0x000ea20008000a00 */
[----:B------:R-:W-:Y:S03]  /*6010*/  IMAD.MOV.U32 R80, RZ, RZ, 0x1 ;  /* 0x00000001ff507424 */ /* 0x000fe600078e00ff */
[----:B------:R-:W-:Y:S05]  /*6020*/  PLOP3.LUT P1, PT, PT, PT, UP1, 0x80, 0x8 ;  /* 0x000000000008781c */ /* 0x000fea0003f2f018 */
[----:B------:R-:W3:Y:S01]  /*6030*/  @UP1 LDCU.64 UR4, c[0x0][0xc88] ;  /* 0x00019100ff0417ac */ /* 0x000ee20008000a00 */
[----:B------:R-:W-:Y:S07]  /*6040*/  @UP1 UIMAD UR6, UR44, UR40, URZ ;  /* 0x000000282c0612a4 */ /* 0x000fee000f8e02ff */
[----:B------:R-:W-:Y:S01]  /*6050*/  @!P1 PRMT R80, R0, 0x7610, R80 ;  /* 0x0000761000509816 */ /* 0x000fe20000000050 */
[----:B---3--:R-:W-:Y:S06]  /*6060*/  @UP1 UIMAD.WIDE UR4, UR6, 0x4, UR4 ;  /* 0x00000004060418a5 */ /* 0x008fec000f8e0204 */
[----:B------:R-:W-:Y:S01]  /*6070*/  IMAD.U32 R6, RZ, RZ, UR4 ;  /* 0x00000004ff067e24 */ /* 0x000fe2000f8e00ff */
[----:B------:R-:W-:Y:S04]  /*6080*/  MOV R7, UR5 ;  /* 0x0000000500077c02 */ /* 0x000fe80008000f00 */
[----:B------:R-:W3:Y:S01]  /*6090*/  @!UP1 LDCU UR4, c[0x0][0xc80] ;  /* 0x00019000ff0497ac */ /* 0x000ee20008000800 */
[----:B--2--5:R4:W5:Y:S02]  /*60a0*/  @P1 LDG.E R41, desc[UR8][R6.64] ;  /* 0x0000000806291981 */ /* 0x024964000c1e1900 */
[----:B---34-:R-:W-:Y:S07]  /*60b0*/  @!P1 IMAD.U32 R41, RZ, RZ, UR4 ;  /* 0x00000004ff299e24 */ /* 0x018fee000f8e00ff */
.L_x_116:
[----:B-----5:R-:W-:Y:S01]  /*60c0*/  @!P0 FSETP.EQ.AND P2, PT, R41, RZ, PT ;  /* 0x000000ff2900820b */ /* 0x020fe20003f42000 */
[----:B------:R-:W-:Y:S01]  /*60d0*/  @!UPT UIADD3 URZ, UPT, UPT, URZ, URZ, URZ ;  /* 0x000000fffffff290 */ /* 0x000fe2000fffe0ff */
[----:B------:R-:W-:Y:S11]  /*60e0*/  @!P0 BRA `(.L_x_117) ;  /* 0x0000000000148947 */ /* 0x000ff60003800000 */
[----:B------:R-:W-:Y:S02]  /*60f0*/  LOP3.LUT P0, RZ, R80, 0xff, RZ, 0xc0, !PT ;  /* 0x000000ff50ff7812 */ /* 0x000fe4000780c0ff */
[----:B------:R-:W-:Y:S04]  /*6100*/  PLOP3.LUT P2, PT, PT, PT, UP1, 0x80, 0x8 ;  /* 0x000000000008781c */ /* 0x000fe80003f4f018 */
[----:B------:R-:W-:Y:S07]  /*6110*/  PLOP3.LUT P2, PT, P2, PT, PT, 0x8, 0x80 ;  /* 0x000000000080781c */ /* 0x000fee000174e170 */
[----:B------:R-:W-:Y:S11]  /*6120*/  @P0 FSETP.EQ.AND P2, PT, R41, RZ, PT ;  /* 0x000000ff2900020b */ /* 0x000ff60003f42000 */
[----:B------:R-:W-:Y:S02]  /*6130*/  @!UPT UIADD3 URZ, UPT, UPT, URZ, URZ, URZ ;  /* 0x000000fffffff290 */ /* 0x000fe4000fffe0ff */
.L_x_117:
[----:B------:R-:W3:Y:S01]  /*6140*/  SYNCS.PHASECHK.TRANS64.TRYWAIT P0, [UR21+0x1d0], R4 ;  /* 0x0001d004ff0075a7 */ /* 0x000ee20008001115 */
[----:B------:R-:W-:Y:S04]  /*6150*/  ELECT P1, URZ, PT ;  /* 0x0000000000ff782f */ /* 0x000fe80003820000 */
[----:B------:R-:W-:Y:S01]  /*6160*/  PLOP3.LUT P1, PT, P2, P1, PT, 0xf2, 0x2f ;  /* 0x00000000002f781c */ /* 0x000fe20001723e72 */
[----:B------:R-:W-:Y:S01]  /*6170*/  @!UPT UIADD3 URZ, UPT, UPT, URZ, URZ, URZ ;  /* 0x000000fffffff290 */ /* 0x000fe2000fffe0ff */
[----:B---3--:R-:W-:Y:S11]  /*6180*/  @!P0 BRA `(.L_x_118) ;  /* 0x0000005c00188947 */ /* 0x008ff60003800000 */
.L_x_250:
[----:B------:R-:W-:Y:S01]  /*6190*/  @!P1 IADD3 R2, P0, PT, R12, 0x980, RZ ;  /* 0x000009800c029810 */ /* 0x000fe20007f1e0ff */
[----:B------:R-:W-:Y:S01]  /*61a0*/  VOTEU.ALL UP0, P1 ;  /* 0x0000000000ff7886 */ /* 0x000fe20000800000 */
[----:B------:R-:W-:Y:S01]  /*61b0*/  UMOV UR6, 0x0 ;  /* 0x0000000000067882 */ /* 0x000fe20000000000 */
[----:B------:R-:W-:Y:S01]  /*61c0*/  UMOV UR7, 0x10000000 ;  /* 0x1000000000077882 */ /* 0x000fe20000000000 */
[----:B------:R-:W-:Y:S01]  /*61d0*/  @!P1 R2UR UR5, R2 ;  /* 0x00000000020592ca */ /* 0x000fe200000e0000 */
[----:B--2---:R-:W-:Y:S01]  /*61e0*/  @!P1 IMAD.X R0, RZ, RZ, R13, P0 ;  /* 0x000000ffff009224 */ /* 0x004fe200000e060d */
[----:B------:R-:W-:Y:S01]  /*61f0*/  @!UP0 UIADD3 UR32, UPT, UPT, UR21, 0x400, URZ ;  /* 0x0000040015208890 */ /* 0x000fe2000fffe0ff */
[----:B------:R-:W-:Y:S01]  /*6200*/  VOTEU.ALL UP0, P1 ;  /* 0x0000000000ff7886 */ /* 0x000fe20000800000 */
[----:B------:R-:W-:Y:S02]  /*6210*/  UMOV UR36, UR44 ;  /* 0x0000002c00247c82 */ /* 0x000fe40008000000 */
[----:B------:R-:W-:Y:S01]  /*6220*/  @!P1 R2UR UR4, R0 ;  /* 0x00000000000492ca */ /* 0x000fe200000e0000 */
[----:B------:R-:W-:Y:S06]  /*6230*/  @!P1 IMAD.MOV.U32 R0, RZ, RZ, 0x2000 ;  /* 0x00002000ff009424 */ /* 0x000fec00078e00ff */
[----:B------:R-:W-:Y:S06]  /*6240*/  IMAD.U32 R6, RZ, RZ, UR5 ;  /* 0x00000005ff067e24 */ /* 0x000fec000f8e00ff */
[----:B------:R-:W-:Y:S01]  /*6250*/  IMAD.U32 R7, RZ, RZ, UR4 ;  /* 0x00000004ff077e24 */ /* 0x000fe2000f8e00ff */
[----:B------:R-:W-:Y:S04]  /*6260*/  @!P1 R2UR UR4, R6 ;  /* 0x00000000060492ca */ /* 0x000fe800000e0000 */
[----:B------:R-:W-:Y:S11]  /*6270*/  @!P1 R2UR UR5, R7 ;  /* 0x00000000070592ca */ /* 0x000ff600000e0000 */
[----:B------:R-:W-:Y:S02]  /*6280*/  @!UPT UIADD3 URZ, UPT, UPT, URZ, URZ, URZ ;  /* 0x000000fffffff290 */ /* 0x000fe4000fffe0ff */
[----:B------:R2:W-:Y:S01]  /*6290*/  @!UP0 UTMALDG.3D [UR32], [UR4], desc[UR6] ;  /* 0x00000620040085b4 */ /* 0x0005e20008011000 */
[----:B------:R3:W-:Y:S01]  /*62a0*/  @!P1 SYNCS.ARRIVE.TRANS64.RED.A0TR RZ, [UR21+0x1b0], R0 ;  /* 0x0001b000ffff99a7 */ /* 0x0007e20008300415 */
[----:B--2---:R-:W-:Y:S09]  /*62b0*/  UPRMT UR4, UR53, 0x654, UR33 ;  /* 0x0000065435047896 */ /* 0x004ff20008000021 */
[----:B------:R-:W-:Y:S01]  /*62c0*/  SYNCS.ARRIVE.TRANS64.RED.A1T0 RZ, [UR4], RZ ;  /* 0x000000ffffff79a7 */ /* 0x000fe20008100404 */
[----:B------:R-:W2:Y:S02]  /*62d0*/  SYNCS.PHASECHK.TRANS64.TRYWAIT P0, [UR21+0x1d8], R4 ;  /* 0x0001d804ff0075a7 */ /* 0x000ea40008001115 */
[----:B--23--:R-:W-:Y:S05]  /*62e0*/  @!P0 BRA `(.L_x_119) ;  /* 0x0000005800d88947 */ /* 0x00cfea0003800000 */
.L_x_252:
[----:B------:R-:W-:Y:S01]  /*62f0*/  @!P1 IADD3 R2, P0, PT, R12, 0x980, RZ ;  /* 0x000009800c029810 */ /* 0x000fe20007f1e0ff */
[----:B------:R-:W-:Y:S01]  /*6300*/  VOTEU.ALL UP0, P1 ;  /* 0x0000000000ff7886 */ /* 0x000fe20000800000 */
[----:B------:R-:W-:Y:S01]  /*6310*/  UMOV UR6, 0x0 ;  /* 0x0000000000067882 */ /* 0x000fe20000000000 */
[----:B------:R-:W-:Y:S01]  /*6320*/  UMOV UR7, 0x10000000 ;  /* 0x1000000000077882 */ /* 0x000fe20000000000 */
[----:B------:R-:W-:Y:S01]  /*6330*/  @!P1 R2UR UR5, R2 ;  /* 0x00000000020592ca */ /* 0x000fe200000e0000 */
[----:B------:R-:W-:Y:S01]  /*6340*/  @!P1 IMAD.X R0, RZ, RZ, R13, P0 ;  /* 0x000000ffff009224 */ /* 0x000fe200000e060d */
[----:B------:R-:W-:Y:S02]  /*6350*/  @!UP0 UIADD3 UR26, UPT, UPT, UR34, 0x20, URZ ;  /* 0x00000020221a8890 */ /* 0x000fe4000fffe0ff */
[----:B------:R-:W-:Y:S02]  /*6360*/  @!UP0 UIADD3 UR24, UPT, UPT, UR21, 0x2400, URZ ;  /* 0x0000240015188890 */ /* 0x000fe4000fffe0ff */
[----:B------:R-:W-:Y:S01]  /*6370*/  @!P1 R2UR UR4, R0 ;  /* 0x00000000000492ca */ /* 0x000fe200000e0000 */
[----:B------:R-:W-:Y:S01]  /*6380*/  VOTEU.ALL UP0, P1 ;  /* 0x0000000000ff7886 */ /* 0x000fe20000800000 */
[----:B------:R-:W-:Y:S01]  /*6390*/  UMOV UR27, UR35 ;  /* 0x00000023001b7c82 */ /* 0x000fe20008000000 */
[----:B------:R-:W-:Y:S01]  /*63a0*/  UMOV UR28, UR44 ;  /* 0x0000002c001c7c82 */ /* 0x000fe20008000000 */
[----:B------:R-:W-:Y:S03]  /*63b0*/  @!P1 IMAD.MOV.U32 R0, RZ, RZ, 0x2000 ;  /* 0x00002000ff009424 */ /* 0x000fe600078e00ff */
[----:B------:R-:W-:Y:S06]  /*63c0*/  IMAD.U32 R6, RZ, RZ, UR5 ;  /* 0x00000005ff067e24 */ /* 0x000fec000f8e00ff */
[----:B------:R-:W-:Y:S01]  /*63d0*/  IMAD.U32 R7, RZ, RZ, UR4 ;  /* 0x00000004ff077e24 */ /* 0x000fe2000f8e00ff */
[----:B------:R-:W-:Y:S04]  /*63e0*/  @!P1 R2UR UR4, R6 ;  /* 0x00000000060492ca */ /* 0x000fe800000e0000 */
[----:B------:R-:W-:Y:S11]  /*63f0*/  @!P1 R2UR UR5, R7 ;  /* 0x00000000070592ca */ /* 0x000ff600000e0000 */
[----:B------:R-:W-:Y:S02]  /*6400*/  @!UPT UIADD3 URZ, UPT, UPT, URZ, URZ, URZ ;  /* 0x000000fffffff290 */ /* 0x000fe4000fffe0ff */
[----:B------:R3:W-:Y:S01]  /*6410*/  @!UP0 UTMALDG.3D [UR24], [UR4], desc[UR6] ;  /* 0x00000618040085b4 */ /* 0x0007e20008011000 */
[----:B------:R4:W-:Y:S01]  /*6420*/  @!P1 SYNCS.ARRIVE.TRANS64.RED.A0TR RZ, [UR21+0x1b8], R0 ;  /* 0x0001b800ffff99a7 */ /* 0x0009e20008300415 */
[----:B---3--:R-:W-:Y:S09]  /*6430*/  UPRMT UR4, UR53, 0x654, UR25 ;  /* 0x0000065435047896 */ /* 0x008ff20008000019 */
[----:B------:R-:W-:Y:S01]  /*6440*/  SYNCS.ARRIVE.TRANS64.RED.A1T0 RZ, [UR4], RZ ;  /* 0x000000ffffff79a7 */ /* 0x000fe20008100404 */
[----:B------:R-:W3:Y:S02]  /*6450*/  SYNCS.PHASECHK.TRANS64.TRYWAIT P0, [UR21+0x1e0], R4 ;  /* 0x0001e004ff0075a7 */ /* 0x000ee40008001115 */
[----:B---34-:R-:W-:Y:S05]  /*6460*/  @!P0 BRA `(.L_x_120) ;  /* 0x0000005800908947 */ /* 0x018fea0003800000 */
.L_x_254:
[----:B------:R-:W-:Y:S01]  /*6470*/  @!P1 IADD3 R2, P0, PT, R12, 0x980, RZ ;  /* 0x000009800c029810 */ /* 0x000fe20007f1e0ff */
[----:B------:R-:W-:Y:S01]  /*6480*/  VOTEU.ALL UP0, P1 ;  /* 0x0000000000ff7886 */ /* 0x000fe20000800000 */
[----:B------:R-:W-:Y:S01]  /*6490*/  UMOV UR6, 0x0 ;  /* 0x0000000000067882 */ /* 0x000fe20000000000 */
[----:B------:R-:W-:Y:S01]  /*64a0*/  UMOV UR7, 0x10000000 ;  /* 0x1000000000077882 */ /* 0x000fe20000000000 */
[----:B------:R-:W-:Y:S01]  /*64b0*/  @!P1 R2UR UR5, R2 ;  /* 0x00000000020592ca */ /* 0x000fe200000e0000 */
[----:B------:R-:W-:Y:S01]  /*64c0*/  @!P1 IMAD.X R0, RZ, RZ, R13, P0 ;  /* 0x000000ffff009224 */ /* 0x000fe200000e060d */
[----:B------:R-:W-:Y:S01]  /*64d0*/  @!UP0 UIADD3 UR18, UPT, UPT, UR34, 0x40, URZ ;  /* 0x0000004022128890 */ /* 0x000fe2000fffe0ff */
[----:B------:R-:W-:Y:S01]  /*64e0*/  VIADD R10, R10, 0x1 ;  /* 0x000000010a0a7836 */ /* 0x000fe20000000000 */
        /* <DEDUP_REMOVED lines=17> */
.L_x_256:
[----:B------:R-:W-:Y:S01]  /*6600*/  @!P1 IADD3 R2, P0, PT, R12, 0x980, RZ ;  /* 0x000009800c029810 */ /* 0x000fe20007f1e0ff */
[----:B------:R-:W-:Y:S01]  /*6610*/  VOTEU.ALL UP0, P1 ;  /* 0x0000000000ff7886 */ /* 0x000fe20000800000 */
[----:B------:R-:W-:Y:S01]  /*6620*/  UMOV UR6, 0x0 ;  /* 0x0000000000067882 */ /* 0x000fe20000000000 */
[----:B------:R-:W-:Y:S01]  /*6630*/  UMOV UR7, 0x10000000 ;  /* 0x1000000000077882 */ /* 0x000fe20000000000 */
[----:B------:R-:W-:Y:S01]  /*6640*/  @!P1 R2UR UR5, R2 ;  /* 0x00000000020592ca */ /* 0x000fe200000e0000 */
[----:B------:R-:W-:Y:S01]  /*6650*/  @!P1 IMAD.X R0, RZ, RZ, R13, P0 ;  /* 0x000000ffff009224 */ /* 0x000fe200000e060d */
[----:B------:R-:W-:Y:S01]  /*6660*/  @!UP0 UIADD3 UR10, UPT, UPT, UR34, 0x60, URZ ;  /* 0x00000060220a8890 */ /* 0x000fe2000fffe0ff */
[----:B------:R-:W-:Y:S01]  /*6670*/  R2UR UR16, R82 ;  /* 0x00000000521072ca */ /* 0x000fe200000e0000 */
[----:B------:R-:W-:Y:S01]  /*6680*/  @!UP0 UIADD3 UR8, UPT, UPT, UR21, 0x6400, URZ ;  /* 0x0000640015088890 */ /* 0x000fe2000fffe0ff */
[----:B------:R-:W-:Y:S01]  /*6690*/  ISETP.NE.AND P0, PT, R10, 0x2, PT ;  /* 0x000000020a00780c */ /* 0x000fe20003f05270 */
[----:B------:R-:W-:Y:S01]  /*66a0*/  @!UP0 UIADD3 UR9, UPT, UPT, UR21, 0x1c8, URZ ;  /* 0x000001c815098890 */ /* 0x000fe2000fffe0ff */
[----:B------:R-:W-:Y:S01]  /*66b0*/  @!P1 R2UR UR4, R0 ;  /* 0x00000000000492ca */ /* 0x000fe200000e0000 */
[----:B------:R-:W-:Y:S01]  /*66c0*/  VOTEU.ALL UP0, P1 ;  /* 0x0000000000ff7886 */ /* 0x000fe20000800000 */
[----:B------:R-:W-:Y:S01]  /*66d0*/  UMOV UR11, UR35 ;  /* 0x00000023000b7c82 */ /* 0x000fe20008000000 */
[----:B------:R-:W-:Y:S01]  /*66e0*/  UMOV UR12, UR44 ;  /* 0x0000002c000c7c82 */ /* 0x000fe20008000000 */
[----:B------:R-:W-:Y:S01]  /*66f0*/  SEL R0, RZ, 0x1, P0 ;  /* 0x00000001ff007807 */ /* 0x000fe20000000000 */
[----:B------:R-:W-:Y:S01]  /*6700*/  UIADD3 UR20, UPT, UPT, UR14, UR63, URZ ;  /* 0x0000003f0e147290 */ /* 0x000fe2000fffe0ff */
[----:B--2---:R-:W-:Y:S01]  /*6710*/  IMAD.U32 R4, RZ, RZ, UR5 ;  /* 0x00000005ff047e24 */ /* 0x004fe2000f8e00ff */
[----:B------:R-:W-:Y:S01]  /*6720*/  LOP3.LUT R11, R11, 0x1, RZ, 0x3c, !PT ;  /* 0x000000010b0b7812 */ /* 0x000fe200078e3cff */
[----:B------:R-:W-:Y:S01]  /*6730*/  UMOV UR44, UR37 ;  /* 0x00000025002c7c82 */ /* 0x000fe20008000000 */
[----:B------:R-:W-:Y:S01]  /*6740*/  LOP3.LUT R9, R9, R0, RZ, 0x3c, !PT ;  /* 0x0000000009097212 */ /* 0x000fe200078e3cff */
[----:B------:R-:W-:Y:S01]  /*6750*/  UPLOP3.LUT UP4, UPT, UPT, UPT, UPT, 0x80, 0x8 ;  /* 0x000000000008789c */ /* 0x000fe20003f8f070 */
[----:B------:R-:W-:Y:S02]  /*6760*/  SEL R10, R10, RZ, P0 ;  /* 0x000000ff0a0a7207 */ /* 0x000fe40000000000 */
[----:B------:R-:W-:Y:S01]  /*6770*/  IMAD.U32 R5, RZ, RZ, UR4 ;  /* 0x00000004ff057e24 */ /* 0x000fe2000f8e00ff */
[----:B------:R-:W-:Y:S04]  /*6780*/  @!P1 R2UR UR4, R4 ;  /* 0x00000000040492ca */ /* 0x000fe800000e0000 */
[----:B------:R-:W-:Y:S11]  /*6790*/  @!P1 R2UR UR5, R5 ;  /* 0x00000000050592ca */ /* 0x000ff600000e0000 */
[----:B------:R-:W-:Y:S02]  /*67a0*/  @!UPT UIADD3 URZ, UPT, UPT, URZ, URZ, URZ ;  /* 0x000000fffffff290 */ /* 0x000fe4000fffe0ff */
[----:B------:R2:W-:Y:S01]  /*67b0*/  @!UP0 UTMALDG.3D [UR8], [UR4], desc[UR6] ;  /* 0x00000608040085b4 */ /* 0x0005e20008011000 */
[----:B------:R3:W-:Y:S01]  /*67c0*/  @!P1 SYNCS.ARRIVE.TRANS64.RED.A0TR RZ, [UR21+0x1c8], R3 ;  /* 0x0001c803ffff99a7 */ /* 0x0007e20008300415 */
[----:B------:R-:W-:Y:S01]  /*67d0*/  SYNCS.ARRIVE.TRANS64.RED.A1T0 RZ, [UR43], RZ ;  /* 0x000000ffffff79a7 */ /* 0x000fe2000810042b */
[----:B--2---:R-:W-:Y:S01]  /*67e0*/  UIADD3 UR11, UPT, UPT, UR13, UR16, URZ ;  /* 0x000000100d0b7290 */ /* 0x004fe2000fffe0ff */
[----:B------:R-:W-:Y:S11]  /*67f0*/  BRA.U UP2, `(.L_x_122) ;  /* 0xfffffff1024c7547 */ /* 0x000ff6000b83ffff */
[----:B---3--:R-:W-:-:S04]  /*6800*/  SHF.L.U32 R3, R11, 0x1f, RZ ;  /* 0x0000001f0b037819 */ /* 0x008fc800000006ff */
[----:B------:R-:W2:Y:S02]  /*6810*/  SYNCS.PHASECHK.TRANS64.TRYWAIT P0, [UR21+0x1d0], R3 ;  /* 0x0001d003ff0075a7 */ /* 0x000ea40008001115 */
[----:B--2---:R-:W-:Y:S05]  /*6820*/  @!P0 BRA `(.L_x_123) ;  /* 0x0000005400d08947 */ /* 0x004fea0003800000 */
.L_x_258:
[----:B------:R-:W3:Y:S02]  /*6830*/  SYNCS.PHASECHK.TRANS64.TRYWAIT P0, [UR21+0x1d8], R3 ;  /* 0x0001d803ff0075a7 */ /* 0x000ee40008001115 */
[----:B---3--:R-:W-:Y:S05]  /*6840*/  @!P0 BRA `(.L_x_124) ;  /* 0x0000005400e08947 */ /* 0x008fea0003800000 */
.L_x_260:
[----:B------:R-:W3:Y:S02]  /*6850*/  SYNCS.PHASECHK.TRANS64.TRYWAIT P0, [UR21+0x1e0], R3 ;  /* 0x0001e003ff0075a7 */ /* 0x000ee40008001115 */
[----:B---3--:R-:W-:Y:S05]  /*6860*/  @!P0 BRA `(.L_x_125) ;  /* 0x0000005400f08947 */ /* 0x008fea0003800000 */
.L_x_262:
[----:B--2---:R-:W-:-:S07]  /*6870*/  MOV R0, UR21 ;  /* 0x0000001500007c02 */ /* 0x004fce0008000f00 */
.L_x_126:
[----:B--2---:R-:W-:-:S04]  /*6880*/  SHF.L.U32 R3, R11, 0x1f, RZ ;  /* 0x0000001f0b037819 */ /* 0x004fc800000006ff */
[----:B------:R2:W3:Y:S03]  /*6890*/  SYNCS.PHASECHK.TRANS64.TRYWAIT P0, [R0+URZ+0x1e8], R3 ;  /* 0x0001e803000075a7 */ /* 0x0004e600080011ff */
[----:B---3--:R-:W-:Y:S05]  /*68a0*/  @!P0 NANOSLEEP.SYNCS 0x989680 ;  /* 0x009896800000895d */ /* 0x008fea0003900000 */
[----:B------:R-:W3:Y:S02]  /*68b0*/  @!P0 SYNCS.PHASECHK.TRANS64 P0, [R0+URZ+0x1e8], R3 ;  /* 0x0001e803000085a7 */ /* 0x000ee400080010ff */
[----:B-1-3--:R-:W-:Y:S05]  /*68c0*/  @P0 EXIT ;  /* 0x000000000000094d */ /* 0x00afea0003800000 */
[----:B------:R-:W-:Y:S05]  /*68d0*/  BRA `(.L_x_126) ;  /* 0xfffffffc00e87947 */ /* 0x000fea000383ffff */
.L_x_111:
[----:B------:R-:W-:-:S06]  /*68e0*/  UISETP.GE.AND UP0, UPT, UR21, 0x4, UPT ;  /* 0x000000041500788c */ /* 0x000fcc000bf06270 */
[----:B------:R-:W-:-:S13]  /*68f0*/  PLOP3.LUT P0, PT, PT, PT, UP0, 0x80, 0x8 ;  /* 0x000000000008781c */ /* 0x000fda0003f0f008 */
[----:B-1----:R-:W-:Y:S05]  /*6900*/  @!P0 EXIT ;  /* 0x000000000000894d */ /* 0x002fea0003800000 */
[----:B------:R-:W-:Y:S01]  /*6910*/  BAR.SYNC.DEFER_BLOCKING 0x6, 0xa0 ;  /* 0x0182800000007b1d */ /* 0x000fe20000010000 */
[C---:B------:R-:W-:Y:S01]  /*6920*/  IMAD.SHL.U32 R2, R94.reuse, 0x20, RZ ;  /* 0x000000205e027824 */ /* 0x040fe200078e00ff */
[C---:B------:R-:W-:Y:S01]  /*6930*/  SHF.L.U32 R37, R94.reuse, 0x10, RZ ;  /* 0x000000105e257819 */ /* 0x040fe200000006ff */
[C---:B------:R-:W-:Y:S01]  /*6940*/  IMAD.SHL.U32 R93, R94.reuse, 0x4, RZ ;  /* 0x000000045e5d7824 */ /* 0x040fe200078e00ff */
[----:B------:R-:W-:Y:S01]  /*6950*/  LOP3.LUT R95, R94, 0x60, RZ, 0xc0, !PT ;  /* 0x000000605e5f7812 */ /* 0x000fe200078ec0ff */
[----:B------:R-:W-:Y:S01]  /*6960*/  HFMA2 R86, -RZ, RZ, 0, 0 ;  /* 0x00000000ff567431 */ /* 0x000fe200000001ff */
[----:B------:R-:W-:Y:S02]  /*6970*/  UMOV UR43, 0x400 ;  /* 0x00000400002b7882 */ /* 0x000fe40000000000 */
[----:B------:R-:W1:Y:S01]  /*6980*/  LDC.64 R78, c[0x0][0xcb0] ;  /* 0x00032c00ff4e7b82 */ /* 0x000e620000000a00 */
[----:B------:R-:W-:Y:S01]  /*6990*/  ULEA UR43, UR53, UR43, 0x18 ;  /* 0x0000002b352b7291 */ /* 0x000fe2000f8ec0ff */
[----:B------:R-:W-:Y:S01]  /*69a0*/  LOP3.LUT R6, R2, 0xc0, RZ, 0xc0, !PT ;  /* 0x000000c002067812 */ /* 0x000fe200078ec0ff */
[----:B------:R-:W2:Y:S01]  /*69b0*/  LDCU.64 UR6, c[0x0][0xc90] ;  /* 0x00019200ff0677ac */ /* 0x000ea20008000a00 */
[----:B------:R-:W-:Y:S01]  /*69c0*/  LOP3.LUT R92, R94, 0x2, RZ, 0xc0, !PT ;  /* 0x000000025e5c7812 */ /* 0x000fe200078ec0ff */
[----:B------:R-:W-:Y:S01]  /*69d0*/  IMAD.MOV.U32 R90, RZ, RZ, 0x1 ;  /* 0x00000001ff5a7424 */ /* 0x000fe200078e00ff */
[----:B------:R-:W-:Y:S01]  /*69e0*/  LOP3.LUT R93, R6, 0x18, R93, 0xf8, !PT ;  /* 0x00000018065d7812 */ /* 0x000fe200078ef85d */
[----:B------:R-:W-:Y:S01]  /*69f0*/  UIADD3 UR4, UPT, UPT, UR43, 0x400, URZ ;  /* 0x000004002b047890 */ /* 0x000fe2000fffe0ff */
[----:B------:R-:W3:Y:S01]  /*6a00*/  LDC.64 R76, c[0x0][0xca8] ;  /* 0x00032a00ff4c7b82 */ /* 0x000ee20000000a00 */
[----:B------:R-:W-:Y:S01]  /*6a10*/  LOP3.LUT R37, R37, 0x600000, RZ, 0xc0, !PT ;  /* 0x0060000025257812 */ /* 0x000fe200078ec0ff */
[----:B------:R-:W-:Y:S01]  /*6a20*/  IMAD.MOV.U32 R36, RZ, RZ, RZ ;  /* 0x000000ffff247224 */ /* 0x000fe200078e00ff */
[----:B------:R-:W-:-:S02]  /*6a30*/  LOP3.LUT R93, R93, 0xf20, R2, 0xf8, !PT ;  /* 0x00000f205d5d7812 */ /* 0x000fc400078ef802 */
[----:B------:R-:W-:Y:S01]  /*6a40*/  CS2R R88, SRZ ;  /* 0x0000000000587805 */ /* 0x000fe2000001ff00 */
[----:B------:R-:W-:Y:S01]  /*6a50*/  IMAD.U32 R84, RZ, RZ, UR4 ;  /* 0x00000004ff547e24 */ /* 0x000fe2000f8e00ff */
[----:B------:R-:W-:Y:S01]  /*6a60*/  LOP3.LUT R94, R94, 0x4, RZ, 0xc0, !PT ;  /* 0x000000045e5e7812 */ /* 0x000fe200078ec0ff */
[----:B------:R-:W4:Y:S01]  /*6a70*/  LDCU UR60, c[0x0][0x370] ;  /* 0x00006e00ff3c77ac */ /* 0x000f220008000800 */
[----:B------:R-:W4:Y:S02]  /*6a80*/  LDS R0, [UR43+0x290] ;  /* 0x0002902bff007984 */ /* 0x000f240008000800 */
[----:B------:R-:W-:Y:S01]  /*6a90*/  LEA R93, R93, R84, 0x1 ;  /* 0x000000545d5d7211 */ /* 0x000fe200078e08ff */
[----:B------:R-:W1:Y:S01]  /*6aa0*/  LDCU UR42, c[0x0][0xf0c] ;  /* 0x0001e180ff2a77ac */ /* 0x000e620008000800 */
[----:B--2---:R-:W-:Y:S01]  /*6ab0*/  IMAD.U32 R97, RZ, RZ, UR6 ;  /* 0x00000006ff617e24 */ /* 0x004fe2000f8e00ff */
[----:B------:R-:W-:Y:S02]  /*6ac0*/  MOV R96, UR7 ;  /* 0x0000000700607c02 */ /* 0x000fe40008000f00 */
[--C-:B------:R-:W-:Y:S01]  /*6ad0*/  IMAD R92, R92, -0x10, R93.reuse ;  /* 0xfffffff05c5c7824 */ /* 0x100fe200078e025d */
[----:B------:R-:W2:Y:S01]  /*6ae0*/  LDCU UR38, c[0x0][0xf30] ;  /* 0x0001e600ff2677ac */ /* 0x000ea20008000800 */
[----:B------:R-:W-:Y:S01]  /*6af0*/  IMAD R91, R94, -0x10, R93 ;  /* 0xfffffff05e5b7824 */ /* 0x000fe200078e025d */
[----:B------:R-:W1:Y:S01]  /*6b00*/  LDCU.64 UR54, c[0x0][0xc88] ;  /* 0x00019100ff3677ac */ /* 0x000e620008000a00 */
[----:B------:R-:W1:Y:S01]  /*6b10*/  LDCU.64 UR40, c[0x0][0xf28] ;  /* 0x0001e500ff2877ac */ /* 0x000e620008000a00 */
[----:B------:R-:W1:Y:S01]  /*6b20*/  LDCU.128 UR56, c[0x0][0xf10] ;  /* 0x0001e200ff3877ac */ /* 0x000e620008000c00 */
[----:B------:R-:W1:Y:S01]  /*6b30*/  LDCU UR52, c[0x0][0x374] ;  /* 0x00006e80ff3477ac */ /* 0x000e620008000800 */
[----:B------:R-:W-:Y:S01]  /*6b40*/  UMOV UR47, URZ ;  /* 0x000000ff002f7c82 */ /* 0x000fe20008000000 */
[----:B------:R-:W-:Y:S01]  /*6b50*/  UMOV UR46, URZ ;  /* 0x000000ff002e7c82 */ /* 0x000fe20008000000 */
[----:B-1234-:R-:W-:-:S07]  /*6b60*/  IMAD.IADD R37, R0, 0x1, R37 ;  /* 0x0000000100257824 */ /* 0x01efce00078e0225 */
.L_x_170:
[----:B------:R-:W-:Y:S02]  /*6b70*/  LEA R3, R86, UR43, 0x3 ;  /* 0x0000002b56037c11 */ /* 0x000fe4000f8e18ff */
[----:B------:R-:W-:Y:S02]  /*6b80*/  SHF.L.U32 R0, R88, 0x1f, RZ ;  /* 0x0000001f58007819 */ /* 0x000fe400000006ff */
[----:B------:R-:W-:Y:S02]  /*6b90*/  LEA R5, R86, UR43, 0x4 ;  /* 0x0000002b56057c11 */ /* 0x000fe4000f8e20ff */
[----:B-1----:R-:W1:Y:S02]  /*6ba0*/  SYNCS.PHASECHK.TRANS64.TRYWAIT P0, [R3+URZ+0x200], R0 ;  /* 0x00020000030075a7 */ /* 0x002e6400080011ff */
[----:B-12---:R-:W-:Y:S05]  /*6bb0*/  @!P0 BRA `(.L_x_127) ;  /* 0x0000005400348947 */ /* 0x006fea0003800000 */
.L_x_263:
[----:B------:R-:W2:Y:S01]  /*6bc0*/  LDS.128 R4, [R5+0x270] ;  /* 0x0002700005047984 */ /* 0x000ea20000000c00 */
        /* <DEDUP_REMOVED lines=10> */
[----:B------:R-:W-:Y:S01]  /*6c70*/  PLOP3.LUT P0, PT, PT, PT, UP1, 0x80, 0x8 ;  /* 0x000000000008781c */ /* 0x000fe20003f0f018 */
[----:B------:R-:W-:Y:S11]  /*6c80*/  UP2UR UR62, UPR, URZ, 0x2 ;  /* 0x00000002ff3e7883 */ /* 0x000ff60008000000 */
[----:B------:R-:W-:Y:S01]  /*6c90*/  @!UPT UIADD3 URZ, UPT, UPT, URZ, URZ, URZ ;  /* 0x000000fffffff290 */ /* 0x000fe2000fffe0ff */
[----:B-1----:R-:W-:Y:S02]  /*6ca0*/  @P0 SHF.R.U32.HI R0, RZ, 0x10, R5 ;  /* 0x00000010ff000819 */ /* 0x002fe40000011605 */
        /* <DEDUP_REMOVED lines=12> */
[----:B------:R-:W2:Y:S01]  /*6d70*/  LDCU UR10, c[0x0][0xf20] ;  /* 0x0001e400ff0a77ac */ /* 0x000ea20008000800 */
[----:B------:R-:W-:Y:S02]  /*6d80*/  UIMAD.WIDE.U32 UR4, UR52, UR59, URZ ;  /* 0x0000003b340472a5 */ /* 0x000fe4000f8e00ff */
[----:B------:R-:W-:Y:S02]  /*6d90*/  UIMAD.WIDE.U32 UR6, UR60, UR56, URZ ;  /* 0x000000383c0672a5 */ /* 0x000fe4000f8e00ff */
[----:B------:R-:W-:Y:S02]  /*6da0*/  UISETP.NE.AND UP0, UPT, UR58, 0x1, UPT ;  /* 0x000000013a00788c */ /* 0x000fe4000bf05270 */
[----:B------:R-:W-:Y:S02]  /*6db0*/  UIMAD.WIDE.U32 UR8, UR36, UR59, URZ ;  /* 0x0000003b240872a5 */ /* 0x000fe4000f8e00ff */
[----:B------:R-:W-:Y:S02]  /*6dc0*/  UIMAD.WIDE.U32 UR12, UR37, UR56, URZ ;  /* 0x00000038250c72a5 */ /* 0x000fe4000f8e00ff */
[----:B------:R-:W-:Y:S02]  /*6dd0*/  UISETP.NE.AND UP1, UPT, UR42, 0x1, UPT ;  /* 0x000000012a00788c */ /* 0x000fe4000bf25270 */
[----:B------:R-:W-:Y:S01]  /*6de0*/  UISETP.NE.AND UP2, UPT, UR39, 0x1, UPT ;  /* 0x000000012700788c */ /* 0x000fe2000bf45270 */
[----:B------:R-:W-:Y:S02]  /*6df0*/  UMOV UR4, UR5 ;  /* 0x0000000500047c82 */ /* 0x000fe40008000000 */
[----:B--2---:R-:W-:Y:S03]  /*6e00*/  USHF.R.U32.HI UR5, URZ, UR10, UR4 ;  /* 0x0000000aff057299 */ /* 0x004fe60008011604 */
[----:B------:R-:W-:Y:S02]  /*6e10*/  UMOV UR4, UR7 ;  /* 0x0000000700047c82 */ /* 0x000fe40008000000 */
[----:B------:R-:W-:Y:S02]  /*6e20*/  USHF.R.U32.HI UR7, URZ, UR57, UR4 ;  /* 0x00000039ff077299 */ /* 0x000fe40008011604 */
[----:B------:R-:W-:Y:S02]  /*6e30*/  USEL UR4, UR52, UR5, !UP0 ;  /* 0x0000000534047287 */ /* 0x000fe4000c000000 */
[----:B------:R-:W-:Y:S01]  /*6e40*/  USEL UR7, UR60, UR7, !UP1 ;  /* 0x000000073c077287 */ /* 0x000fe2000c800000 */
[----:B------:R-:W-:Y:S01]  /*6e50*/  UMOV UR5, UR9 ;  /* 0x0000000900057c82 */ /* 0x000fe20008000000 */
[----:B------:R-:W-:Y:S02]  /*6e60*/  UIMAD.WIDE.U32 UR8, UR4, UR40, URZ ;  /* 0x00000028040872a5 */ /* 0x000fe4000f8e00ff */
[----:B------:R-:W-:Y:S03]  /*6e70*/  USHF.R.U32.HI UR6, URZ, UR10, UR5 ;  /* 0x0000000aff067299 */ /* 0x000fe60008011605 */
[----:B------:R-:W-:Y:S01]  /*6e80*/  UMOV UR5, UR13 ;  /* 0x0000000d00057c82 */ /* 0x000fe20008000000 */
[----:B------:R-:W-:Y:S02]  /*6e90*/  UIMAD.WIDE.U32 UR12, UR7, UR40, URZ ;  /* 0x00000028070c72a5 */ /* 0x000fe4000f8e00ff */
[----:B------:R-:W-:Y:S02]  /*6ea0*/  USHF.R.U32.HI UR10, URZ, UR57, UR5 ;  /* 0x00000039ff0a7299 */ /* 0x000fe40008011605 */
[----:B------:R-:W-:Y:S01]  /*6eb0*/  USEL UR6, UR36, UR6, !UP0 ;  /* 0x0000000624067287 */ /* 0x000fe2000c000000 */
[----:B------:R-:W-:Y:S02]  /*6ec0*/  UMOV UR5, UR9 ;  /* 0x0000000900057c82 */ /* 0x000fe40008000000 */
[----:B------:R-:W-:Y:S01]  /*6ed0*/  UMOV UR8, UR13 ;  /* 0x0000000d00087c82 */ /* 0x000fe20008000000 */
[----:B------:R-:W-:Y:S02]  /*6ee0*/  @UP2 USHF.R.U32.HI UR4, URZ, UR41, UR5 ;  /* 0x00000029ff042299 */ /* 0x000fe40008011605 */
[----:B------:R-:W-:Y:S02]  /*6ef0*/  @UP2 USHF.R.U32.HI UR7, URZ, UR41, UR8 ;  /* 0x00000029ff072299 */ /* 0x000fe40008011608 */
[----:B------:R-:W-:Y:S02]  /*6f00*/  UIMAD UR4, UR39, UR4, URZ ;  /* 0x00000004270472a4 */ /* 0x000fe4000f8e02ff */
[----:B------:R-:W-:Y:S02]  /*6f10*/  UIMAD.WIDE.U32 UR12, UR6, UR40, URZ ;  /* 0x00000028060c72a5 */ /* 0x000fe4000f8e00ff */
[----:B------:R-:W-:Y:S02]  /*6f20*/  USEL UR5, UR37, UR10, !UP1 ;  /* 0x0000000a25057287 */ /* 0x000fe4000c800000 */
[----:B------:R-:W-:Y:S02]  /*6f30*/  UIMAD UR8, UR39, UR7, URZ ;  /* 0x00000007270872a4 */ /* 0x000fe4000f8e02ff */
[----:B------:R-:W-:Y:S03]  /*6f40*/  UISETP.GE.AND UP0, UPT, UR6, UR4, UPT ;  /* 0x000000040600728c */ /* 0x000fe6000bf06270 */
[----:B------:R-:W-:Y:S01]  /*6f50*/  UMOV UR4, UR13 ;  /* 0x0000000d00047c82 */ /* 0x000fe20008000000 */
[----:B------:R-:W-:Y:S02]  /*6f60*/  UISETP.GE.OR UP0, UPT, UR5, UR8, UP0 ;  /* 0x000000080500728c */ /* 0x000fe40008706670 */
[----:B------:R-:W-:Y:S02]  /*6f70*/  USHF.R.U32.HI UR4, URZ, UR41, UR4 ;  /* 0x00000029ff047299 */ /* 0x000fe40008011604 */
[----:B------:R-:W-:Y:S02]  /*6f80*/  UIMAD.WIDE.U32 UR8, UR5, UR40, URZ ;  /* 0x00000028050872a5 */ /* 0x000fe4000f8e00ff */
[----:B------:R-:W-:Y:S02]  /*6f90*/  USEL UR12, UR6, UR4, !UP2 ;  /* 0x00000004060c7287 */ /* 0x000fe4000d000000 */
[----:B------:R-:W-:Y:S02]  /*6fa0*/  UIADD3 UR8, UPT, UPT, -UR5, URZ, URZ ;  /* 0x000000ff05087290 */ /* 0x000fe4000fffe1ff */
[----:B------:R-:W-:Y:S01]  /*6fb0*/  UIADD3 UR10, UPT, UPT, -UR12, URZ, URZ ;  /* 0x000000ff0c0a7290 */ /* 0x000fe2000fffe1ff */
[----:B------:R-:W-:Y:S01]  /*6fc0*/  @!UP0 UMOV UR4, UR9 ;  /* 0x0000000900048c82 */ /* 0x000fe20008000000 */
[----:B------:R-:W-:Y:S02]  /*6fd0*/  UIADD3 UR9, UPT, UPT, -UR6, URZ, URZ ;  /* 0x000000ff06097290 */ /* 0x000fe4000fffe1ff */
[----:B------:R-:W-:Y:S02]  /*6fe0*/  @!UP0 USHF.R.U32.HI UR4, URZ, UR41, UR4 ;  /* 0x00000029ff048299 */ /* 0x000fe40008011604 */
[----:B------:R-:W-:Y:S02]  /*6ff0*/  UIMAD UR10, UR39, UR10, UR6 ;  /* 0x0000000a270a72a4 */ /* 0x000fe4000f8e0206 */
[----:B------:R-:W-:Y:S04]  /*7000*/  @!UP0 USEL UR4, UR5, UR4, !UP2 ;  /* 0x0000000405048287 */ /* 0x000fe8000d000000 */
[----:B------:R-:W-:Y:S02]  /*7010*/  @!UP0 UIMAD UR10, UR7, UR10, UR4 ;  /* 0x0000000a070a82a4 */ /* 0x000fe4000f8e0204 */
[----:B------:R-:W-:Y:S02]  /*7020*/  @!UP0 UIADD3 UR12, UPT, UPT, UR12, -UR4, URZ ;  /* 0x800000040c0c8290 */ /* 0x000fe4000fffe0ff */
[----:B------:R-:W-:Y:S02]  /*7030*/  UIMAD UR7, UR42, UR8, UR37 ;  /* 0x000000082a0772a4 */ /* 0x000fe4000f8e0225 */
[----:B------:R-:W-:Y:S02]  /*7040*/  @!UP0 UIMAD UR6, UR12, UR39, UR5 ;  /* 0x000000270c0682a4 */ /* 0x000fe4000f8e0205 */
[----:B------:R-:W-:Y:S01]  /*7050*/  UIMAD UR4, UR58, UR9, UR36 ;  /* 0x000000093a0472a4 */ /* 0x000fe2000f8e0224 */
[----:B------:R-:W-:Y:S02]  /*7060*/  @!UP0 UMOV UR5, UR10 ;  /* 0x0000000a00058c82 */ /* 0x000fe40008000000 */
[----:B------:R-:W-:Y:S02]  /*7070*/  UIMAD UR37, UR5, UR42, UR7 ;  /* 0x0000002a052572a4 */ /* 0x000fe4000f8e0207 */
[----:B------:R-:W-:Y:S11]  /*7080*/  UIMAD UR36, UR6, UR58, UR4 ;  /* 0x0000003a062472a4 */ /* 0x000ff6000f8e0204 */
[----:B------:R-:W-:Y:S01]  /*7090*/  @!UPT UIADD3 URZ, UPT, UPT, URZ, URZ, URZ ;  /* 0x000000fffffff290 */ /* 0x000fe2000fffe0ff */
.L_x_128:
[----:B------:R-:W-:Y:S01]  /*70a0*/  UISETP.NE.AND UP0, UPT, UR38, 0x1, UPT ;  /* 0x000000012600788c */ /* 0x000fe2000bf05270 */
[----:B------:R-:W-:Y:S01]  /*70b0*/  LOP3.LUT P0, RZ, R84, 0x1b0, RZ, 0xc0, !PT ;  /* 0x000001b054ff7812 */ /* 0x000fe2000780c0ff */
[----:B------:R-:W-:Y:S01]  /*70c0*/  USHF.L.U32 UR49, UR11, 0x7, URZ ;  /* 0x000000070b317899 */ /* 0x000fe200080006ff */
[----:B------:R-:W-:Y:S01]  /*70d0*/  BSSY.RECONVERGENT B6, `(.L_x_129) ;  /* 0x0000034000067945 */ /* 0x000fe20003800200 */
[----:B------:R-:W-:Y:S01]  /*70e0*/  USHF.L.U32 UR50, UR20, 0x7, URZ ;  /* 0x0000000714327899 */ /* 0x000fe200080006ff */
[----:B------:R-:W-:Y:S06]  /*70f0*/  IADD3 R86, PT, PT, R86, 0x1, RZ ;  /* 0x0000000156567810 */ /* 0x000fec0007ffe0ff */
[----:B------:R-:W2:Y:S01]  /*7100*/  @!UP0 LDCU.128 UR12, c[0x0][0xf10] ;  /* 0x0001e200ff0c87ac */ /* 0x000ea20008000c00 */
[----:B------:R-:W3:Y:S01]  /*7110*/  @!UP0 LDCU UR5, c[0x0][0xf0c] ;  /* 0x0001e180ff0587ac */ /* 0x000ee20008000800 */
[----:B------:R-:W4:Y:S01]  /*7120*/  @!UP0 LDCU UR10, c[0x0][0xf20] ;  /* 0x0001e400ff0a87ac */ /* 0x000f220008000800 */
[----:B--2---:R-:W-:Y:S02]  /*7130*/  UIMAD.WIDE.U32 UR8, UR37, UR12, URZ ;  /* 0x0000000c250872a5 */ /* 0x004fe4000f8e00ff */
[----:B------:R-:W-:Y:S02]  /*7140*/  UIMAD.WIDE.U32 UR6, UR36, UR15, URZ ;  /* 0x0000000f240672a5 */ /* 0x000fe4000f8e00ff */
[----:B------:R-:W-:Y:S03]  /*7150*/  @!UP0 UISETP.NE.AND UP1, UPT, UR14, 0x1, UPT ;  /* 0x000000010e00888c */ /* 0x000fe6000bf25270 */
[----:B------:R-:W-:Y:S01]  /*7160*/  @!UP0 UMOV UR4, UR9 ;  /* 0x0000000900048c82 */ /* 0x000fe20008000000 */
[----:B---3--:R-:W-:Y:S02]  /*7170*/  @!UP0 UISETP.NE.AND UP2, UPT, UR5, 0x1, UPT ;  /* 0x000000010500888c */ /* 0x008fe4000bf45270 */
[----:B------:R-:W-:Y:S01]  /*7180*/  @!UP0 USHF.R.U32.HI UR4, URZ, UR13, UR4 ;  /* 0x0000000dff048299 */ /* 0x000fe20008011604 */
[----:B------:R-:W-:Y:S02]  /*7190*/  @!UP0 UMOV UR6, UR7 ;  /* 0x0000000700068c82 */ /* 0x000fe40008000000 */
[----:B----4-:R-:W-:Y:S02]  /*71a0*/  @!UP0 USHF.R.U32.HI UR6, URZ, UR10, UR6 ;  /* 0x0000000aff068299 */ /* 0x010fe40008011606 */
[----:B------:R-:W-:Y:S02]  /*71b0*/  @!UP0 USEL UR7, UR37, UR4, !UP2 ;  /* 0x0000000425078287 */ /* 0x000fe4000d000000 */
[----:B------:R-:W-:Y:S04]  /*71c0*/  @!UP0 USEL UR6, UR36, UR6, !UP1 ;  /* 0x0000000624068287 */ /* 0x000fe8000c800000 */
[----:B------:R-:W-:Y:S02]  /*71d0*/  @!UP0 UIADD3 UR4, UPT, UPT, -UR7, UR6, URZ ;  /* 0x0000000607048290 */ /* 0x000fe4000fffe1ff */
[----:B------:R-:W-:Y:S02]  /*71e0*/  @!UP0 UIADD3 UR6, UPT, UPT, UR7, -UR6, URZ ;  /* 0x8000000607068290 */ /* 0x000fe4000fffe0ff */
[----:B------:R-:W-:Y:S02]  /*71f0*/  @!UP0 UIMAD UR37, UR4, UR5, UR37 ;  /* 0x00000005042582a4 */ /* 0x000fe4000f8e0225 */
[----:B------:R-:W-:Y:S01]  /*7200*/  @!UP0 UIMAD UR36, UR6, UR14, UR36 ;  /* 0x0000000e062482a4 */ /* 0x000fe2000f8e0224 */
[----:B------:R-:W-:Y:S11]  /*7210*/  @!P0 BRA `(.L_x_130) ;  /* 0x00000000007c8947 */ /* 0x000ff60003800000 */
[----:B------:R-:W2:Y:S01]  /*7220*/  LDCU.64 UR8, c[0x4][0x80] ;  /* 0x01001000ff0877ac */ /* 0x000ea20008000a00 */
[----:B------:R-:W-:Y:S01]  /*7230*/  MOV R2, 0x0 ;  /* 0x0000000000027802 */ /* 0x000fe20000000f00 */
[----:B------:R-:W-:Y:S02]  /*7240*/  HFMA2 R12, -RZ, RZ, 0, 5.9604644775390625e-08 ;  /* 0x00000001ff0c7431 */ /* 0x000fe400000001ff */
[----:B------:R-:W-:Y:S01]  /*7250*/  IMAD.MOV.U32 R8, RZ, RZ, 0x70 ;  /* 0x00000070ff087424 */ /* 0x000fe200078e00ff */
[----:B------:R3:W4:Y:S01]  /*7260*/  LDC.64 R14, c[0x4][R2] ;  /* 0x01000000020e7b82 */ /* 0x0007220000000a00 */
[----:B------:R-:W1:Y:S01]  /*7270*/  LDCU.64 UR6, c[0x4][0x88] ;  /* 0x01001100ff0677ac */ /* 0x000e620008000a00 */
[----:B------:R-:W-:Y:S01]  /*7280*/  IMAD.MOV.U32 R13, RZ, RZ, RZ ;  /* 0x000000ffff0d7224 */ /* 0x000fe200078e00ff */
[----:B------:R-:W1:Y:S01]  /*7290*/  LDCU.64 UR4, c[0x4][0x8] ;  /* 0x01000100ff0477ac */ /* 0x000e620008000a00 */
[----:B--2---:R-:W-:Y:S01]  /*72a0*/  MOV R5, UR9 ;  /* 0x0000000900057c02 */ /* 0x004fe20008000f00 */
[----:B------:R-:W-:Y:S01]  /*72b0*/  IMAD.U32 R4, RZ, RZ, UR8 ;  /* 0x00000008ff047e24 */ /* 0x000fe2000f8e00ff */
[----:B-1----:R-:W-:Y:S01]  /*72c0*/  MOV R7, UR7 ;  /* 0x0000000700077c02 */ /* 0x002fe20008000f00 */
[----:B------:R-:W-:Y:S01]  /*72d0*/  IMAD.U32 R6, RZ, RZ, UR6 ;  /* 0x00000006ff067e24 */ /* 0x000fe2000f8e00ff */
[----:B------:R-:W-:Y:S01]  /*72e0*/  MOV R11, UR5 ;  /* 0x00000005000b7c02 */ /* 0x000fe20008000f00 */
[----:B------:R-:W-:Y:S02]  /*72f0*/  IMAD.U32 R10, RZ, RZ, UR4 ;  /* 0x00000004ff0a7e24 */ /* 0x000fe4000f8e00ff */
[----:B------:R-:W-:Y:S07]  /*7300*/  LEPC R20, `(.L_x_131) ;  /* 0x000000001014794e */ /* 0x000fee0000000000 */
[----:B---345:R-:W-:Y:S05]  /*7310*/  CALL.ABS.NOINC R14 ;  /* 0x000000000e007343 */ /* 0x038fea0003c00000 */
.L_x_131:
[----:B------:R-:W1:Y:S01]  /*7320*/  LDCU.64 UR8, c[0x4][0x80] ;  /* 0x01001000ff0877ac */ /* 0x000e620008000a00 */
[----:B------:R-:W2:Y:S01]  /*7330*/  LDC.64 R2, c[0x4][R2] ;  /* 0x0100000002027b82 */ /* 0x000ea20000000a00 */
[----:B------:R-:W-:Y:S02]  /*7340*/  HFMA2 R12, -RZ, RZ, 0, 5.9604644775390625e-08 ;  /* 0x00000001ff0c7431 */ /* 0x000fe400000001ff */
[----:B------:R-:W-:Y:S02]  /*7350*/  IMAD.MOV.U32 R8, RZ, RZ, 0x70 ;  /* 0x00000070ff087424 */ /* 0x000fe400078e00ff */
[----:B------:R-:W-:Y:S01]  /*7360*/  IMAD.MOV.U32 R13, RZ, RZ, RZ ;  /* 0x000000ffff0d7224 */ /* 0x000fe200078e00ff */
[----:B------:R-:W3:Y:S01]  /*7370*/  LDCU.64 UR6, c[0x4][0x88] ;  /* 0x01001100ff0677ac */ /* 0x000ee20008000a00 */
[----:B------:R-:W4:Y:S01]  /*7380*/  LDCU.64 UR4, c[0x4][0x8] ;  /* 0x01000100ff0477ac */ /* 0x000f220008000a00 */
[----:B-1----:R-:W-:Y:S02]  /*7390*/  MOV R4, UR8 ;  /* 0x0000000800047c02 */ /* 0x002fe40008000f00 */
[----:B------:R-:W-:Y:S02]  /*73a0*/  MOV R5, UR9 ;  /* 0x0000000900057c02 */ /* 0x000fe40008000f00 */
[----:B---3--:R-:W-:Y:S01]  /*73b0*/  MOV R7, UR7 ;  /* 0x0000000700077c02 */ /* 0x008fe20008000f00 */
[----:B------:R-:W-:Y:S01]  /*73c0*/  IMAD.U32 R6, RZ, RZ, UR6 ;  /* 0x00000006ff067e24 */ /* 0x000fe2000f8e00ff */
[----:B----4-:R-:W-:Y:S01]  /*73d0*/  MOV R11, UR5 ;  /* 0x00000005000b7c02 */ /* 0x010fe20008000f00 */
[----:B------:R-:W-:Y:S02]  /*73e0*/  IMAD.U32 R10, RZ, RZ, UR4 ;  /* 0x00000004ff0a7e24 */ /* 0x000fe4000f8e00ff */
[----:B------:R-:W-:Y:S07]  /*73f0*/  LEPC R20, `(.L_x_130) ;  /* 0x000000001014794e */ /* 0x000fee0000000000 */
[----:B--2---:R-:W-:Y:S05]  /*7400*/  CALL.ABS.NOINC R2 ;  /* 0x0000000002007343 */ /* 0x004fea0003c00000 */
.L_x_130:
[----:B------:R-:W-:Y:S05]  /*7410*/  BSYNC.RECONVERGENT B6 ;  /* 0x0000000000067941 */ /* 0x000fea0003800200 */
.L_x_129:
[----:B------:R-:W-:Y:S02]  /*7420*/  R2UR UR6, R83 ;  /* 0x00000000530672ca */ /* 0x000fe400000e0000 */
[----:B------:R-:W-:Y:S02]  /*7430*/  R2UR UR5, R97 ;  /* 0x00000000610572ca */ /* 0x000fe400000e0000 */
[----:B------:R-:W-:Y:S02]  /*7440*/  R2UR UR4, R96 ;  /* 0x00000000600472ca */ /* 0x000fe400000e0000 */
[----:B------:R-:W-:Y:S02]  /*7450*/  ISETP.NE.U32.AND P4, PT, R78, RZ, PT ;  /* 0x000000ff4e00720c */ /* 0x000fe40003f85070 */
[----:B------:R-:W-:Y:S02]  /*7460*/  ISETP.NE.U32.AND P2, PT, RZ, UR54, PT ;  /* 0x00000036ff007c0c */ /* 0x000fe4000bf45070 */
[----:B------:R-:W-:Y:S02]  /*7470*/  ISETP.NE.AND.EX P4, PT, R79, RZ, PT, P4 ;  /* 0x000000ff4f00720c */ /* 0x000fe40003f85340 */
[----:B------:R-:W-:Y:S01]  /*7480*/  ISETP.NE.AND.EX P2, PT, RZ, UR55, PT, P2 ;  /* 0x00000037ff007c0c */ /* 0x000fe2000bf45320 */
[----:B------:R-:W-:Y:S02]  /*7490*/  UISETP.NE.AND UP2, UPT, UR6, URZ, UPT ;  /* 0x000000ff0600728c */ /* 0x000fe4000bf45270 */
[----:B------:R-:W-:Y:S04]  /*74a0*/  UISETP.NE.U32.AND UP0, UPT, UR5, URZ, UPT ;  /* 0x000000ff0500728c */ /* 0x000fe8000bf05070 */
[----:B------:R-:W-:Y:S01]  /*74b0*/  UISETP.NE.AND.EX UP1, UPT, UR4, URZ, UPT, UP0 ;  /* 0x000000ff0400728c */ /* 0x000fe2000bf25300 */
[----:B------:R-:W-:Y:S01]  /*74c0*/  PLOP3.LUT P1, PT, PT, PT, UP2, 0x80, 0x8 ;  /* 0x000000000008781c */ /* 0x000fe20003f2f028 */
[----:B------:R-:W-:Y:S03]  /*74d0*/  UPLOP3.LUT UP0, UPT, UPT, UPT, UPT, 0x40, 0x4 ;  /* 0x000000000004789c */ /* 0x000fe60003f0e870 */
[----:B------:R-:W-:Y:S06]  /*74e0*/  @UP2 UPLOP3.LUT UP0, UPT, UPT, UPT, UP1, 0x80, 0x8 ;  /* 0x000000000008289c */ /* 0x000fec0003f0f010 */
[----:B------:R-:W-:Y:S01]  /*74f0*/  PLOP3.LUT P0, PT, PT, PT, UP0, 0x80, 0x8 ;  /* 0x000000000008781c */ /* 0x000fe20003f0f008 */
[----:B------:R-:W-:Y:S01]  /*7500*/  @!UPT UIADD3 URZ, UPT, UPT, URZ, URZ, URZ ;  /* 0x000000fffffff290 */ /* 0x000fe2000fffe0ff */
[----:B------:R-:W-:Y:S11]  /*7510*/  BRA.U !UP1, `(.L_x_132) ;  /* 0x0000000109407547 */ /* 0x000ff6000b800000 */
[----:B------:R-:W-:Y:S01]  /*7520*/  UISETP.NE.U32.AND UP0, UPT, UR54, URZ, UPT ;  /* 0x000000ff3600728c */ /* 0x000fe2000bf05070 */
[----:B------:R-:W-:Y:S01]  /*7530*/  R2UR UR6, R97 ;  /* 0x00000000610672ca */ /* 0x000fe200000e0000 */
[----:B------:R-:W2:Y:S01]  /*7540*/  LDCU.64 UR8, c[0x0][0x358] ;  /* 0x00006b00ff0877ac */ /* 0x000ea20008000a00 */
[----:B------:R-:W-:Y:S02]  /*7550*/  HFMA2 R80, -RZ, RZ, 0, 5.9604644775390625e-08 ;  /* 0x00000001ff507431 */ /* 0x000fe400000001ff */
[----:B-1----:R-:W-:Y:S01]  /*7560*/  IMAD.MOV.U32 R0, RZ, RZ, 0x1 ;  /* 0x00000001ff007424 */ /* 0x002fe200078e00ff */
[----:B------:R-:W-:Y:S06]  /*7570*/  UISETP.NE.AND.EX UP0, UPT, UR55, URZ, UPT, UP0 ;  /* 0x000000ff3700728c */ /* 0x000fec000bf05300 */
[----:B------:R-:W-:Y:S05]  /*7580*/  PLOP3.LUT P3, PT, PT, PT, UP0, 0x80, 0x8 ;  /* 0x000000000008781c */ /* 0x000fea0003f6f008 */
[----:B------:R-:W1:Y:S01]  /*7590*/  @UP0 LDCU.64 UR4, c[0x0][0xc88] ;  /* 0x00019100ff0407ac */ /* 0x000e620008000a00 */
[----:B------:R-:W-:Y:S07]  /*75a0*/  @UP0 UIMAD UR6, UR44, UR6, URZ ;  /* 0x000000062c0602a4 */ /* 0x000fee000f8e02ff */
[----:B------:R-:W-:Y:S01]  /*75b0*/  @!P3 PRMT R80, R0, 0x7610, R80 ;  /* 0x000076100050b816 */ /* 0x000fe20000000050 */
[----:B-1----:R-:W-:Y:S06]  /*75c0*/  @UP0 UIMAD.WIDE UR4, UR6, 0x4, UR4 ;  /* 0x00000004060408a5 */ /* 0x002fec000f8e0204 */
[----:B------:R-:W-:Y:S02]  /*75d0*/  IMAD.U32 R2, RZ, RZ, UR4 ;  /* 0x00000004ff027e24 */ /* 0x000fe4000f8e00ff */
[----:B------:R-:W-:Y:S03]  /*75e0*/  IMAD.U32 R3, RZ, RZ, UR5 ;  /* 0x00000005ff037e24 */ /* 0x000fe6000f8e00ff */
[----:B------:R-:W1:Y:S02]  /*75f0*/  @!UP0 LDCU UR4, c[0x0][0xc80] ;  /* 0x00019000ff0487ac */ /* 0x000e640008000800 */
[----:B--2--5:R2:W5:Y:S02]  /*7600*/  @P3 LDG.E R41, desc[UR8][R2.64] ;  /* 0x0000000802293981 */ /* 0x024564000c1e1900 */
[----:B-12---:R-:W-:Y:S02]  /*7610*/  @!P3 MOV R41, UR4 ;  /* 0x000000040029bc02 */ /* 0x006fe40008000f00 */
.L_x_132:
[----:B------:R-:W-:Y:S05]  /*7620*/  @!P4 BRA `(.L_x_133) ;  /* 0x000000000024c947 */ /* 0x000fea0003800000 */
[----:B------:R-:W-:Y:S01]  /*7630*/  ISETP.NE.U32.AND P3, PT, R76, RZ, PT ;  /* 0x000000ff4c00720c */ /* 0x000fe20003f65070 */
[----:B------:R-:W2:Y:S03]  /*7640*/  LDCU.64 UR4, c[0x0][0x358] ;  /* 0x00006b00ff0477ac */ /* 0x000ea60008000a00 */
[----:B------:R-:W-:Y:S11]  /*7650*/  ISETP.NE.AND.EX P3, PT, R77, RZ, PT, P3 ;  /* 0x000000ff4d00720c */ /* 0x000ff60003f65330 */
[----:B------:R-:W-:Y:S02]  /*7660*/  @!UPT UIADD3 URZ, UPT, UPT, URZ, URZ, URZ ;  /* 0x000000fffffff290 */ /* 0x000fe4000fffe0ff */
[----:B------:R-:W3:Y:S01]  /*7670*/  @P3 LDC.64 R2, c[0x0][0xca8] ;  /* 0x00032a00ff023b82 */ /* 0x000ee20000000a00 */
[----:B-1----:R-:W-:Y:S04]  /*7680*/  @P3 IMAD R0, R78, UR44, RZ ;  /* 0x0000002c4e003c24 */ /* 0x002fe8000f8e02ff */
[----:B---3--:R-:W-:Y:S05]  /*7690*/  @P3 IMAD.WIDE R2, R0, 0x4, R2 ;  /* 0x0000000400023825 */ /* 0x008fea00078e0202 */
[----:B--2--5:R2:W5:Y:S02]  /*76a0*/  @P3 LDG.E R38, desc[UR4][R2.64] ;  /* 0x0000000402263981 */ /* 0x024564000c1e1900 */
[----:B--2---:R-:W3:Y:S02]  /*76b0*/  @!P3 LDC R38, c[0x0][0xca0] ;  /* 0x00032800ff26bb82 */ /* 0x004ee40000000800 */
.L_x_133:
[----:B-----5:R-:W-:Y:S01]  /*76c0*/  FSETP.NEU.AND P3, PT, R41, RZ, PT ;  /* 0x000000ff2900720b */ /* 0x020fe20003f6d000 */
[----:B------:R-:W-:Y:S01]  /*76d0*/  BSSY B1, `(.L_x_134) ;  /* 0x0000039000017945 */ /* 0x000fe20003800000 */
[----:B------:R-:W-:Y:S01]  /*76e0*/  SEL R3, RZ, 0xffffffff, P2 ;  /* 0xffffffffff037807 */ /* 0x000fe20001000000 */
[----:B------:R-:W-:Y:S01]  /*76f0*/  IMAD.MOV.U32 R47, RZ, RZ, 0x1 ;  /* 0x00000001ff2f7424 */ /* 0x000fe200078e00ff */
[----:B------:R-:W-:Y:S01]  /*7700*/  @P1 LOP3.LUT P2, RZ, R80, 0xff, RZ, 0xc0, !PT ;  /* 0x000000ff50ff1812 */ /* 0x000fe2000784c0ff */
[----:B------:R-:W-:Y:S01]  /*7710*/  IMAD R39, R36, 0x80, R37 ;  /* 0x0000008024277824 */ /* 0x000fe200078e0225 */
[----:B------:R-:W-:Y:S01]  /*7720*/  @P1 SEL R2, RZ, 0xffffffff, P3 ;  /* 0xffffffffff021807 */ /* 0x000fe20001800000 */
[----:B------:R-:W-:Y:S01]  /*7730*/  IMAD R87, R94, -0x10, R92 ;  /* 0xfffffff05e577824 */ /* 0x000fe200078e025c */
[----:B------:R-:W-:Y:S01]  /*7740*/  LOP3.LUT R90, R90, 0x1, RZ, 0x3c, !PT ;  /* 0x000000015a5a7812 */ /* 0x000fe200078e3cff */
[----:B------:R-:W-:Y:S01]  /*7750*/  IMAD.MOV.U32 R46, RZ, RZ, RZ ;  /* 0x000000ffff2e7224 */ /* 0x000fe200078e00ff */
[----:B------:R-:W-:Y:S02]  /*7760*/  @P0 SEL R2, R3, R2, !P2 ;  /* 0x0000000203020207 */ /* 0x000fe40005000000 */
[----:B------:R-:W-:Y:S02]  /*7770*/  CS2R R74, SRZ ;  /* 0x00000000004a7805 */ /* 0x000fe4000001ff00 */
[----:B------:R-:W-:Y:S02]  /*7780*/  LEA R99, R36, UR43, 0x3 ;  /* 0x0000002b24637c11 */ /* 0x000fe4000f8e18ff */
[----:B------:R-:W-:Y:S02]  /*7790*/  CS2R R72, SRZ ;  /* 0x0000000000487805 */ /* 0x000fe4000001ff00 */
[----:B------:R-:W-:Y:S02]  /*77a0*/  @P1 LOP3.LUT R2, R2, 0x1, RZ, 0xc0, !PT ;  /* 0x0000000102021812 */ /* 0x000fe400078ec0ff */
[----:B------:R-:W-:Y:S02]  /*77b0*/  CS2R R66, SRZ ;  /* 0x0000000000427805 */ /* 0x000fe4000001ff00 */
[----:B-1----:R-:W-:Y:S02]  /*77c0*/  SHF.L.U32 R0, R89, 0x1f, RZ ;  /* 0x0000001f59007819 */ /* 0x002fe400000006ff */
[----:B------:R-:W-:Y:S02]  /*77d0*/  CS2R R64, SRZ ;  /* 0x0000000000407805 */ /* 0x000fe4000001ff00 */
[----:B------:R-:W-:Y:S02]  /*77e0*/  ISETP.NE.U32.OR P5, PT, R2, 0x1, !P1 ;  /* 0x000000010200780c */ /* 0x000fe40004fa5470 */
[----:B------:R-:W-:Y:S02]  /*77f0*/  CS2R R58, SRZ ;  /* 0x00000000003a7805 */ /* 0x000fe4000001ff00 */
[----:B------:R-:W-:Y:S02]  /*7800*/  PLOP3.LUT P2, PT, PT, PT, UP1, 0x80, 0x8 ;  /* 0x000000000008781c */ /* 0x000fe40003f4f018 */
[----:B------:R-:W-:Y:S02]  /*7810*/  CS2R R56, SRZ ;  /* 0x0000000000387805 */ /* 0x000fe4000001ff00 */
[----:B------:R-:W-:Y:S02]  /*7820*/  LOP3.LUT P4, R85, R80, 0xff, RZ, 0xc0, !PT ;  /* 0x000000ff50557812 */ /* 0x000fe4000788c0ff */
[----:B------:R-:W-:Y:S02]  /*7830*/  CS2R R50, SRZ ;  /* 0x0000000000327805 */ /* 0x000fe4000001ff00 */
[----:B------:R-:W-:Y:S02]  /*7840*/  SEL R2, RZ, 0xffffffff, P3 ;  /* 0xffffffffff027807 */ /* 0x000fe40001800000 */
[----:B------:R-:W-:Y:S02]  /*7850*/  CS2R R48, SRZ ;  /* 0x0000000000307805 */ /* 0x000fe4000001ff00 */
[----:B------:R-:W-:Y:S02]  /*7860*/  P2R R98, PR, RZ, 0x20 ;  /* 0x00000020ff627803 */ /* 0x000fe40000000000 */
[----:B------:R-:W-:Y:S02]  /*7870*/  @P5 SHF.L.U32 R4, R90, 0x1f, RZ ;  /* 0x0000001f5a045819 */ /* 0x000fe400000006ff */
[----:B------:R-:W-:Y:S02]  /*7880*/  @P2 SEL R2, R3, R2, !P4 ;  /* 0x0000000203022207 */ /* 0x000fe40006000000 */
[----:B------:R-:W1:Y:S02]  /*7890*/  @P5 SYNCS.PHASECHK.TRANS64.TRYWAIT P1, [UR43+0x1b0], R4 ;  /* 0x0001b004ff0055a7 */ /* 0x000e64000802112b */
[----:B------:R-:W-:Y:S04]  /*78a0*/  LOP3.LUT R2, R2, 0x1, RZ, 0xc0, !PT ;  /* 0x0000000102027812 */ /* 0x000fe800078ec0ff */
[----:B------:R-:W-:Y:S04]  /*78b0*/  ISETP.NE.U32.AND P2, PT, R2, 0x1, PT ;  /* 0x000000010200780c */ /* 0x000fe80003f45070 */
[----:B------:R-:W-:Y:S01]  /*78c0*/  P2R R60, PR, RZ, 0x4 ;  /* 0x00000004ff3c7803 */ /* 0x000fe20000000000 */
[----:B------:R2:W4:Y:S01]  /*78d0*/  SYNCS.PHASECHK.TRANS64.TRYWAIT P0, [R99+URZ+0x220], R0 ;  /* 0x00022000630075a7 */ /* 0x00052200080011ff */
[----:B-1----:R-:W-:Y:S01]  /*78e0*/  @P5 SEL R47, RZ, 0x1, !P1 ;  /* 0x00000001ff2f5807 */ /* 0x002fe20004800000 */
[----:B--2---:R-:W-:Y:S06]  /*78f0*/  @!P5 BRA `(.L_x_135) ;  /* 0x000000000058d947 */ /* 0x004fec0003800000 */
[----:B------:R-:W-:Y:S01]  /*7900*/  IMAD.MOV.U32 R75, RZ, RZ, RZ ;  /* 0x000000ffff4b7224 */ /* 0x000fe200078e00ff */
[----:B------:R-:W-:Y:S01]  /*7910*/  ISETP.NE.AND P1, PT, R47, RZ, PT ;  /* 0x000000ff2f00720c */ /* 0x000fe20003f25270 */
[----:B------:R-:W-:Y:S01]  /*7920*/  BSSY B0, `(.L_x_136) ;  /* 0x000000c000007945 */ /* 0x000fe20003800000 */
[----:B------:R-:W-:Y:S02]  /*7930*/  CS2R R50, SRZ ;  /* 0x0000000000327805 */ /* 0x000fe4000001ff00 */
[----:B------:R-:W-:Y:S02]  /*7940*/  CS2R R48, SRZ ;  /* 0x0000000000307805 */ /* 0x000fe4000001ff00 */
[----:B------:R-:W-:Y:S02]  /*7950*/  CS2R R58, SRZ ;  /* 0x00000000003a7805 */ /* 0x000fe4000001ff00 */
[----:B------:R-:W-:Y:S02]  /*7960*/  CS2R R56, SRZ ;  /* 0x0000000000387805 */ /* 0x000fe4000001ff00 */
[----:B------:R-:W-:Y:S02]  /*7970*/  CS2R R66, SRZ ;  /* 0x0000000000427805 */ /* 0x000fe4000001ff00 */
[----:B------:R-:W-:Y:S02]  /*7980*/  CS2R R64, SRZ ;  /* 0x0000000000407805 */ /* 0x000fe4000001ff00 */
[----:B------:R-:W-:Y:S01]  /*7990*/  CS2R R72, SRZ ;  /* 0x0000000000487805 */ /* 0x000fe2000001ff00 */
[----:B------:R-:W-:Y:S06]  /*79a0*/  @P1 BRA `(.L_x_137) ;  /* 0x00000000000c1947 */ /* 0x000fec0003800000 */
[----:B------:R-:W-:Y:S04]  /*79b0*/  SHF.L.U32 R3, R90, 0x1f, RZ ;  /* 0x0000001f5a037819 */ /* 0x000fe800000006ff */
[----:B------:R-:W1:Y:S02]  /*79c0*/  SYNCS.PHASECHK.TRANS64.TRYWAIT P1, [UR43+0x1b0], R3 ;  /* 0x0001b003ff0075a7 */ /* 0x000e64000802112b */
[----:B-1----:R-:W-:Y:S05]  /*79d0*/  @!P1 BRA `(.L_x_138) ;  /* 0x0000004400c09947 */ /* 0x002fea0003800000 */
.L_x_137:
[----:B------:R-:W-:Y:S05]  /*79e0*/  BSYNC B0 ;  /* 0x0000000000007941 */ /* 0x000fea0003800000 */
.L_x_136:
[----:B------:R-:W-:Y:S01]  /*79f0*/  ISETP.NE.AND P1, PT, R60, RZ, PT ;  /* 0x000000ff3c00720c */ /* 0x000fe20003f25270 */
[----:B------:R-:W-:Y:S11]  /*7a00*/  HFMA2 R46, -RZ, RZ, 0, 5.9604644775390625e-08 ;  /* 0x00000001ff2e7431 */ /* 0x000ff600000001ff */
[----:B------:R-:W-:Y:S01]  /*7a10*/  @!UPT UIADD3 URZ, UPT, UPT, URZ, URZ, URZ ;  /* 0x000000fffffff290 */ /* 0x000fe2000fffe0ff */
[----:B------:R2:W1:Y:S04]  /*7a20*/  @P1 LDS.128 R48, [R93] ;  /* 0x000000005d301984 */ /* 0x0004680000000c00 */
[----:B------:R2:W1:Y:S04]  /*7a30*/  @P1 LDS.128 R56, [R92+0x10] ;  /* 0x000010005c381984 */ /* 0x0004680000000c00 */
[----:B------:R2:W1:Y:S04]  /*7a40*/  @P1 LDS.128 R64, [R91+0x20] ;  /* 0x000020005b401984 */ /* 0x0004680000000c00 */
[----:B------:R2:W1:Y:S02]  /*7a50*/  @P1 LDS.128 R72, [R87+0x30] ;  /* 0x0000300057481984 */ /* 0x0004640000000c00 */
.L_x_135:
[----:B------:R-:W-:Y:S05]  /*7a60*/  BSYNC B1 ;  /* 0x0000000000017941 */ /* 0x000fea0003800000 */
.L_x_134:
[----:B-1----:R-:W-:Y:S04]  /*7a70*/  SHF.R.U32.HI R2, RZ, 0x15, R39 ;  /* 0x00000015ff027819 */ /* 0x002fe80000011627 */
[----:B------:R-:W-:Y:S01]  /*7a80*/  LOP3.LUT P1, RZ, R2, 0x3, R81, 0x48, !PT ;  /* 0x0000000302ff7812 */ /* 0x000fe20007824851 */
[----:B------:R-:W-:Y:S01]  /*7a90*/  @!UPT UIADD3 URZ, UPT, UPT, URZ, URZ, URZ ;  /* 0x000000fffffff290 */ /* 0x000fe2000fffe0ff */
[----:B----4-:R-:W-:Y:S11]  /*7aa0*/  @P0 BRA `(.L_x_139) ;  /* 0x0000000000080947 */ /* 0x010ff60003800000 */
[----:B------:R-:W1:Y:S02]  /*7ab0*/  SYNCS.PHASECHK.TRANS64.TRYWAIT P0, [R99+URZ+0x220], R0 ;  /* 0x00022000630075a7 */ /* 0x000e6400080011ff */
[----:B-1----:R-:W-:Y:S05]  /*7ac0*/  @!P0 BRA `(.L_x_140) ;  /* 0x00000044009c8947 */ /* 0x002fea0003800000 */
.L_x_139:
[----:B------:R-:W-:Y:S05]  /*7ad0*/  @!P1 BRA `(.L_x_141) ;  /* 0x0000000000409947 */ /* 0x000fea0003800000 */
[----:B------:R-:W4:Y:S01]  /*7ae0*/  LDCU.64 UR8, c[0x4][0x70] ;  /* 0x01000e00ff0877ac */ /* 0x000f220008000a00 */
[----:B------:R-:W-:Y:S01]  /*7af0*/  MOV R3, 0x0 ;  /* 0x0000000000037802 */ /* 0x000fe20000000f00 */
[----:B------:R-:W-:Y:S02]  /*7b00*/  HFMA2 R12, -RZ, RZ, 0, 5.9604644775390625e-08 ;  /* 0x00000001ff0c7431 */ /* 0x000fe400000001ff */
[----:B------:R-:W-:Y:S02]  /*7b10*/  IMAD.MOV.U32 R8, RZ, RZ, 0x192 ;  /* 0x00000192ff087424 */ /* 0x000fe400078e00ff */
[----:B------:R-:W-:Y:S01]  /*7b20*/  IMAD.MOV.U32 R13, RZ, RZ, RZ ;  /* 0x000000ffff0d7224 */ /* 0x000fe200078e00ff */
[----:B------:R-:W5:Y:S01]  /*7b30*/  LDCU.64 UR6, c[0x4][0x78] ;  /* 0x01000f00ff0677ac */ /* 0x000f620008000a00 */
[----:B------:R-:W1:Y:S01]  /*7b40*/  LDC.64 R2, c[0x4][R3] ;  /* 0x0100000003027b82 */ /* 0x000e620000000a00 */
[----:B------:R-:W2:Y:S01]  /*7b50*/  LDCU.64 UR4, c[0x4][0x10] ;  /* 0x01000200ff0477ac */ /* 0x000ea20008000a00 */
[----:B----4-:R-:W-:Y:S01]  /*7b60*/  MOV R5, UR9 ;  /* 0x0000000900057c02 */ /* 0x010fe20008000f00 */
[----:B------:R-:W-:Y:S01]  /*7b70*/  IMAD.U32 R4, RZ, RZ, UR8 ;  /* 0x00000008ff047e24 */ /* 0x000fe2000f8e00ff */
[----:B-----5:R-:W-:Y:S01]  /*7b80*/  MOV R7, UR7 ;  /* 0x0000000700077c02 */ /* 0x020fe20008000f00 */
[----:B------:R-:W-:Y:S01]  /*7b90*/  IMAD.U32 R6, RZ, RZ, UR6 ;  /* 0x00000006ff067e24 */ /* 0x000fe2000f8e00ff */
[----:B--2---:R-:W-:Y:S01]  /*7ba0*/  MOV R11, UR5 ;  /* 0x00000005000b7c02 */ /* 0x004fe20008000f00 */
[----:B------:R-:W-:Y:S02]  /*7bb0*/  IMAD.U32 R10, RZ, RZ, UR4 ;  /* 0x00000004ff0a7e24 */ /* 0x000fe4000f8e00ff */
[----:B------:R-:W-:Y:S07]  /*7bc0*/  LEPC R20, `(.L_x_141) ;  /* 0x000000001014794e */ /* 0x000fee0000000000 */
[----:B-1-3--:R-:W-:Y:S05]  /*7bd0*/  CALL.ABS.NOINC R2 ;  /* 0x0000000002007343 */ /* 0x00afea0003c00000 */
.L_x_141:
[C---:B------:R-:W-:Y:S01]  /*7be0*/  SHF.L.U32 R40, R48.reuse, 0x10, RZ ;  /* 0x0000001030287819 */ /* 0x040fe200000006ff */
[----:B------:R-:W-:Y:S05]  /*7bf0*/  WARPSYNC.ALL ;  /* 0x0000000000007948 */ /* 0x000fea0003800000 */
[----:B------:R-:W-:Y:S01]  /*7c00*/  R2UR UR4, R39 ;  /* 0x00000000270472ca */ /* 0x000fe200000e0000 */
[----:B------:R-:W-:Y:S01]  /*7c10*/  BSSY.RECONVERGENT B0, `(.L_x_142) ;  /* 0x0000088000007945 */ /* 0x000fe20003800200 */
[----:B------:R-:W-:Y:S02]  /*7c20*/  LOP3.LUT R43, R48, 0xffff0000, RZ, 0xc0, !PT ;  /* 0xffff0000302b7812 */ /* 0x000fe400078ec0ff */
[----:B------:R-:W-:Y:S02]  /*7c30*/  SHF.L.U32 R42, R49, 0x10, RZ ;  /* 0x00000010312a7819 */ /* 0x000fe400000006ff */
[----:B------:R-:W-:Y:S02]  /*7c40*/  SHF.L.U32 R45, R51, 0x10, RZ ;  /* 0x00000010332d7819 */ /* 0x000fe400000006ff */
[----:B------:R-:W-:Y:S02]  /*7c50*/  LOP3.LUT R44, R75, 0xffff0000, RZ, 0xc0, !PT ;  /* 0xffff00004b2c7812 */ /* 0x000fe400078ec0ff */
[----:B------:R-:W-:Y:S03]  /*7c60*/  ISETP.NE.AND P0, PT, R95, RZ, PT ;  /* 0x000000ff5f00720c */ /* 0x000fe60003f05270 */
[----:B------:R-:W1:Y:S02]  /*7c70*/  LDTM.x32 R4, tmem[UR4] ;  /* 0x00000004000479ee */ /* 0x000e6400082c0000 */
[C---:B-1-3--:R-:W-:Y:S01]  /*7c80*/  FMUL R0, R38.reuse, R4 ;  /* 0x0000000426007220 */ /* 0x04afe20000400000 */
[C---:B------:R-:W-:Y:S01]  /*7c90*/  FMUL R2, R38.reuse, R5 ;  /* 0x0000000526027220 */ /* 0x040fe20000400000 */
[C---:B------:R-:W-:Y:S01]  /*7ca0*/  FMUL R3, R38.reuse, R6 ;  /* 0x0000000626037220 */ /* 0x040fe20000400000 */
[----:B------:R-:W-:Y:S01]  /*7cb0*/  FMUL R7, R38, R7 ;  /* 0x0000000726077220 */ /* 0x000fe20000400000 */
[----:B------:R-:W-:Y:S01]  /*7cc0*/  FFMA R0, R41, R40, R0 ;  /* 0x0000002829007223 */ /* 0x000fe20000000000 */
[----:B------:R-:W-:Y:S01]  /*7cd0*/  LOP3.LUT R40, R49, 0xffff0000, RZ, 0xc0, !PT ;  /* 0xffff000031287812 */ /* 0x000fe200078ec0ff */
[C---:B------:R-:W-:Y:S01]  /*7ce0*/  FFMA R2, R41.reuse, R43, R2 ;  /* 0x0000002b29027223 */ /* 0x040fe20000000002 */
[C---:B------:R-:W-:Y:S01]  /*7cf0*/  SHF.L.U32 R43, R50.reuse, 0x10, RZ ;  /* 0x00000010322b7819 */ /* 0x040fe200000006ff */
[C---:B------:R-:W-:Y:S01]  /*7d00*/  FFMA R3, R41.reuse, R42, R3 ;  /* 0x0000002a29037223 */ /* 0x040fe20000000003 */
[----:B------:R-:W-:Y:S01]  /*7d10*/  LOP3.LUT R42, R50, 0xffff0000, RZ, 0xc0, !PT ;  /* 0xffff0000322a7812 */ /* 0x000fe200078ec0ff */
[----:B------:R-:W-:Y:S01]  /*7d20*/  FMUL R4, R38, R8 ;  /* 0x0000000826047220 */ /* 0x000fe20000400000 */
[----:B------:R-:W-:Y:S01]  /*7d30*/  F2FP.BF16.F32.PACK_AB R52, R2, R0 ;  /* 0x000000000234723e */ /* 0x000fe200000010ff */
[----:B------:R-:W-:Y:S01]  /*7d40*/  FFMA R7, R41, R40, R7 ;  /* 0x0000002829077223 */ /* 0x000fe20000000007 */
[----:B------:R-:W-:Y:S01]  /*7d50*/  LOP3.LUT R40, R51, 0xffff0000, RZ, 0xc0, !PT ;  /* 0xffff000033287812 */ /* 0x000fe200078ec0ff */
[C---:B------:R-:W-:Y:S01]  /*7d60*/  FMUL R5, R38.reuse, R9 ;  /* 0x0000000926057220 */ /* 0x040fe20000400000 */
[C---:B------:R-:W-:Y:S01]  /*7d70*/  FMUL R6, R38.reuse, R10 ;  /* 0x0000000a26067220 */ /* 0x040fe20000400000 */
[----:B------:R-:W-:Y:S01]  /*7d80*/  FMUL R11, R38, R11 ;  /* 0x0000000b260b7220 */ /* 0x000fe20000400000 */
[----:B------:R-:W-:Y:S01]  /*7d90*/  F2FP.BF16.F32.PACK_AB R53, R7, R3 ;  /* 0x000000030735723e */ /* 0x000fe200000010ff */
[C---:B------:R-:W-:Y:S01]  /*7da0*/  FFMA R4, R41.reuse, R43, R4 ;  /* 0x0000002b29047223 */ /* 0x040fe20000000004 */
[C---:B------:R-:W-:Y:S01]  /*7db0*/  SHF.L.U32 R43, R56.reuse, 0x10, RZ ;  /* 0x00000010382b7819 */ /* 0x040fe200000006ff */
[----:B------:R-:W-:Y:S01]  /*7dc0*/  FFMA R5, R41, R42, R5 ;  /* 0x0000002a29057223 */ /* 0x000fe20000000005 */
[----:B------:R-:W-:Y:S01]  /*7dd0*/  LOP3.LUT R42, R57, 0xffff0000, RZ, 0xc0, !PT ;  /* 0xffff0000392a7812 */ /* 0x000fe200078ec0ff */
[----:B------:R-:W-:Y:S01]  /*7de0*/  FFMA R6, R41, R45, R6 ;  /* 0x0000002d29067223 */ /* 0x000fe20000000006 */
[----:B------:R-:W-:Y:S01]  /*7df0*/  SHF.L.U32 R45, R57, 0x10, RZ ;  /* 0x00000010392d7819 */ /* 0x000fe200000006ff */
[----:B------:R-:W-:Y:S01]  /*7e00*/  FFMA R11, R41, R40, R11 ;  /* 0x00000028290b7223 */ /* 0x000fe2000000000b */
[----:B------:R-:W-:Y:S01]  /*7e10*/  LOP3.LUT R40, R56, 0xffff0000, RZ, 0xc0, !PT ;  /* 0xffff000038287812 */ /* 0x000fe200078ec0ff */
[C---:B------:R-:W-:Y:S01]  /*7e20*/  FMUL R8, R38.reuse, R12 ;  /* 0x0000000c26087220 */ /* 0x040fe20000400000 */
[----:B------:R-:W-:Y:S01]  /*7e30*/  F2FP.BF16.F32.PACK_AB R54, R5, R4 ;  /* 0x000000040536723e */ /* 0x000fe200000010ff */
[C---:B------:R-:W-:Y:S01]  /*7e40*/  FMUL R9, R38.reuse, R13 ;  /* 0x0000000d26097220 */ /* 0x040fe20000400000 */
[----:B------:R-:W-:Y:S01]  /*7e50*/  F2FP.BF16.F32.PACK_AB R55, R11, R6 ;  /* 0x000000060b37723e */ /* 0x000fe200000010ff */
[C---:B------:R-:W-:Y:S01]  /*7e60*/  FMUL R10, R38.reuse, R14 ;  /* 0x0000000e260a7220 */ /* 0x040fe20000400000 */
[----:B------:R-:W-:Y:S01]  /*7e70*/  FMUL R15, R38, R15 ;  /* 0x0000000f260f7220 */ /* 0x000fe20000400000 */
[----:B------:R-:W-:Y:S01]  /*7e80*/  FFMA R8, R41, R43, R8 ;  /* 0x0000002b29087223 */ /* 0x000fe20000000008 */
[----:B------:R-:W-:Y:S01]  /*7e90*/  SHF.L.U32 R43, R59, 0x10, RZ ;  /* 0x000000103b2b7819 */ /* 0x000fe200000006ff */
[C---:B------:R-:W-:Y:S01]  /*7ea0*/  FFMA R9, R41.reuse, R40, R9 ;  /* 0x0000002829097223 */ /* 0x040fe20000000009 */
[C---:B------:R-:W-:Y:S01]  /*7eb0*/  SHF.L.U32 R40, R58.reuse, 0x10, RZ ;  /* 0x000000103a287819 */ /* 0x040fe200000006ff */
        /* <DEDUP_REMOVED lines=8> */
[----:B------:R-:W-:Y:S01]  /*7f40*/  FMUL R14, R38, R18 ;  /* 0x00000012260e7220 */ /* 0x000fe20000400000 */
[----:B------:R-:W-:Y:S01]  /*7f50*/  FFMA R12, R41, R40, R12 ;  /* 0x00000028290c7223 */ /* 0x000fe2000000000c */
[----:B------:R-:W-:Y:S01]  /*7f60*/  LOP3.LUT R40, R59, 0xffff0000, RZ, 0xc0, !PT ;  /* 0xffff00003b287812 */ /* 0x000fe200078ec0ff */
[C---:B------:R-:W-:Y:S01]  /*7f70*/  FFMA R13, R41.reuse, R42, R13 ;  /* 0x0000002a290d7223 */ /* 0x040fe2000000000d */
[----:B------:R-:W-:Y:S01]  /*7f80*/  LOP3.LUT R42, R64, 0xffff0000, RZ, 0xc0, !PT ;  /* 0xffff0000402a7812 */ /* 0x000fe200078ec0ff */
[----:B------:R-:W-:Y:S01]  /*7f90*/  FMUL R19, R38, R19 ;  /* 0x0000001326137220 */ /* 0x000fe20000400000 */
[----:B------:R-:W-:Y:S01]  /*7fa0*/  FFMA R14, R41, R43, R14 ;  /* 0x0000002b290e7223 */ /* 0x000fe2000000000e */
[----:B------:R-:W-:Y:S01]  /*7fb0*/  SHF.L.U32 R43, R64, 0x10, RZ ;  /* 0x00000010402b7819 */ /* 0x000fe200000006ff */
[----:B------:R1:W-:Y:S01]  /*7fc0*/  STS.128 [R93], R52 ;  /* 0x000000345d007388 */ /* 0x0003e20000000c00 */
[----:B------:R-:W-:Y:S01]  /*7fd0*/  F2FP.BF16.F32.PACK_AB R70, R13, R12 ;  /* 0x0000000c0d46723e */ /* 0x000fe200000010ff */
[C---:B------:R-:W-:Y:S01]  /*7fe0*/  FMUL R16, R38.reuse, R20 ;  /* 0x0000001426107220 */ /* 0x040fe20000400000 */
        /* <DEDUP_REMOVED lines=8> */
[C---:B------:R-:W-:Y:S01]  /*8070*/  FFMA R17, R41.reuse, R42, R17 ;  /* 0x0000002a29117223 */ /* 0x040fe20000000011 */
[----:B------:R-:W-:Y:S01]  /*8080*/  FFMA R18, R41, R45, R18 ;  /* 0x0000002d29127223 */ /* 0x000fe20000000012 */
[----:B------:R1:W-:Y:S01]  /*8090*/  STS.128 [R92+0x10], R68 ;  /* 0x000010445c007388 */ /* 0x0003e20000000c00 */
[----:B------:R-:W-:Y:S01]  /*80a0*/  SHF.L.U32 R45, R67, 0x10, RZ ;  /* 0x00000010432d7819 */ /* 0x000fe200000006ff */
[----:B------:R-:W-:Y:S01]  /*80b0*/  FFMA R23, R41, R40, R23 ;  /* 0x0000002829177223 */ /* 0x000fe20000000017 */
[----:B------:R-:W-:Y:S01]  /*80c0*/  LOP3.LUT R40, R66, 0xffff0000, RZ, 0xc0, !PT ;  /* 0xffff000042287812 */ /* 0x000fe200078ec0ff */
[C---:B------:R-:W-:Y:S01]  /*80d0*/  FMUL R20, R38.reuse, R24 ;  /* 0x0000001826147220 */ /* 0x040fe20000400000 */
[----:B------:R-:W-:Y:S01]  /*80e0*/  LOP3.LUT R42, R67, 0xffff0000, RZ, 0xc0, !PT ;  /* 0xffff0000432a7812 */ /* 0x000fe200078ec0ff */
[C---:B------:R-:W-:Y:S01]  /*80f0*/  FMUL R21, R38.reuse, R25 ;  /* 0x0000001926157220 */ /* 0x040fe20000400000 */
[----:B------:R-:W-:Y:S01]  /*8100*/  F2FP.BF16.F32.PACK_AB R100, R17, R16 ;  /* 0x000000101164723e */ /* 0x000fe200000010ff */
[C---:B------:R-:W-:Y:S01]  /*8110*/  FMUL R22, R38.reuse, R26 ;  /* 0x0000001a26167220 */ /* 0x040fe20000400000 */
[----:B------:R-:W-:Y:S01]  /*8120*/  FMUL R27, R38, R27 ;  /* 0x0000001b261b7220 */ /* 0x000fe20000400000 */
[C---:B------:R-:W-:Y:S01]  /*8130*/  FFMA R20, R41.reuse, R43, R20 ;  /* 0x0000002b29147223 */ /* 0x040fe20000000014 */
[C---:B------:R-:W-:Y:S01]  /*8140*/  FFMA R21, R41.reuse, R40, R21 ;  /* 0x0000002829157223 */ /* 0x040fe20000000015 */
[C---:B------:R-:W-:Y:S01]  /*8150*/  FFMA R22, R41.reuse, R45, R22 ;  /* 0x0000002d29167223 */ /* 0x040fe20000000016 */
[----:B------:R-:W-:Y:S01]  /*8160*/  FFMA R27, R41, R42, R27 ;  /* 0x0000002a291b7223 */ /* 0x000fe2000000001b */
[----:B------:R-:W-:Y:S01]  /*8170*/  SHF.L.U32 R40, R72, 0x10, RZ ;  /* 0x0000001048287819 */ /* 0x000fe200000006ff */
[----:B------:R-:W-:Y:S01]  /*8180*/  FMUL R24, R38, R28 ;  /* 0x0000001c26187220 */ /* 0x000fe20000400000 */
[----:B------:R-:W-:Y:S01]  /*8190*/  LOP3.LUT R42, R72, 0xffff0000, RZ, 0xc0, !PT ;  /* 0xffff0000482a7812 */ /* 0x000fe200078ec0ff */
[C---:B------:R-:W-:Y:S01]  /*81a0*/  FMUL R25, R38.reuse, R29 ;  /* 0x0000001d26197220 */ /* 0x040fe20000400000 */
[----:B------:R-:W-:Y:S01]  /*81b0*/  SHF.L.U32 R43, R73, 0x10, RZ ;  /* 0x00000010492b7819 */ /* 0x000fe200000006ff */
[C---:B------:R-:W-:Y:S01]  /*81c0*/  FMUL R26, R38.reuse, R30 ;  /* 0x0000001e261a7220 */ /* 0x040fe20000400000 */
[C---:B------:R-:W-:Y:S01]  /*81d0*/  FFMA R24, R41.reuse, R40, R24 ;  /* 0x0000002829187223 */ /* 0x040fe20000000018 */
[----:B------:R-:W-:Y:S01]  /*81e0*/  FFMA R25, R41, R42, R25 ;  /* 0x0000002a29197223 */ /* 0x000fe20000000019 */
[----:B------:R-:W-:Y:S01]  /*81f0*/  LOP3.LUT R40, R73, 0xffff0000, RZ, 0xc0, !PT ;  /* 0xffff000049287812 */ /* 0x000fe200078ec0ff */
[----:B------:R-:W-:Y:S01]  /*8200*/  FFMA R26, R41, R43, R26 ;  /* 0x0000002b291a7223 */ /* 0x000fe2000000001a */
[----:B------:R-:W-:Y:S01]  /*8210*/  FMUL R31, R38, R31 ;  /* 0x0000001f261f7220 */ /* 0x000fe20000400000 */
[----:B------:R-:W-:Y:S01]  /*8220*/  SHF.L.U32 R43, R74, 0x10, RZ ;  /* 0x000000104a2b7819 */ /* 0x000fe200000006ff */
[----:B------:R-:W-:Y:S01]  /*8230*/  FMUL R28, R38, R32 ;  /* 0x00000020261c7220 */ /* 0x000fe20000400000 */
[----:B------:R-:W-:Y:S01]  /*8240*/  LOP3.LUT R42, R74, 0xffff0000, RZ, 0xc0, !PT ;  /* 0xffff00004a2a7812 */ /* 0x000fe200078ec0ff */
[C---:B------:R-:W-:Y:S01]  /*8250*/  FMUL R29, R38.reuse, R33 ;  /* 0x00000021261d7220 */ /* 0x040fe20000400000 */
[----:B------:R-:W-:Y:S01]  /*8260*/  SHF.L.U32 R45, R75, 0x10, RZ ;  /* 0x000000104b2d7819 */ /* 0x000fe200000006ff */
[C---:B------:R-:W-:Y:S01]  /*8270*/  FMUL R30, R38.reuse, R34 ;  /* 0x00000022261e7220 */ /* 0x040fe20000400000 */
[----:B------:R-:W-:Y:S01]  /*8280*/  FFMA R31, R41, R40, R31 ;  /* 0x00000028291f7223 */ /* 0x000fe2000000001f */
[----:B------:R-:W-:Y:S01]  /*8290*/  FMUL R35, R38, R35 ;  /* 0x0000002326237220 */ /* 0x000fe20000400000 */
[----:B------:R-:W-:Y:S01]  /*82a0*/  F2FP.BF16.F32.PACK_AB R101, R23, R18 ;  /* 0x000000121765723e */ /* 0x000fe200000010ff */
[----:B------:R-:W-:Y:S01]  /*82b0*/  FFMA R28, R41, R43, R28 ;  /* 0x0000002b291c7223 */ /* 0x000fe2000000001c */
[----:B------:R-:W-:Y:S01]  /*82c0*/  F2FP.BF16.F32.PACK_AB R102, R21, R20 ;  /* 0x000000141566723e */ /* 0x000fe200000010ff */
[----:B------:R-:W-:Y:S01]  /*82d0*/  FFMA R29, R41, R42, R29 ;  /* 0x0000002a291d7223 */ /* 0x000fe2000000001d */
[----:B------:R-:W-:Y:S01]  /*82e0*/  F2FP.BF16.F32.PACK_AB R103, R27, R22 ;  /* 0x000000161b67723e */ /* 0x000fe200000010ff */
[C---:B------:R-:W-:Y:S01]  /*82f0*/  FFMA R30, R41.reuse, R45, R30 ;  /* 0x0000002d291e7223 */ /* 0x040fe2000000001e */
[----:B------:R-:W-:Y:S01]  /*8300*/  FFMA R35, R41, R44, R35 ;  /* 0x0000002c29237223 */ /* 0x000fe20000000023 */
[----:B------:R-:W-:Y:S02]  /*8310*/  F2FP.BF16.F32.PACK_AB R104, R25, R24 ;  /* 0x000000181968723e */ /* 0x000fe400000010ff */
[----:B------:R1:W-:Y:S01]  /*8320*/  STS.128 [R91+0x20], R100 ;  /* 0x000020645b007388 */ /* 0x0003e20000000c00 */
[----:B------:R-:W-:Y:S02]  /*8330*/  F2FP.BF16.F32.PACK_AB R105, R31, R26 ;  /* 0x0000001a1f69723e */ /* 0x000fe400000010ff */
[----:B------:R-:W-:Y:S02]  /*8340*/  F2FP.BF16.F32.PACK_AB R106, R29, R28 ;  /* 0x0000001c1d6a723e */ /* 0x000fe400000010ff */
[----:B------:R-:W-:Y:S05]  /*8350*/  F2FP.BF16.F32.PACK_AB R107, R35, R30 ;  /* 0x0000001e236b723e */ /* 0x000fea00000010ff */
[----:B------:R1:W-:Y:S01]  /*8360*/  STS.128 [R87+0x30], R104 ;  /* 0x0000306857007388 */ /* 0x0003e20000000c00 */
[----:B------:R-:W-:Y:S01]  /*8370*/  @!PT LDS RZ, [RZ] ;  /* 0x00000000fffff984 */ /* 0x000fe20000000800 */
[----:B------:R-:W-:Y:S01]  /*8380*/  @!PT LDS RZ, [RZ] ;  /* 0x00000000fffff984 */ /* 0x000fe20000000800 */
[----:B------:R-:W-:Y:S01]  /*8390*/  @!PT LDS RZ, [RZ] ;  /* 0x00000000fffff984 */ /* 0x000fe20000000800 */
[----:B------:R-:W-:Y:S01]  /*83a0*/  @!PT LDS RZ, [RZ] ;  /* 0x00000000fffff984 */ /* 0x000fe20000000800 */
[----:B------:R3:W-:Y:S07]  /*83b0*/  MEMBAR.ALL.CTA ;  /* 0x0000000000007992 */ /* 0x0007ee0000008000 */
[----:B---3--:R-:W3:Y:S02]  /*83c0*/  FENCE.VIEW.ASYNC.S ;  /* 0x00000000000073c6 */ /* 0x008ee40000000000 */
[----:B---3--:R-:W-:Y:S06]  /*83d0*/  BAR.SYNC.DEFER_BLOCKING 0x1, 0x80 ;  /* 0x0042000000007b1d */ /* 0x008fec0000010000 */
[----:B------:R-:W-:Y:S05]  /*83e0*/  @P0 BRA `(.L_x_143) ;  /* 0x0000000000280947 */ /* 0x000fea0003800000 */
[----:B------:R-:W3:Y:S01]  /*83f0*/  LDCU.64 UR6, c[0x0][0x348] ;  /* 0x00006900ff0677ac */ /* 0x000ee20008000a00 */
[----:B------:R-:W-:Y:S01]  /*8400*/  UIADD3 UR4, UPT, UPT, UR43, 0x400, URZ ;  /* 0x000004002b047890 */ /* 0x000fe2000fffe0ff */
[----:B------:R-:W-:Y:S05]  /*8410*/  UMOV UR51, UR44 ;  /* 0x0000002c00337c82 */ /* 0x000fea0008000000 */
[----:B------:R-:W-:Y:S04]  /*8420*/  MOV R84, UR4 ;  /* 0x0000000400547c02 */ /* 0x000fe80008000f00 */
[----:B------:R-:W-:Y:S01]  /*8430*/  R2UR UR48, R84 ;  /* 0x00000000543072ca */ /* 0x000fe200000e0000 */
[----:B---3--:R-:W-:Y:S04]  /*8440*/  UIADD3 UR4, UP0, UPT, UR6, 0xa80, URZ ;  /* 0x00000a8006047890 */ /* 0x008fe8000ff1e0ff */
[----:B------:R-:W-:Y:S09]  /*8450*/  UIADD3.X UR5, UPT, UPT, URZ, UR7, URZ, UP0, !UPT ;  /* 0x00000007ff057290 */ /* 0x000ff200087fe4ff */
[----:B------:R3:W-:Y:S01]  /*8460*/  UTMASTG.3D [UR48], [UR4] ;  /* 0x00000030040073b5 */ /* 0x0007e20008010000 */
[----:B------:R0:W-:Y:S01]  /*8470*/  UTMACMDFLUSH ;  /* 0x00000000000079b7 */ /* 0x0001e20000000000 */
[----:B---3--:R-:W-:Y:S04]  /*8480*/  DEPBAR.LE SB0, 0x1 ;  /* 0x000080400000791a */ /* 0x008fe80000000000 */
.L_x_143:
[----:B------:R-:W-:Y:S05]  /*8490*/  BSYNC.RECONVERGENT B0 ;  /* 0x0000000000007941 */ /* 0x000fea0003800200 */
.L_x_142:
[----:B------:R-:W-:Y:S01]  /*84a0*/  BAR.SYNC.DEFER_BLOCKING 0x1, 0x80 ;  /* 0x0042000000007b1d */ /* 0x000fe20000010000 */
[----:B------:R-:W-:Y:S01]  /*84b0*/  ISETP.NE.AND P1, PT, R98, RZ, PT ;  /* 0x000000ff6200720c */ /* 0x000fe20003f25270 */
[----:B------:R-:W-:Y:S01]  /*84c0*/  UISETP.NE.AND UP0, UPT, UR47, URZ, UPT ;  /* 0x000000ff2f00728c */ /* 0x000fe2000bf05270 */
[----:B------:R-:W-:Y:S11]  /*84d0*/  LEA R3, R46, UR43, 0x3 ;  /* 0x0000002b2e037c11 */ /* 0x000ff6000f8e18ff */
[----:B------:R-:W-:Y:S01]  /*84e0*/  @P1 SHF.L.U32 R2, R90, 0x1f, RZ ;  /* 0x0000001f5a021819 */ /* 0x000fe200000006ff */
[----:B------:R-:W-:Y:S06]  /*84f0*/  BRA.U !UP0, `(.L_x_144) ;  /* 0x0000000108247547 */ /* 0x000fec000b800000 */
[----:B------:R-:W-:Y:S01]  /*8500*/  IMAD.U32 R5, RZ, RZ, UR46 ;  /* 0x0000002eff057e24 */ /* 0x000fe2000f8e00ff */
[----:B------:R-:W-:Y:S01]  /*8510*/  MOV R0, UR53 ;  /* 0x0000003500007c02 */ /* 0x000fe20008000f00 */
[----:B------:R-:W-:Y:S03]  /*8520*/  UIADD3 UR4, UPT, UPT, UR46, 0x1, URZ ;  /* 0x000000012e047890 */ /* 0x000fe6000fffe0ff */
[----:B------:R-:W-:Y:S01]  /*8530*/  @P1 LEA R5, R5, UR43, 0x3 ;  /* 0x0000002b05051c11 */ /* 0x000fe2000f8e18ff */
[----:B------:R-:W-:Y:S04]  /*8540*/  UISETP.NE.AND UP0, UPT, UR4, 0x4, UPT ;  /* 0x000000040400788c */ /* 0x000fe8000bf05270 */
[----:B------:R-:W-:Y:S01]  /*8550*/  @P1 VIADD R5, R5, 0x1d0 ;  /* 0x000001d005051836 */ /* 0x000fe20000000000 */
[----:B------:R-:W-:Y:S04]  /*8560*/  USEL UR46, UR4, URZ, UP0 ;  /* 0x000000ff042e7287 */ /* 0x000fe80008000000 */
[----:B------:R-:W-:Y:S04]  /*8570*/  @P1 PRMT R0, R0, 0x654, R5 ;  /* 0x0000065400001816 */ /* 0x000fe80000000005 */
[----:B------:R3:W-:Y:S04]  /*8580*/  @P1 SYNCS.ARRIVE.TRANS64.RED.A1T0 RZ, [R0+URZ], RZ ;  /* 0x000000ff00ff19a7 */ /* 0x0007e800081004ff */
.L_x_144:
[----:B------:R-:W4:Y:S01]  /*8590*/  @P1 SYNCS.PHASECHK.TRANS64.TRYWAIT P0, [R3+URZ+0x1b0], R2 ;  /* 0x0001b002030015a7 */ /* 0x000f2200080011ff */
[----:B------:R-:W-:Y:S01]  /*85a0*/  BSSY B1, `(.L_x_145) ;  /* 0x0000016000017945 */ /* 0x000fe20003800000 */
[----:B----4-:R-:W-:Y:S03]  /*85b0*/  @P1 SEL R47, RZ, 0x1, !P0 ;  /* 0x00000001ff2f1807 */ /* 0x010fe60004000000 */
[----:B------:R-:W-:Y:S05]  /*85c0*/  @!P1 BRA `(.L_x_146) ;  /* 0x00000000004c9947 */ /* 0x000fea0003800000 */
[----:B------:R-:W-:Y:S01]  /*85d0*/  ISETP.NE.AND P0, PT, R47, RZ, PT ;  /* 0x000000ff2f00720c */ /* 0x000fe20003f05270 */
[----:B------:R-:W-:Y:S01]  /*85e0*/  BSSY B0, `(.L_x_147) ;  /* 0x000000b000007945 */ /* 0x000fe20003800000 */
[----:B------:R-:W-:Y:S11]  /*85f0*/  ISETP.NE.AND P1, PT, R60, RZ, PT ;  /* 0x000000ff3c00720c */ /* 0x000ff60003f25270 */
[----:B------:R-:W-:Y:S02]  /*8600*/  @!UPT UIADD3 URZ, UPT, UPT, URZ, URZ, URZ ;  /* 0x000000fffffff290 */ /* 0x000fe4000fffe0ff */
[C---:B------:R-:W-:Y:S01]  /*8610*/  @P1 IMAD R6, R46.reuse, 0x2000, R93 ;  /* 0x000020002e061824 */ /* 0x040fe200078e025d */
[C---:B------:R-:W-:Y:S01]  /*8620*/  @P1 LEA R4, R46.reuse, R91, 0xd ;  /* 0x0000005b2e041211 */ /* 0x040fe200078e68ff */
[C---:B------:R-:W-:Y:S02]  /*8630*/  @P1 IMAD R5, R46.reuse, 0x2000, R92 ;  /* 0x000020002e051824 */ /* 0x040fe400078e025c */
[----:B------:R-:W-:Y:S01]  /*8640*/  @P1 IMAD R2, R46, 0x2000, R87 ;  /* 0x000020002e021824 */ /* 0x000fe200078e0257 */
[----:B------:R-:W-:Y:S06]  /*8650*/  @P0 BRA `(.L_x_148) ;  /* 0x00000000000c0947 */ /* 0x000fec0003800000 */
[----:B---3--:R-:W-:Y:S04]  /*8660*/  SHF.L.U32 R0, R90, 0x1f, RZ ;  /* 0x0000001f5a007819 */ /* 0x008fe800000006ff */
[----:B------:R-:W3:Y:S02]  /*8670*/  SYNCS.PHASECHK.TRANS64.TRYWAIT P0, [R3+URZ+0x1b0], R0 ;  /* 0x0001b000030075a7 */ /* 0x000ee400080011ff */
[----:B---3--:R-:W-:Y:S05]  /*8680*/  @!P0 BRA `(.L_x_149) ;  /* 0x0000003800c08947 */ /* 0x008fea0003800000 */
.L_x_148:
[----:B------:R-:W-:Y:S05]  /*8690*/  BSYNC B0 ;  /* 0x0000000000007941 */ /* 0x000fea0003800000 */
.L_x_147:
[----:B------:R-:W-:Y:S02]  /*86a0*/  ISETP.NE.AND P0, PT, R60, RZ, PT ;  /* 0x000000ff3c00720c */ /* 0x000fe40003f05270 */
[----:B------:R-:W-:Y:S11]  /*86b0*/  IADD3 R46, PT, PT, R46, 0x1, RZ ;  /* 0x000000012e2e7810 */ /* 0x000ff60007ffe0ff */
[----:B------:R4:W1:Y:S04]  /*86c0*/  @P0 LDS.128 R48, [R6] ;  /* 0x0000000006300984 */ /* 0x0008680000000c00 */
[----:B------:R4:W1:Y:S04]  /*86d0*/  @P0 LDS.128 R56, [R5+0x10] ;  /* 0x0000100005380984 */ /* 0x0008680000000c00 */
[----:B------:R4:W1:Y:S04]  /*86e0*/  @P0 LDS.128 R64, [R4+0x20] ;  /* 0x0000200004400984 */ /* 0x0008680000000c00 */
[----:B------:R4:W1:Y:S02]  /*86f0*/  @P0 LDS.128 R72, [R2+0x30] ;  /* 0x0000300002480984 */ /* 0x0008640000000c00 */
.L_x_146:
[----:B------:R-:W-:Y:S05]  /*8700*/  BSYNC B1 ;  /* 0x0000000000017941 */ /* 0x000fea0003800000 */
.L_x_145:
[----:B---3--:R-:W-:Y:S05]  /*8710*/  VIADD R0, R39, 0x20 ;  /* 0x0000002027007836 */ /* 0x008fea0000000000 */
[----:B------:R-:W-:Y:S04]  /*8720*/  SHF.R.U32.HI R0, RZ, 0x15, R0 ;  /* 0x00000015ff007819 */ /* 0x000fe80000011600 */
[----:B------:R-:W-:Y:S11]  /*8730*/  LOP3.LUT P0, RZ, R0, 0x3, R81, 0x48, !PT ;  /* 0x0000000300ff7812 */ /* 0x000ff60007804851 */
[----:B------:R-:W-:Y:S02]  /*8740*/  @!UPT UIADD3 URZ, UPT, UPT, URZ, URZ, URZ ;  /* 0x000000fffffff290 */ /* 0x000fe4000fffe0ff */
[----:B------:R-:W-:Y:S05]  /*8750*/  @!P0 BRA `(.L_x_150) ;  /* 0x0000000000408947 */ /* 0x000fea0003800000 */
[----:B------:R-:W3:Y:S01]  /*8760*/  LDCU.64 UR8, c[0x4][0x70] ;  /* 0x01000e00ff0877ac */ /* 0x000ee20008000a00 */
[----:B------:R-:W-:Y:S01]  /*8770*/  MOV R3, 0x0 ;  /* 0x0000000000037802 */ /* 0x000fe20000000f00 */
[----:B------:R-:W-:Y:S02]  /*8780*/  HFMA2 R12, -RZ, RZ, 0, 5.9604644775390625e-08 ;  /* 0x00000001ff0c7431 */ /* 0x000fe400000001ff */
[----:B------:R-:W-:Y:S02]  /*8790*/  IMAD.MOV.U32 R8, RZ, RZ, 0x192 ;  /* 0x00000192ff087424 */ /* 0x000fe400078e00ff */
[----:B------:R-:W-:Y:S01]  /*87a0*/  IMAD.MOV.U32 R13, RZ, RZ, RZ ;  /* 0x000000ffff0d7224 */ /* 0x000fe200078e00ff */
[----:B------:R-:W5:Y:S01]  /*87b0*/  LDCU.64 UR6, c[0x4][0x78] ;  /* 0x01000f00ff0677ac */ /* 0x000f620008000a00 */
[----:B----4-:R-:W4:Y:S01]  /*87c0*/  LDC.64 R2, c[0x4][R3] ;  /* 0x0100000003027b82 */ /* 0x010f220000000a00 */
[----:B------:R-:W2:Y:S01]  /*87d0*/  LDCU.64 UR4, c[0x4][0x10] ;  /* 0x01000200ff0477ac */ /* 0x000ea20008000a00 */
[----:B---3--:R-:W-:Y:S01]  /*87e0*/  MOV R5, UR9 ;  /* 0x0000000900057c02 */ /* 0x008fe20008000f00 */
[----:B------:R-:W-:Y:S01]  /*87f0*/  IMAD.U32 R4, RZ, RZ, UR8 ;  /* 0x00000008ff047e24 */ /* 0x000fe2000f8e00ff */
[----:B-----5:R-:W-:Y:S01]  /*8800*/  MOV R7, UR7 ;  /* 0x0000000700077c02 */ /* 0x020fe20008000f00 */
[----:B------:R-:W-:Y:S01]  /*8810*/  IMAD.U32 R6, RZ, RZ, UR6 ;  /* 0x00000006ff067e24 */ /* 0x000fe2000f8e00ff */
[----:B--2---:R-:W-:Y:S01]  /*8820*/  MOV R11, UR5 ;  /* 0x00000005000b7c02 */ /* 0x004fe20008000f00 */
[----:B------:R-:W-:Y:S02]  /*8830*/  IMAD.U32 R10, RZ, RZ, UR4 ;  /* 0x00000004ff0a7e24 */ /* 0x000fe4000f8e00ff */
[----:B------:R-:W-:Y:S07]  /*8840*/  LEPC R20, `(.L_x_150) ;  /* 0x000000001014794e */ /* 0x000fee0000000000 */
[----:B-1--4-:R-:W-:Y:S05]  /*8850*/  CALL.ABS.NOINC R2 ;  /* 0x0000000002007343 */ /* 0x012fea0003c00000 */
.L_x_150:
[C---:B-1----:R-:W-:Y:S01]  /*8860*/  SHF.L.U32 R40, R48.reuse, 0x10, RZ ;  /* 0x0000001030287819 */ /* 0x042fe200000006ff */
[----:B------:R-:W-:Y:S05]  /*8870*/  WARPSYNC.ALL ;  /* 0x0000000000007948 */ /* 0x000fea0003800000 */
[----:B------:R-:W-:Y:S01]  /*8880*/  R2UR UR4, R39 ;  /* 0x00000000270472ca */ /* 0x000fe200000e0000 */
[----:B------:R-:W-:Y:S01]  /*8890*/  BSSY.RECONVERGENT B0, `(.L_x_151) ;  /* 0x0000090000007945 */ /* 0x000fe20003800200 */
[----:B------:R-:W-:Y:S02]  /*88a0*/  LOP3.LUT R43, R48, 0xffff0000, RZ, 0xc0, !PT ;  /* 0xffff0000302b7812 */ /* 0x000fe400078ec0ff */
[----:B------:R-:W-:Y:S02]  /*88b0*/  LOP3.LUT R42, R49, 0xffff0000, RZ, 0xc0, !PT ;  /* 0xffff0000312a7812 */ /* 0x000fe400078ec0ff */
[----:B------:R-:W-:Y:S02]  /*88c0*/  SHF.L.U32 R45, R51, 0x10, RZ ;  /* 0x00000010332d7819 */ /* 0x000fe400000006ff */
[----:B------:R-:W-:Y:S02]  /*88d0*/  ISETP.NE.AND P6, PT, R98, RZ, PT ;  /* 0x000000ff6200720c */ /* 0x000fe40003fc5270 */
[----:B------:R-:W-:Y:S02]  /*88e0*/  MOV R52, UR46 ;  /* 0x0000002e00347c02 */ /* 0x000fe40008000f00 */
[----:B------:R-:W-:Y:S01]  /*88f0*/  MOV R61, UR53 ;  /* 0x00000035003d7c02 */ /* 0x000fe20008000f00 */
[----:B----4-:R-:W1:Y:S01]  /*8900*/  LDTM.x32 R4, tmem[UR4+0x20] ;  /* 0x00002004000479ee */ /* 0x010e6200082c0000 */
[----:B------:R-:W-:Y:S02]  /*8910*/  LOP3.LUT R44, R75, 0xffff0000, RZ, 0xc0, !PT ;  /* 0xffff00004b2c7812 */ /* 0x000fe400078ec0ff */
[----:B------:R-:W-:Y:S02]  /*8920*/  ISETP.NE.AND P0, PT, R95, RZ, PT ;  /* 0x000000ff5f00720c */ /* 0x000fe40003f05270 */
[----:B------:R-:W-:Y:S03]  /*8930*/  LEA R62, R46, UR43, 0x3 ;  /* 0x0000002b2e3e7c11 */ /* 0x000fe6000f8e18ff */
[----:B------:R-:W-:Y:S02]  /*8940*/  @P6 LEA R52, R52, UR43, 0x3 ;  /* 0x0000002b34346c11 */ /* 0x000fe4000f8e18ff */
[----:B------:R-:W-:Y:S02]  /*8950*/  @P6 SHF.L.U32 R63, R90, 0x1f, RZ ;  /* 0x0000001f5a3f6819 */ /* 0x000fe400000006ff */
[----:B------:R-:W-:Y:S04]  /*8960*/  @P6 IADD3 R52, PT, PT, R52, 0x1d0, RZ ;  /* 0x000001d034346810 */ /* 0x000fe80007ffe0ff */
[----:B------:R-:W-:Y:S01]  /*8970*/  @P6 PRMT R61, R61, 0x654, R52 ;  /* 0x000006543d3d6816 */ /* 0x000fe20000000034 */
[C---:B-1----:R-:W-:Y:S01]  /*8980*/  FMUL R0, R38.reuse, R4 ;  /* 0x0000000426007220 */ /* 0x042fe20000400000 */
[C---:B------:R-:W-:Y:S01]  /*8990*/  FMUL R2, R38.reuse, R5 ;  /* 0x0000000526027220 */ /* 0x040fe20000400000 */
[C---:B------:R-:W-:Y:S01]  /*89a0*/  FMUL R3, R38.reuse, R6 ;  /* 0x0000000626037220 */ /* 0x040fe20000400000 */
[----:B------:R-:W-:Y:S01]  /*89b0*/  FMUL R7, R38, R7 ;  /* 0x0000000726077220 */ /* 0x000fe20000400000 */
[----:B------:R-:W-:Y:S01]  /*89c0*/  FFMA R0, R41, R40, R0 ;  /* 0x0000002829007223 */ /* 0x000fe20000000000 */
[----:B------:R-:W-:Y:S01]  /*89d0*/  SHF.L.U32 R40, R49, 0x10, RZ ;  /* 0x0000001031287819 */ /* 0x000fe200000006ff */
[C---:B------:R-:W-:Y:S01]  /*89e0*/  FFMA R2, R41.reuse, R43, R2 ;  /* 0x0000002b29027223 */ /* 0x040fe20000000002 */
[----:B------:R-:W-:Y:S01]  /*89f0*/  SHF.L.U32 R43, R50, 0x10, RZ ;  /* 0x00000010322b7819 */ /* 0x000fe200000006ff */
[C---:B------:R-:W-:Y:S01]  /*8a00*/  FMUL R4, R38.reuse, R8 ;  /* 0x0000000826047220 */ /* 0x040fe20000400000 */
[----:B------:R-:W-:Y:S01]  /*8a10*/  FMUL R5, R38, R9 ;  /* 0x0000000926057220 */ /* 0x000fe20000400000 */
[C---:B------:R-:W-:Y:S01]  /*8a20*/  FFMA R3, R41.reuse, R40, R3 ;  /* 0x0000002829037223 */ /* 0x040fe20000000003 */
[----:B------:R-:W-:Y:S01]  /*8a30*/  LOP3.LUT R40, R50, 0xffff0000, RZ, 0xc0, !PT ;  /* 0xffff000032287812 */ /* 0x000fe200078ec0ff */
[----:B------:R-:W-:Y:S01]  /*8a40*/  FFMA R7, R41, R42, R7 ;  /* 0x0000002a29077223 */ /* 0x000fe20000000007 */
[----:B------:R-:W-:Y:S01]  /*8a50*/  LOP3.LUT R42, R51, 0xffff0000, RZ, 0xc0, !PT ;  /* 0xffff0000332a7812 */ /* 0x000fe200078ec0ff */
[----:B------:R-:W-:Y:S01]  /*8a60*/  FMUL R6, R38, R10 ;  /* 0x0000000a26067220 */ /* 0x000fe20000400000 */
[----:B------:R-:W-:Y:S01]  /*8a70*/  F2FP.BF16.F32.PACK_AB R52, R2, R0 ;  /* 0x000000000234723e */ /* 0x000fe200000010ff */
[----:B------:R-:W-:Y:S01]  /*8a80*/  FMUL R11, R38, R11 ;  /* 0x0000000b260b7220 */ /* 0x000fe20000400000 */
[----:B------:R-:W-:Y:S01]  /*8a90*/  F2FP.BF16.F32.PACK_AB R53, R7, R3 ;  /* 0x000000030735723e */ /* 0x000fe200000010ff */
        /* <DEDUP_REMOVED lines=20> */
[C---:B------:R-:W-:Y:S01]  /*8be0*/  FMUL R12, R38.reuse, R16 ;  /* 0x00000010260c7220 */ /* 0x040fe20000400000 */
        /* <DEDUP_REMOVED lines=13> */
[----:B------:R1:W-:Y:S01]  /*8cc0*/  STS.128 [R93+0x2000], R52 ;  /* 0x002000345d007388 */ /* 0x0003e20000000c00 */
[----:B------:R-:W-:Y:S01]  /*8cd0*/  F2FP.BF16.F32.PACK_AB R70, R13, R12 ;  /* 0x0000000c0d46723e */ /* 0x000fe200000010ff */
[----:B------:R-:W-:Y:S01]  /*8ce0*/  FFMA R19, R41, R40, R19 ;  /* 0x0000002829137223 */ /* 0x000fe20000000013 */
[----:B------:R-:W-:Y:S01]  /*8cf0*/  LOP3.LUT R40, R64, 0xffff0000, RZ, 0xc0, !PT ;  /* 0xffff000040287812 */ /* 0x000fe200078ec0ff */
[C---:B------:R-:W-:Y:S01]  /*8d00*/  FMUL R16, R38.reuse, R20 ;  /* 0x0000001426107220 */ /* 0x040fe20000400000 */
[C---:B------:R-:W-:Y:S01]  /*8d10*/  FMUL R17, R38.reuse, R21 ;  /* 0x0000001526117220 */ /* 0x040fe20000400000 */
[C---:B------:R-:W-:Y:S01]  /*8d20*/  FMUL R18, R38.reuse, R22 ;  /* 0x0000001626127220 */ /* 0x040fe20000400000 */
[----:B------:R-:W-:Y:S01]  /*8d30*/  F2FP.BF16.F32.PACK_AB R71, R19, R14 ;  /* 0x0000000e1347723e */ /* 0x000fe200000010ff */
[----:B------:R-:W-:Y:S01]  /*8d40*/  FMUL R23, R38, R23 ;  /* 0x0000001726177220 */ /* 0x000fe20000400000 */
[----:B------:R-:W-:Y:S01]  /*8d50*/  FFMA R16, R41, R43, R16 ;  /* 0x0000002b29107223 */ /* 0x000fe20000000010 */
[----:B------:R-:W-:Y:S01]  /*8d60*/  SHF.L.U32 R43, R67, 0x10, RZ ;  /* 0x00000010432b7819 */ /* 0x000fe200000006ff */
[C---:B------:R-:W-:Y:S01]  /*8d70*/  FFMA R17, R41.reuse, R40, R17 ;  /* 0x0000002829117223 */ /* 0x040fe20000000011 */
[----:B------:R1:W-:Y:S01]  /*8d80*/  STS.128 [R92+0x2010], R68 ;  /* 0x002010445c007388 */ /* 0x0003e20000000c00 */
        /* <DEDUP_REMOVED lines=8> */
[C---:B------:R-:W-:Y:S01]  /*8e10*/  FMUL R22, R38.reuse, R26 ;  /* 0x0000001a26167220 */ /* 0x040fe20000400000 */
[----:B------:R-:W-:Y:S01]  /*8e20*/  FFMA R20, R41, R40, R20 ;  /* 0x0000002829147223 */ /* 0x000fe20000000014 */
[----:B------:R-:W-:Y:S01]  /*8e30*/  LOP3.LUT R40, R67, 0xffff0000, RZ, 0xc0, !PT ;  /* 0xffff000043287812 */ /* 0x000fe200078ec0ff */
[C---:B------:R-:W-:Y:S01]  /*8e40*/  FFMA R21, R41.reuse, R42, R21 ;  /* 0x0000002a29157223 */ /* 0x040fe20000000015 */
[C---:B------:R-:W-:Y:S01]  /*8e50*/  FFMA R22, R41.reuse, R43, R22 ;  /* 0x0000002b29167223 */ /* 0x040fe20000000016 */
[----:B------:R-:W-:Y:S01]  /*8e60*/  FMUL R27, R38, R27 ;  /* 0x0000001b261b7220 */ /* 0x000fe20000400000 */
[----:B------:R-:W-:Y:S01]  /*8e70*/  SHF.L.U32 R43, R72, 0x10, RZ ;  /* 0x00000010482b7819 */ /* 0x000fe200000006ff */
[----:B------:R-:W-:Y:S01]  /*8e80*/  FMUL R24, R38, R28 ;  /* 0x0000001c26187220 */ /* 0x000fe20000400000 */
[----:B------:R-:W-:Y:S01]  /*8e90*/  LOP3.LUT R42, R72, 0xffff0000, RZ, 0xc0, !PT ;  /* 0xffff0000482a7812 */ /* 0x000fe200078ec0ff */
[C---:B------:R-:W-:Y:S01]  /*8ea0*/  FMUL R25, R38.reuse, R29 ;  /* 0x0000001d26197220 */ /* 0x040fe20000400000 */
[C---:B------:R-:W-:Y:S01]  /*8eb0*/  FMUL R26, R38.reuse, R30 ;  /* 0x0000001e261a7220 */ /* 0x040fe20000400000 */
[C---:B------:R-:W-:Y:S01]  /*8ec0*/  FFMA R27, R41.reuse, R40, R27 ;  /* 0x00000028291b7223 */ /* 0x040fe2000000001b */
[----:B------:R-:W-:Y:S01]  /*8ed0*/  FFMA R24, R41, R43, R24 ;  /* 0x0000002b29187223 */ /* 0x000fe20000000018 */
[----:B------:R-:W-:Y:S01]  /*8ee0*/  LOP3.LUT R40, R73, 0xffff0000, RZ, 0xc0, !PT ;  /* 0xffff000049287812 */ /* 0x000fe200078ec0ff */
[C---:B------:R-:W-:Y:S01]  /*8ef0*/  FFMA R25, R41.reuse, R42, R25 ;  /* 0x0000002a29197223 */ /* 0x040fe20000000019 */
[----:B------:R-:W-:Y:S01]  /*8f00*/  FMUL R31, R38, R31 ;  /* 0x0000001f261f7220 */ /* 0x000fe20000400000 */
[----:B------:R-:W-:Y:S01]  /*8f10*/  SHF.L.U32 R43, R74, 0x10, RZ ;  /* 0x000000104a2b7819 */ /* 0x000fe200000006ff */
[----:B------:R-:W-:Y:S01]  /*8f20*/  FFMA R26, R41, R45, R26 ;  /* 0x0000002d291a7223 */ /* 0x000fe2000000001a */
        /* <DEDUP_REMOVED lines=29> */
[----:B------:R-:W-:Y:S02]  /*9100*/  UIADD3 UR9, UPT, UPT, UR49, 0x20, URZ ;  /* 0x0000002031097890 */ /* 0x000fe4000fffe0ff */
[----:B------:R-:W-:Y:S01]  /*9110*/  UIADD3 UR8, UPT, UPT, UR43, 0x2400, URZ ;  /* 0x000024002b087890 */ /* 0x000fe2000fffe0ff */
[----:B------:R-:W-:Y:S01]  /*9120*/  UMOV UR10, UR50 ;  /* 0x00000032000a7c82 */ /* 0x000fe20008000000 */
[----:B------:R-:W-:Y:S01]  /*9130*/  UMOV UR11, UR44 ;  /* 0x0000002c000b7c82 */ /* 0x000fe20008000000 */
[----:B---3--:R-:W-:Y:S04]  /*9140*/  UIADD3 UR4, UP0, UPT, UR6, 0xa80, URZ ;  /* 0x00000a8006047890 */ /* 0x008fe8000ff1e0ff */
[----:B------:R-:W-:Y:S09]  /*9150*/  UIADD3.X UR5, UPT, UPT, URZ, UR7, URZ, UP0, !UPT ;  /* 0x00000007ff057290 */ /* 0x000ff200087fe4ff */
[----:B------:R3:W-:Y:S01]  /*9160*/  UTMASTG.3D [UR8], [UR4] ;  /* 0x00000008040073b5 */ /* 0x0007e20008010000 */
[----:B------:R0:W-:Y:S01]  /*9170*/  UTMACMDFLUSH ;  /* 0x00000000000079b7 */ /* 0x0001e20000000000 */
[----:B---3--:R-:W-:Y:S04]  /*9180*/  DEPBAR.LE SB0, 0x1 ;  /* 0x000080400000791a */ /* 0x008fe80000000000 */
.L_x_152:
[----:B------:R-:W-:Y:S05]  /*9190*/  BSYNC.RECONVERGENT B0 ;  /* 0x0000000000007941 */ /* 0x000fea0003800200 */
.L_x_151:
[----:B------:R-:W-:Y:S01]  /*91a0*/  BAR.SYNC.DEFER_BLOCKING 0x1, 0x80 ;  /* 0x0042000000007b1d */ /* 0x000fe20000010000 */
[----:B------:R-:W-:Y:S04]  /*91b0*/  UIADD3 UR4, UPT, UPT, UR46, 0x1, URZ ;  /* 0x000000012e047890 */ /* 0x000fe8000fffe0ff */
[----:B------:R-:W-:Y:S04]  /*91c0*/  UISETP.NE.AND UP0, UPT, UR4, 0x4, UPT ;  /* 0x000000040400788c */ /* 0x000fe8000bf05270 */
[----:B------:R-:W-:Y:S01]  /*91d0*/  USEL UR45, UR4, URZ, UP0 ;  /* 0x000000ff042d7287 */ /* 0x000fe20008000000 */
[----:B------:R3:W-:Y:S01]  /*91e0*/  @P6 SYNCS.ARRIVE.TRANS64.RED.A1T0 RZ, [R61+URZ], RZ ;  /* 0x000000ff3dff69a7 */ /* 0x0007e200081004ff */
[----:B------:R-:W-:Y:S01]  /*91f0*/  BSSY B1, `(.L_x_153) ;  /* 0x0000017000017945 */ /* 0x000fe20003800000 */
[----:B------:R-:W4:Y:S02]  /*9200*/  @P6 SYNCS.PHASECHK.TRANS64.TRYWAIT P0, [R62+URZ+0x1b0], R63 ;  /* 0x0001b03f3e0065a7 */ /* 0x000f2400080011ff */
[----:B----4-:R-:W-:Y:S01]  /*9210*/  @P6 SEL R47, RZ, 0x1, !P0 ;  /* 0x00000001ff2f6807 */ /* 0x010fe20004000000 */
[----:B---3--:R-:W-:Y:S06]  /*9220*/  @!P6 BRA `(.L_x_154) ;  /* 0x00000000004ce947 */ /* 0x008fec0003800000 */
        /* <DEDUP_REMOVED lines=9> */
[----:B------:R-:W-:Y:S04]  /*92c0*/  SHF.L.U32 R5, R90, 0x1f, RZ ;  /* 0x0000001f5a057819 */ /* 0x000fe800000006ff */
[----:B------:R-:W3:Y:S02]  /*92d0*/  SYNCS.PHASECHK.TRANS64.TRYWAIT P0, [R62+URZ+0x1b0], R5 ;  /* 0x0001b0053e0075a7 */ /* 0x000ee400080011ff */
[----:B---3--:R-:W-:Y:S05]  /*92e0*/  @!P0 BRA `(.L_x_157) ;  /* 0x0000002c00bc8947 */ /* 0x008fea0003800000 */
.L_x_156:
[----:B------:R-:W-:Y:S05]  /*92f0*/  BSYNC B0 ;  /* 0x0000000000007941 */ /* 0x000fea0003800000 */
.L_x_155:
[----:B------:R-:W-:Y:S02]  /*9300*/  ISETP.NE.AND P0, PT, R60, RZ, PT ;  /* 0x000000ff3c00720c */ /* 0x000fe40003f05270 */
[----:B------:R-:W-:Y:S11]  /*9310*/  IADD3 R46, PT, PT, R46, 0x1, RZ ;  /* 0x000000012e2e7810 */ /* 0x000ff60007ffe0ff */
[----:B------:R4:W1:Y:S04]  /*9320*/  @P0 LDS.128 R48, [R4] ;  /* 0x0000000004300984 */ /* 0x0008680000000c00 */
[----:B------:R4:W1:Y:S04]  /*9330*/  @P0 LDS.128 R56, [R3+0x10] ;  /* 0x0000100003380984 */ /* 0x0008680000000c00 */
[----:B------:R4:W1:Y:S04]  /*9340*/  @P0 LDS.128 R64, [R2+0x20] ;  /* 0x0000200002400984 */ /* 0x0008680000000c00 */
[----:B------:R4:W1:Y:S02]  /*9350*/  @P0 LDS.128 R72, [R0+0x30] ;  /* 0x0000300000480984 */ /* 0x0008640000000c00 */
.L_x_154:
[----:B------:R-:W-:Y:S05]  /*9360*/  BSYNC B1 ;  /* 0x0000000000017941 */ /* 0x000fea0003800000 */
.L_x_153:
[----:B----4-:R-:W-:Y:S05]  /*9370*/  VIADD R0, R39, 0x40 ;  /* 0x0000004027007836 */ /* 0x010fea0000000000 */
        /* <DEDUP_REMOVED lines=9> */
[----:B------:R-:W4:Y:S01]  /*9410*/  LDCU.64 UR6, c[0x4][0x78] ;  /* 0x01000f00ff0677ac */ /* 0x000f220008000a00 */
[----:B------:R-:W1:Y:S01]  /*9420*/  LDC.64 R2, c[0x4][R3] ;  /* 0x0100000003027b82 */ /* 0x000e620000000a00 */
[----:B------:R-:W5:Y:S01]  /*9430*/  LDCU.64 UR4, c[0x4][0x10] ;  /* 0x01000200ff0477ac */ /* 0x000f620008000a00 */
[----:B---3--:R-:W-:Y:S01]  /*9440*/  MOV R5, UR9 ;  /* 0x0000000900057c02 */ /* 0x008fe20008000f00 */
[----:B------:R-:W-:Y:S01]  /*9450*/  IMAD.U32 R4, RZ, RZ, UR8 ;  /* 0x00000008ff047e24 */ /* 0x000fe2000f8e00ff */
[----:B----4-:R-:W-:Y:S01]  /*9460*/  MOV R7, UR7 ;  /* 0x0000000700077c02 */ /* 0x010fe20008000f00 */
[----:B------:R-:W-:Y:S01]  /*9470*/  IMAD.U32 R6, RZ, RZ, UR6 ;  /* 0x00000006ff067e24 */ /* 0x000fe2000f8e00ff */
[----:B-----5:R-:W-:Y:S01]  /*9480*/  MOV R11, UR5 ;  /* 0x00000005000b7c02 */ /* 0x020fe20008000f00 */
[----:B------:R-:W-:Y:S02]  /*9490*/  IMAD.U32 R10, RZ, RZ, UR4 ;  /* 0x00000004ff0a7e24 */ /* 0x000fe4000f8e00ff */
[----:B------:R-:W-:Y:S07]  /*94a0*/  LEPC R20, `(.L_x_158) ;  /* 0x000000001014794e */ /* 0x000fee0000000000 */
[----:B-12---:R-:W-:Y:S05]  /*94b0*/  CALL.ABS.NOINC R2 ;  /* 0x0000000002007343 */ /* 0x006fea0003c00000 */
.L_x_158:
        /* <DEDUP_REMOVED lines=10> */
[----:B---3--:R-:W1:Y:S01]  /*9560*/  LDTM.x32 R4, tmem[UR4+0x40] ;  /* 0x00004004000479ee */ /* 0x008e6200082c0000 */
        /* <DEDUP_REMOVED lines=136> */
.L_x_160:
[----:B------:R-:W-:Y:S05]  /*9df0*/  BSYNC.RECONVERGENT B0 ;  /* 0x0000000000007941 */ /* 0x000fea0003800200 */
.L_x_159:
        /* <DEDUP_REMOVED lines=21> */
.L_x_164:
[----:B------:R-:W-:Y:S05]  /*9f50*/  BSYNC B0 ;  /* 0x0000000000007941 */ /* 0x000fea0003800000 */
.L_x_163:
[----:B------:R-:W-:Y:S11]  /*9f60*/  ISETP.NE.AND P0, PT, R60, RZ, PT ;  /* 0x000000ff3c00720c */ /* 0x000ff60003f05270 */
[----:B------:R-:W-:Y:S02]  /*9f70*/  @!UPT UIADD3 URZ, UPT, UPT, URZ, URZ, URZ ;  /* 0x000000fffffff290 */ /* 0x000fe4000fffe0ff */
[----:B------:R4:W1:Y:S04]  /*9f80*/  @P0 LDS.128 R48, [R3] ;  /* 0x0000000003300984 */ /* 0x0008680000000c00 */
[----:B------:R4:W1:Y:S04]  /*9f90*/  @P0 LDS.128 R56, [R2+0x10] ;  /* 0x0000100002380984 */ /* 0x0008680000000c00 */
[----:B------:R4:W1:Y:S04]  /*9fa0*/  @P0 LDS.128 R64, [R0+0x20] ;  /* 0x0000200000400984 */ /* 0x0008680000000c00 */
[----:B------:R4:W1:Y:S02]  /*9fb0*/  @P0 LDS.128 R72, [R46+0x30] ;  /* 0x000030002e480984 */ /* 0x0008640000000c00 */
.L_x_162:
[----:B------:R-:W-:Y:S05]  /*9fc0*/  BSYNC B1 ;  /* 0x0000000000017941 */ /* 0x000fea0003800000 */
.L_x_161:
        /* <DEDUP_REMOVED lines=21> */
.L_x_166:
[----:B------:R-:W-:Y:S01]  /*a120*/  ISETP.NE.AND P0, PT, R95, RZ, PT ;  /* 0x000000ff5f00720c */ /* 0x000fe20003f05270 */
[----:B------:R-:W-:Y:S05]  /*a130*/  WARPSYNC.ALL ;  /* 0x0000000000007948 */ /* 0x000fea0003800000 */
[----:B------:R-:W-:Y:S01]  /*a140*/  R2UR UR4, R39 ;  /* 0x00000000270472ca */ /* 0x000fe200000e0000 */
[----:B------:R-:W-:Y:S01]  /*a150*/  BSSY.RECONVERGENT B0, `(.L_x_167) ;  /* 0x000008c000007945 */ /* 0x000fe20003800200 */
[C---:B-1----:R-:W-:Y:S02]  /*a160*/  SHF.L.U32 R40, R48.reuse, 0x10, RZ ;  /* 0x0000001030287819 */ /* 0x042fe400000006ff */
[----:B------:R-:W-:Y:S02]  /*a170*/  LOP3.LUT R42, R48, 0xffff0000, RZ, 0xc0, !PT ;  /* 0xffff0000302a7812 */ /* 0x000fe400078ec0ff */
[C---:B------:R-:W-:Y:S02]  /*a180*/  SHF.L.U32 R43, R49.reuse, 0x10, RZ ;  /* 0x00000010312b7819 */ /* 0x040fe400000006ff */
[----:B------:R-:W-:Y:S02]  /*a190*/  LOP3.LUT R44, R49, 0xffff0000, RZ, 0xc0, !PT ;  /* 0xffff0000312c7812 */ /* 0x000fe400078ec0ff */
[C---:B------:R-:W-:Y:S02]  /*a1a0*/  SHF.L.U32 R45, R50.reuse, 0x10, RZ ;  /* 0x00000010322d7819 */ /* 0x040fe400000006ff */
[----:B------:R-:W-:Y:S01]  /*a1b0*/  LOP3.LUT R46, R50, 0xffff0000, RZ, 0xc0, !PT ;  /* 0xffff0000322e7812 */ /* 0x000fe200078ec0ff */
[----:B---3--:R-:W1:Y:S01]  /*a1c0*/  LDTM.x32 R4, tmem[UR4+0x60] ;  /* 0x00006004000479ee */ /* 0x008e6200082c0000 */
[C---:B------:R-:W-:Y:S01]  /*a1d0*/  SHF.L.U32 R47, R51.reuse, 0x10, RZ ;  /* 0x00000010332f7819 */ /* 0x040fe200000006ff */
[----:B------:R-:W-:Y:S01]  /*a1e0*/  NOP ;  /* 0x0000000000007918 */ /* 0x000fe20000000000 */
[----:B------:R-:W-:Y:S02]  /*a1f0*/  LOP3.LUT R48, R51, 0xffff0000, RZ, 0xc0, !PT ;  /* 0xffff000033307812 */ /* 0x000fe400078ec0ff */
[C---:B------:R-:W-:Y:S02]  /*a200*/  SHF.L.U32 R49, R56.reuse, 0x10, RZ ;  /* 0x0000001038317819 */ /* 0x040fe400000006ff */
[----:B------:R-:W-:Y:S02]  /*a210*/  LOP3.LUT R51, R56, 0xffff0000, RZ, 0xc0, !PT ;  /* 0xffff000038337812 */ /* 0x000fe400078ec0ff */
[C---:B------:R-:W-:Y:S02]  /*a220*/  SHF.L.U32 R50, R57.reuse, 0x10, RZ ;  /* 0x0000001039327819 */ /* 0x040fe400000006ff */
[----:B------:R-:W-:Y:S02]  /*a230*/  LOP3.LUT R52, R57, 0xffff0000, RZ, 0xc0, !PT ;  /* 0xffff000039347812 */ /* 0x000fe400078ec0ff */
[C---:B------:R-:W-:Y:S02]  /*a240*/  SHF.L.U32 R53, R58.reuse, 0x10, RZ ;  /* 0x000000103a357819 */ /* 0x040fe400000006ff */
[----:B------:R-:W-:Y:S02]  /*a250*/  LOP3.LUT R54, R58, 0xffff0000, RZ, 0xc0, !PT ;  /* 0xffff00003a367812 */ /* 0x000fe400078ec0ff */
[----:B------:R-:W-:Y:S02]  /*a260*/  SHF.L.U32 R55, R59, 0x10, RZ ;  /* 0x000000103b377819 */ /* 0x000fe400000006ff */
[----:B------:R-:W-:Y:S02]  /*a270*/  IADD3 R99, PT, PT, R99, 0x230, RZ ;  /* 0x0000023063637810 */ /* 0x000fe40007ffe0ff */
[----:B------:R-:W-:Y:S02]  /*a280*/  LOP3.LUT R56, R59, 0xffff0000, RZ, 0xc0, !PT ;  /* 0xffff00003b387812 */ /* 0x000fe400078ec0ff */
[----:B------:R-:W-:Y:S01]  /*a290*/  SHF.L.U32 R57, R64, 0x10, RZ ;  /* 0x0000001040397819 */ /* 0x000fe200000006ff */
[----:B-1----:R-:W-:Y:S01]  /*a2a0*/  FMUL R4, R38, R4 ;  /* 0x0000000426047220 */ /* 0x002fe20000400000 */
[----:B------:R-:W-:Y:S01]  /*a2b0*/  LOP3.LUT R58, R64, 0xffff0000, RZ, 0xc0, !PT ;  /* 0xffff0000403a7812 */ /* 0x000fe200078ec0ff */
[C---:B------:R-:W-:Y:S01]  /*a2c0*/  FMUL R5, R38.reuse, R5 ;  /* 0x0000000526057220 */ /* 0x040fe20000400000 */
[----:B------:R-:W-:Y:S01]  /*a2d0*/  LOP3.LUT R99, R99, 0xfefffff8, RZ, 0xc0, !PT ;  /* 0xfefffff863637812 */ /* 0x000fe200078ec0ff */
[C---:B------:R-:W-:Y:S01]  /*a2e0*/  FFMA R4, R41.reuse, R40, R4 ;  /* 0x0000002829047223 */ /* 0x040fe20000000004 */
[C---:B------:R-:W-:Y:S01]  /*a2f0*/  FMUL R6, R38.reuse, R6 ;  /* 0x0000000626067220 */ /* 0x040fe20000400000 */
[----:B------:R-:W-:Y:S01]  /*a300*/  FFMA R5, R41, R42, R5 ;  /* 0x0000002a29057223 */ /* 0x000fe20000000005 */
[----:B------:R-:W-:Y:S01]  /*a310*/  SHF.L.U32 R59, R65, 0x10, RZ ;  /* 0x00000010413b7819 */ /* 0x000fe200000006ff */
[----:B------:R1:W-:Y:S01]  /*a320*/  SYNCS.ARRIVE.TRANS64.RED.A1T0 RZ, [R99+URZ], RZ ;  /* 0x000000ff63ff79a7 */ /* 0x0003e200081004ff */
[----:B------:R-:W-:Y:S01]  /*a330*/  FFMA R6, R41, R43, R6 ;  /* 0x0000002b29067223 */ /* 0x000fe20000000006 */
[C---:B------:R-:W-:Y:S01]  /*a340*/  FMUL R7, R38.reuse, R7 ;  /* 0x0000000726077220 */ /* 0x040fe20000400000 */
[----:B------:R-:W-:Y:S01]  /*a350*/  F2FP.BF16.F32.PACK_AB R100, R5, R4 ;  /* 0x000000040564723e */ /* 0x000fe200000010ff */
[C---:B------:R-:W-:Y:S01]  /*a360*/  FMUL R8, R38.reuse, R8 ;  /* 0x0000000826087220 */ /* 0x040fe20000400000 */
[----:B------:R-:W-:Y:S01]  /*a370*/  FMUL R9, R38, R9 ;  /* 0x0000000926097220 */ /* 0x000fe20000400000 */
[----:B------:R-:W-:Y:S01]  /*a380*/  LOP3.LUT R60, R65, 0xffff0000, RZ, 0xc0, !PT ;  /* 0xffff0000413c7812 */ /* 0x000fe200078ec0ff */
[C---:B------:R-:W-:Y:S01]  /*a390*/  FFMA R7, R41.reuse, R44, R7 ;  /* 0x0000002c29077223 */ /* 0x040fe20000000007 */
[C---:B------:R-:W-:Y:S01]  /*a3a0*/  FFMA R8, R41.reuse, R45, R8 ;  /* 0x0000002d29087223 */ /* 0x040fe20000000008 */
[----:B------:R-:W-:Y:S01]  /*a3b0*/  SHF.L.U32 R61, R66, 0x10, RZ ;  /* 0x00000010423d7819 */ /* 0x000fe200000006ff */
[----:B------:R-:W-:Y:S01]  /*a3c0*/  FFMA R9, R41, R46, R9 ;  /* 0x0000002e29097223 */ /* 0x000fe20000000009 */
[C---:B------:R-:W-:Y:S01]  /*a3d0*/  FMUL R10, R38.reuse, R10 ;  /* 0x0000000a260a7220 */ /* 0x040fe20000400000 */
[----:B------:R-:W-:Y:S01]  /*a3e0*/  F2FP.BF16.F32.PACK_AB R101, R7, R6 ;  /* 0x000000060765723e */ /* 0x000fe200000010ff */
[C---:B------:R-:W-:Y:S01]  /*a3f0*/  FMUL R11, R38.reuse, R11 ;  /* 0x0000000b260b7220 */ /* 0x040fe20000400000 */
[----:B------:R-:W-:Y:S01]  /*a400*/  FMUL R0, R38, R12 ;  /* 0x0000000c26007220 */ /* 0x000fe20000400000 */
[----:B------:R-:W-:Y:S01]  /*a410*/  F2FP.BF16.F32.PACK_AB R102, R9, R8 ;  /* 0x000000080966723e */ /* 0x000fe200000010ff */
[C---:B------:R-:W-:Y:S01]  /*a420*/  FFMA R10, R41.reuse, R47, R10 ;  /* 0x0000002f290a7223 */ /* 0x040fe2000000000a */
[C---:B------:R-:W-:Y:S01]  /*a430*/  FFMA R11, R41.reuse, R48, R11 ;  /* 0x00000030290b7223 */ /* 0x040fe2000000000b */
[----:B------:R-:W-:Y:S01]  /*a440*/  LOP3.LUT R62, R66, 0xffff0000, RZ, 0xc0, !PT ;  /* 0xffff0000423e7812 */ /* 0x000fe200078ec0ff */
[----:B------:R-:W-:Y:S01]  /*a450*/  FFMA R0, R41, R49, R0 ;  /* 0x0000003129007223 */ /* 0x000fe20000000000 */
[C---:B------:R-:W-:Y:S01]  /*a460*/  FMUL R2, R38.reuse, R13 ;  /* 0x0000000d26027220 */ /* 0x040fe20000400000 */
[----:B------:R-:W-:Y:S01]  /*a470*/  SHF.L.U32 R63, R67, 0x10, RZ ;  /* 0x00000010433f7819 */ /* 0x000fe200000006ff */
[C---:B------:R-:W-:Y:S01]  /*a480*/  FMUL R3, R38.reuse, R14 ;  /* 0x0000000e26037220 */ /* 0x040fe20000400000 */
[----:B------:R-:W-:Y:S01]  /*a490*/  F2FP.BF16.F32.PACK_AB R103, R11, R10 ;  /* 0x0000000a0b67723e */ /* 0x000fe200000010ff */
[----:B------:R-:W-:Y:S01]  /*a4a0*/  FFMA R2, R41, R51, R2 ;  /* 0x0000003329027223 */ /* 0x000fe20000000002 */
[C---:B------:R-:W-:Y:S01]  /*a4b0*/  FMUL R15, R38.reuse, R15 ;  /* 0x0000000f260f7220 */ /* 0x040fe20000400000 */
[C---:B------:R-:W-:Y:S01]  /*a4c0*/  FMUL R12, R38.reuse, R16 ;  /* 0x00000010260c7220 */ /* 0x040fe20000400000 */
[----:B------:R-:W-:Y:S01]  /*a4d0*/  FMUL R13, R38, R17 ;  /* 0x00000011260d7220 */ /* 0x000fe20000400000 */
[----:B------:R1:W-:Y:S01]  /*a4e0*/  STS.128 [R93+0x6000], R100 ;  /* 0x006000645d007388 */ /* 0x0003e20000000c00 */
[----:B------:R-:W-:Y:S01]  /*a4f0*/  LOP3.LUT R64, R67, 0xffff0000, RZ, 0xc0, !PT ;  /* 0xffff000043407812 */ /* 0x000fe200078ec0ff */
[C---:B------:R-:W-:Y:S01]  /*a500*/  FFMA R3, R41.reuse, R50, R3 ;  /* 0x0000003229037223 */ /* 0x040fe20000000003 */
[----:B------:R-:W-:Y:S01]  /*a510*/  SHF.L.U32 R65, R72, 0x10, RZ ;  /* 0x0000001048417819 */ /* 0x000fe200000006ff */
[C---:B------:R-:W-:Y:S01]  /*a520*/  FFMA R15, R41.reuse, R52, R15 ;  /* 0x00000034290f7223 */ /* 0x040fe2000000000f */
[----:B------:R-:W-:Y:S01]  /*a530*/  F2FP.BF16.F32.PACK_AB R104, R2, R0 ;  /* 0x000000000268723e */ /* 0x000fe200000010ff */
[C---:B------:R-:W-:Y:S01]  /*a540*/  FFMA R12, R41.reuse, R53, R12 ;  /* 0x00000035290c7223 */ /* 0x040fe2000000000c */
[C---:B------:R-:W-:Y:S01]  /*a550*/  FFMA R13, R41.reuse, R54, R13 ;  /* 0x00000036290d7223 */ /* 0x040fe2000000000d */
[C---:B------:R-:W-:Y:S01]  /*a560*/  FMUL R14, R38.reuse, R18 ;  /* 0x00000012260e7220 */ /* 0x040fe20000400000 */
[C---:B------:R-:W-:Y:S01]  /*a570*/  FMUL R19, R38.reuse, R19 ;  /* 0x0000001326137220 */ /* 0x040fe20000400000 */
[C---:B------:R-:W-:Y:S01]  /*a580*/  FMUL R16, R38.reuse, R20 ;  /* 0x0000001426107220 */ /* 0x040fe20000400000 */
[C---:B------:R-:W-:Y:S01]  /*a590*/  FMUL R17, R38.reuse, R21 ;  /* 0x0000001526117220 */ /* 0x040fe20000400000 */
[C---:B------:R-:W-:Y:S01]  /*a5a0*/  FFMA R14, R41.reuse, R55, R14 ;  /* 0x00000037290e7223 */ /* 0x040fe2000000000e */
        /* <DEDUP_REMOVED lines=9> */
[----:B------:R-:W-:Y:S01]  /*a640*/  FFMA R23, R41, R60, R23 ;  /* 0x0000003c29177223 */ /* 0x000fe20000000017 */
[C---:B------:R-:W-:Y:S01]  /*a650*/  FMUL R27, R38.reuse, R27 ;  /* 0x0000001b261b7220 */ /* 0x040fe20000400000 */
[----:B------:R-:W-:Y:S01]  /*a660*/  F2FP.BF16.F32.PACK_AB R105, R15, R3 ;  /* 0x000000030f69723e */ /* 0x000fe200000010ff */
[----:B------:R-:W-:Y:S01]  /*a670*/  FFMA R20, R41, R61, R20 ;  /* 0x0000003d29147223 */ /* 0x000fe20000000014 */
[----:B------:R-:W-:Y:S01]  /*a680*/  F2FP.BF16.F32.PACK_AB R106, R13, R12 ;  /* 0x0000000c0d6a723e */ /* 0x000fe200000010ff */
[----:B------:R-:W-:Y:S01]  /*a690*/  FMUL R24, R38, R28 ;  /* 0x0000001c26187220 */ /* 0x000fe20000400000 */
[----:B------:R-:W-:Y:S01]  /*a6a0*/  F2FP.BF16.F32.PACK_AB R107, R19, R14 ;  /* 0x0000000e136b723e */ /* 0x000fe200000010ff */
[----:B------:R-:W-:Y:S01]  /*a6b0*/  FFMA R21, R41, R62, R21 ;  /* 0x0000003e29157223 */ /* 0x000fe20000000015 */
[----:B------:R-:W-:Y:S01]  /*a6c0*/  LOP3.LUT R66, R72, 0xffff0000, RZ, 0xc0, !PT ;  /* 0xffff000048427812 */ /* 0x000fe200078ec0ff */
[C---:B------:R-:W-:Y:S01]  /*a6d0*/  FMUL R25, R38.reuse, R29 ;  /* 0x0000001d26197220 */ /* 0x040fe20000400000 */
[----:B------:R-:W-:Y:S01]  /*a6e0*/  SHF.L.U32 R67, R73, 0x10, RZ ;  /* 0x0000001049437819 */ /* 0x000fe200000006ff */
[----:B------:R1:W-:Y:S01]  /*a6f0*/  STS.128 [R92+0x6010], R104 ;  /* 0x006010685c007388 */ /* 0x0003e20000000c00 */
[----:B------:R-:W-:Y:S01]  /*a700*/  FFMA R22, R41, R63, R22 ;  /* 0x0000003f29167223 */ /* 0x000fe20000000016 */
[----:B------:R-:W-:Y:S01]  /*a710*/  LOP3.LUT R68, R73, 0xffff0000, RZ, 0xc0, !PT ;  /* 0xffff000049447812 */ /* 0x000fe200078ec0ff */
[----:B------:R-:W-:Y:S01]  /*a720*/  FMUL R26, R38, R30 ;  /* 0x0000001e261a7220 */ /* 0x000fe20000400000 */
[C---:B------:R-:W-:Y:S01]  /*a730*/  FFMA R27, R41.reuse, R64, R27 ;  /* 0x00000040291b7223 */ /* 0x040fe2000000001b */
[----:B------:R-:W-:Y:S01]  /*a740*/  SHF.L.U32 R69, R74, 0x10, RZ ;  /* 0x000000104a457819 */ /* 0x000fe200000006ff */
[----:B------:R-:W-:Y:S01]  /*a750*/  FMUL R31, R38, R31 ;  /* 0x0000001f261f7220 */ /* 0x000fe20000400000 */
[C---:B------:R-:W-:Y:S01]  /*a760*/  FFMA R24, R41.reuse, R65, R24 ;  /* 0x0000004129187223 */ /* 0x040fe20000000018 */
[----:B------:R-:W-:Y:S01]  /*a770*/  LOP3.LUT R70, R74, 0xffff0000, RZ, 0xc0, !PT ;  /* 0xffff00004a467812 */ /* 0x000fe200078ec0ff */
[C---:B------:R-:W-:Y:S01]  /*a780*/  FMUL R28, R38.reuse, R32 ;  /* 0x00000020261c7220 */ /* 0x040fe20000400000 */
[----:B------:R-:W-:Y:S01]  /*a790*/  FFMA R25, R41, R66, R25 ;  /* 0x0000004229197223 */ /* 0x000fe20000000019 */
[----:B------:R-:W-:Y:S01]  /*a7a0*/  SHF.L.U32 R71, R75, 0x10, RZ ;  /* 0x000000104b477819 */ /* 0x000fe200000006ff */
[C---:B------:R-:W-:Y:S01]  /*a7b0*/  FMUL R29, R38.reuse, R33 ;  /* 0x00000021261d7220 */ /* 0x040fe20000400000 */
[----:B------:R-:W-:Y:S01]  /*a7c0*/  FFMA R26, R41, R67, R26 ;  /* 0x00000043291a7223 */ /* 0x000fe2000000001a */
[----:B------:R-:W-:Y:S01]  /*a7d0*/  LOP3.LUT R72, R75, 0xffff0000, RZ, 0xc0, !PT ;  /* 0xffff00004b487812 */ /* 0x000fe200078ec0ff */
        /* <DEDUP_REMOVED lines=8> */
[----:B------:R-:W-:Y:S01]  /*a860*/  FFMA R30, R41, R71, R30 ;  /* 0x00000047291e7223 */ /* 0x000fe2000000001e */
[----:B------:R-:W-:Y:S01]  /*a870*/  F2FP.BF16.F32.PACK_AB R111, R27, R22 ;  /* 0x000000161b6f723e */ /* 0x000fe200000010ff */
[----:B------:R-:W-:Y:S01]  /*a880*/  FFMA R35, R41, R72, R35 ;  /* 0x0000004829237223 */ /* 0x000fe20000000023 */
[----:B------:R-:W-:Y:S02]  /*a890*/  F2FP.BF16.F32.PACK_AB R112, R25, R24 ;  /* 0x000000181970723e */ /* 0x000fe400000010ff */
[----:B------:R-:W-:Y:S01]  /*a8a0*/  F2FP.BF16.F32.PACK_AB R113, R31, R26 ;  /* 0x0000001a1f71723e */ /* 0x000fe200000010ff */
[----:B------:R1:W-:Y:S01]  /*a8b0*/  STS.128 [R91+0x6020], R108 ;  /* 0x0060206c5b007388 */ /* 0x0003e20000000c00 */
        /* <DEDUP_REMOVED lines=21> */
.L_x_168:
[----:B------:R-:W-:Y:S05]  /*aa10*/  BSYNC.RECONVERGENT B0 ;  /* 0x0000000000007941 */ /* 0x000fea0003800200 */
.L_x_167:
[----:B------:R-:W-:Y:S01]  /*aa20*/  BAR.SYNC.DEFER_BLOCKING 0x1, 0x80 ;  /* 0x0042000000007b1d */ /* 0x000fe20000010000 */
[----:B------:R-:W-:Y:S01]  /*aa30*/  UISETP.NE.AND UP0, UPT, UR47, -0x4, UPT ;  /* 0xfffffffc2f00788c */ /* 0x000fe2000bf05270 */
[----:B------:R-:W-:Y:S08]  /*aa40*/  IADD3 R0, PT, PT, R36, 0x1, RZ ;  /* 0x0000000124007810 */ /* 0x000ff00007ffe0ff */
[----:B------:R-:W-:Y:S05]  /*aa50*/  BRA.U !UP0, `(.L_x_169) ;  /* 0x0000000108287547 */ /* 0x000fea000b800000 */
[----:B------:R-:W-:Y:S01]  /*aa60*/  ISETP.NE.AND P0, PT, R98, RZ, PT ;  /* 0x000000ff6200720c */ /* 0x000fe20003f05270 */
[----:B------:R-:W-:Y:S01]  /*aa70*/  IMAD.U32 R3, RZ, RZ, UR46 ;  /* 0x0000002eff037e24 */ /* 0x000fe2000f8e00ff */
[----:B------:R-:W-:Y:S01]  /*aa80*/  UIADD3 UR4, UPT, UPT, UR46, 0x1, URZ ;  /* 0x000000012e047890 */ /* 0x000fe2000fffe0ff */
[----:B------:R-:W-:Y:S03]  /*aa90*/  IMAD.U32 R2, RZ, RZ, UR53 ;  /* 0x00000035ff027e24 */ /* 0x000fe6000f8e00ff */
[----:B------:R-:W-:Y:S04]  /*aaa0*/  UISETP.NE.AND UP0, UPT, UR4, 0x4, UPT ;  /* 0x000000040400788c */ /* 0x000fe8000bf05270 */
[----:B------:R-:W-:Y:S03]  /*aab0*/  USEL UR46, UR4, URZ, UP0 ;  /* 0x000000ff042e7287 */ /* 0x000fe60008000000 */
[----:B------:R-:W-:Y:S05]  /*aac0*/  @P0 LEA R3, R3, UR43, 0x3 ;  /* 0x0000002b03030c11 */ /* 0x000fea000f8e18ff */
[----:B------:R-:W-:Y:S05]  /*aad0*/  @P0 VIADD R3, R3, 0x1d0 ;  /* 0x000001d003030836 */ /* 0x000fea0000000000 */
[----:B------:R-:W-:Y:S04]  /*aae0*/  @P0 PRMT R2, R2, 0x654, R3 ;  /* 0x0000065402020816 */ /* 0x000fe80000000003 */
[----:B------:R3:W-:Y:S03]  /*aaf0*/  @P0 SYNCS.ARRIVE.TRANS64.RED.A1T0 RZ, [R2+URZ], RZ ;  /* 0x000000ff02ff09a7 */ /* 0x0007e600081004ff */
.L_x_169:
[----:B------:R-:W-:Y:S01]  /*ab00*/  R2UR UR4, R82 ;  /* 0x00000000520472ca */ /* 0x000fe200000e0000 */
[----:B------:R-:W-:Y:S01]  /*ab10*/  UISETP.NE.AND UP0, UPT, UR62, URZ, UPT ;  /* 0x000000ff3e00728c */ /* 0x000fe2000bf05270 */
[----:B------:R-:W-:Y:S01]  /*ab20*/  ISETP.NE.AND P0, PT, R86, 0x2, PT ;  /* 0x000000025600780c */ /* 0x000fe20003f05270 */
[----:B------:R-:W-:Y:S01]  /*ab30*/  UIADD3 UR20, UPT, UPT, UR37, UR63, URZ ;  /* 0x0000003f25147290 */ /* 0x000fe2000fffe0ff */
[----:B------:R-:W-:Y:S01]  /*ab40*/  ISETP.NE.AND P1, PT, R0, 0x2, PT ;  /* 0x000000020000780c */ /* 0x000fe20003f25270 */
[----:B------:R-:W-:Y:S01]  /*ab50*/  UIADD3 UR47, UPT, UPT, UR47, 0x4, URZ ;  /* 0x000000042f2f7890 */ /* 0x000fe2000fffe0ff */
[----:B------:R-:W-:Y:S01]  /*ab60*/  SEL R3, RZ, 0x1, P0 ;  /* 0x00000001ff037807 */ /* 0x000fe20000000000 */
[----:B------:R-:W-:Y:S01]  /*ab70*/  UMOV UR44, UR61 ;  /* 0x0000003d002c7c82 */ /* 0x000fe20008000000 */
[----:B---3--:R-:W-:Y:S02]  /*ab80*/  SEL R2, RZ, 0x1, P1 ;  /* 0x00000001ff027807 */ /* 0x008fe40000800000 */
[----:B------:R-:W-:Y:S02]  /*ab90*/  LOP3.LUT R88, R88, R3, RZ, 0x3c, !PT ;  /* 0x0000000358587212 */ /* 0x000fe400078e3cff */
[----:B------:R-:W-:Y:S01]  /*aba0*/  LOP3.LUT R89, R89, R2, RZ, 0x3c, !PT ;  /* 0x0000000259597212 */ /* 0x000fe200078e3cff */
[----:B------:R-:W-:Y:S01]  /*abb0*/  UIADD3 UR11, UPT, UPT, UR36, UR4, URZ ;  /* 0x00000004240b7290 */ /* 0x000fe2000fffe0ff */
[----:B------:R-:W-:Y:S02]  /*abc0*/  SEL R86, R86, RZ, P0 ;  /* 0x000000ff56567207 */ /* 0x000fe40000000000 */
[----:B------:R-:W-:Y:S01]  /*abd0*/  SEL R36, R0, RZ, P1 ;  /* 0x000000ff00247207 */ /* 0x000fe20000800000 */
[----:B------:R-:W-:Y:S08]  /*abe0*/  BRA.U UP0, `(.L_x_170) ;  /* 0xffffffbd00e07547 */ /* 0x000ff0000b83ffff */
[----:B------:R-:W-:-:S13]  /*abf0*/  R2UR UR4, R83 ;  /* 0x00000000530472ca */ /* 0x000fda00000e0000 */
[----:B------:R-:W-:-:S09]  /*ac00*/  UISETP.NE.AND UP0, UPT, UR4, URZ, UPT ;  /* 0x000000ff0400728c */ /* 0x000fd2000bf05270 */
[----:B------:R-:W-:Y:S05]  /*ac10*/  BRA.U !UP0, `(.L_x_171) ;  /* 0x0000000108487547 */ /* 0x000fea000b800000 */
[----:B------:R-:W3:Y:S02]  /*ac20*/  LDCU.64 UR4, c[0x0][0xc90] ;  /* 0x00019200ff0477ac */ /* 0x000ee40008000a00 */
[----:B---3--:R-:W-:-:S04]  /*ac30*/  UISETP.NE.U32.AND UP0, UPT, UR4, URZ, UPT ;  /* 0x000000ff0400728c */ /* 0x008fc8000bf05070 */
[----:B------:R-:W-:-:S09]  /*ac40*/  UISETP.NE.AND.EX UP0, UPT, UR5, URZ, UPT, UP0 ;  /* 0x000000ff0500728c */ /* 0x000fd2000bf05300 */
[----:B------:R-:W-:Y:S05]  /*ac50*/  BRA.U UP0, `(.L_x_172) ;  /* 0x00000001000c7547 */ /* 0x000fea000b800000 */
[----:B------:R-:W-:-:S13]  /*ac60*/  FSETP.NEU.AND P0, PT, R41, RZ, PT ;  /* 0x000000ff2900720b */ /* 0x000fda0003f0d000 */
[----:B------:R-:W-:Y:S05]  /*ac70*/  @!P0 EXIT ;  /* 0x000000000000894d */ /* 0x000fea0003800000 */
[----:B------:R-:W-:Y:S05]  /*ac80*/  BRA `(.L_x_171) ;  /* 0x00000000002c7947 */ /* 0x000fea0003800000 */
.L_x_172:
[----:B------:R-:W-:Y:S01]  /*ac90*/  ISETP.NE.AND P0, PT, R85, RZ, PT ;  /* 0x000000ff5500720c */ /* 0x000fe20003f05270 */
[----:B------:R-:W-:-:S12]  /*aca0*/  BSSY.RECONVERGENT B0, `(.L_x_171) ;  /* 0x0000009000007945 */ /* 0x000fd80003800200 */
[----:B------:R-:W-:Y:S05]  /*acb0*/  @P0 BRA `(.L_x_173) ;  /* 0x0000000000140947 */ /* 0x000fea0003800000 */
[----:B------:R-:W3:Y:S02]  /*acc0*/  LDCU.64 UR4, c[0x0][0xc88] ;  /* 0x00019100ff0477ac */ /* 0x000ee40008000a00 */
[----:B---3--:R-:W-:-:S04]  /*acd0*/  ISETP.NE.U32.AND P0, PT, RZ, UR4, PT ;  /* 0x00000004ff007c0c */ /* 0x008fc8000bf05070 */
[----:B------:R-:W-:-:S13]  /*ace0*/  ISETP.NE.AND.EX P0, PT, RZ, UR5, PT, P0 ;  /* 0x00000005ff007c0c */ /* 0x000fda000bf05300 */
[----:B------:R-:W-:Y:S05]  /*acf0*/  @!P0 EXIT ;  /* 0x000000000000894d */ /* 0x000fea0003800000 */
[----:B------:R-:W-:Y:S05]  /*ad00*/  BRA `(.L_x_174) ;  /* 0x0000000000087947 */ /* 0x000fea0003800000 */
.L_x_173:
[----:B------:R-:W-:-:S13]  /*ad10*/  FSETP.NEU.AND P0, PT, R41, RZ, PT ;  /* 0x000000ff2900720b */ /* 0x000fda0003f0d000 */
[----:B------:R-:W-:Y:S05]  /*ad20*/  @!P0 EXIT ;  /* 0x000000000000894d */ /* 0x000fea0003800000 */
.L_x_174:
[----:B------:R-:W-:Y:S05]  /*ad30*/  BSYNC.RECONVERGENT B0 ;  /* 0x0000000000007941 */ /* 0x000fea0003800200 */
.L_x_171:
[----:B------:R-:W-:Y:S01]  /*ad40*/  ULEA UR4, UR46, UR43, 0x3 ;  /* 0x0000002b2e047291 */ /* 0x000fe2000f8e18ff */
[----:B------:R-:W-:-:S04]  /*ad50*/  DEPBAR.LE SB0, 0x0 ;  /* 0x000080000000791a */ /* 0x000fc80000000000 */
[----:B------:R-:W-:-:S04]  /*ad60*/  UIADD3 UR4, UPT, UPT, UR4, 0x1d0, URZ ;  /* 0x000001d004047890 */ /* 0x000fc8000fffe0ff */
[----:B------:R-:W-:-:S09]  /*ad70*/  UPRMT UR4, UR53, 0x654, UR4 ;  /* 0x0000065435047896 */ /* 0x000fd20008000004 */
[----:B------:R-:W-:Y:S01]  /*ad80*/  SYNCS.ARRIVE.TRANS64.RED.A1T0 RZ, [UR4], RZ ;  /* 0x000000ffffff79a7 */ /* 0x000fe20008100404 */
[----:B------:R-:W-:Y:S05]  /*ad90*/  EXIT ;  /* 0x000000000000794d */ /* 0x000fea0003800000 */
.L_x_25:
[----:B--2---:R2:W3:Y:S02]  /*ada0*/  SYNCS.PHASECHK.TRANS64.TRYWAIT P0, [R3+URZ+0x250], R2 ;  /* 0x00025002030075a7 */ /* 0x0044e400080011ff */
[----:B---3--:R-:W-:Y:S05]  /*adb0*/  @!P0 NANOSLEEP.SYNCS 0x989680 ;  /* 0x009896800000895d */ /* 0x008fea0003900000 */
[----:B------:R-:W3:Y:S02]  /*adc0*/  @!P0 SYNCS.PHASECHK.TRANS64 P0, [R3+URZ+0x250], R2 ;  /* 0x00025002030085a7 */ /* 0x000ee400080010ff */
[----:B---3--:R-:W-:Y:S05]  /*add0*/  @!P0 BRA `(.L_x_25) ;  /* 0xfffffffc00f08947 */ /* 0x008fea000383ffff */
[----:B------:R-:W-:Y:S05]  /*ade0*/  BRA `(.L_x_175) ;  /* 0xffffff7000087947 */ /* 0x000fea000383ffff */
.L_x_28:
[----:B-1----:R-:W-:-:S07]  /*adf0*/  MOV R0, UR6 ;  /* 0x0000000600007c02 */ /* 0x002fce0008000f00 */
.L_x_176:
[----:B-1----:R1:W2:Y:S02]  /*ae00*/  SYNCS.PHASECHK.TRANS64.TRYWAIT P0, [R0+URZ+0xd8], R3 ;  /* 0x0000d803000075a7 */ /* 0x0022a400080011ff */
[----:B--2---:R-:W-:Y:S05]  /*ae10*/  @!P0 NANOSLEEP.SYNCS 0x989680 ;  /* 0x009896800000895d */ /* 0x004fea0003900000 */
[----:B------:R-:W2:Y:S02]  /*ae20*/  @!P0 SYNCS.PHASECHK.TRANS64 P0, [R0+URZ+0xd8], R3 ;  /* 0x0000d803000085a7 */ /* 0x000ea400080010ff */
[----:B--2---:R-:W-:Y:S05]  /*ae30*/  @!P0 BRA `(.L_x_176) ;  /* 0xfffffffc00f08947 */ /* 0x004fea000383ffff */
[----:B------:R-:W-:Y:S05]  /*ae40*/  BRA `(.L_x_27) ;  /* 0xffffff7000707947 */ /* 0x000fea000383ffff */
.L_x_37:
[----:B-1----:R-:W-:-:S07]  /*ae50*/  MOV R0, UR7 ;  /* 0x0000000700007c02 */ /* 0x002fce0008000f00 */
.L_x_177:
[----:B-1----:R1:W2:Y:S02]  /*ae60*/  SYNCS.PHASECHK.TRANS64.TRYWAIT P0, [R0+URZ+0xd8], R3 ;  /* 0x0000d803000075a7 */ /* 0x0022a400080011ff */
[----:B--2---:R-:W-:Y:S05]  /*ae70*/  @!P0 NANOSLEEP.SYNCS 0x989680 ;  /* 0x009896800000895d */ /* 0x004fea0003900000 */
[----:B------:R-:W2:Y:S02]  /*ae80*/  @!P0 SYNCS.PHASECHK.TRANS64 P0, [R0+URZ+0xd8], R3 ;  /* 0x0000d803000085a7 */ /* 0x000ea400080010ff */
[----:B--2---:R-:W-:Y:S05]  /*ae90*/  @!P0 BRA `(.L_x_177) ;  /* 0xfffffffc00f08947 */ /* 0x004fea000383ffff */
[----:B------:R-:W-:Y:S05]  /*aea0*/  BRA `(.L_x_36) ;  /* 0xffffff74008c7947 */ /* 0x000fea000383ffff */
.L_x_44:
[----:B-1----:R1:W4:Y:S02]  /*aeb0*/  SYNCS.PHASECHK.TRANS64.TRYWAIT P0, [R3+URZ+0x200], R0 ;  /* 0x00020000030075a7 */ /* 0x00232400080011ff */
[----:B----4-:R-:W-:Y:S05]  /*aec0*/  @!P0 NANOSLEEP.SYNCS 0x989680 ;  /* 0x009896800000895d */ /* 0x010fea0003900000 */
[----:B------:R-:W4:Y:S02]  /*aed0*/  @!P0 SYNCS.PHASECHK.TRANS64 P0, [R3+URZ+0x200], R0 ;  /* 0x00020000030085a7 */ /* 0x000f2400080010ff */
[----:B----4-:R-:W-:Y:S05]  /*aee0*/  @!P0 BRA `(.L_x_44) ;  /* 0xfffffffc00f08947 */ /* 0x010fea000383ffff */
[----:B------:R-:W-:Y:S05]  /*aef0*/  BRA `(.L_x_178) ;  /* 0xffffff7800887947 */ /* 0x000fea000383ffff */
.L_x_48:
[----:B-1----:R-:W-:-:S07]  /*af00*/  MOV R0, UR4 ;  /* 0x0000000400007c02 */ /* 0x002fce0008000f00 */
.L_x_179:
[----:B-1----:R1:W2:Y:S02]  /*af10*/  SYNCS.PHASECHK.TRANS64.TRYWAIT P0, [R0+URZ], R3 ;  /* 0x00000003000075a7 */ /* 0x0022a400080011ff */
[----:B--2---:R-:W-:Y:S05]  /*af20*/  @!P0 NANOSLEEP.SYNCS 0x989680 ;  /* 0x009896800000895d */ /* 0x004fea0003900000 */
[----:B------:R-:W2:Y:S02]  /*af30*/  @!P0 SYNCS.PHASECHK.TRANS64 P0, [R0+URZ], R3 ;  /* 0x00000003000085a7 */ /* 0x000ea400080010ff */
[----:B--2---:R-:W-:Y:S05]  /*af40*/  @!P0 BRA `(.L_x_179) ;  /* 0xfffffffc00f08947 */ /* 0x004fea000383ffff */
[----:B------:R-:W-:Y:S05]  /*af50*/  BRA `(.L_x_180) ;  /* 0xffffff8000307947 */ /* 0x000fea000383ffff */
.L_x_49:
[----:B------:R-:W-:-:S07]  /*af60*/  MOV R0, UR5 ;  /* 0x0000000500007c02 */ /* 0x000fce0008000f00 */
.L_x_181:
[----:B-1----:R1:W2:Y:S02]  /*af70*/  SYNCS.PHASECHK.TRANS64.TRYWAIT P0, [R0+URZ], R3 ;  /* 0x00000003000075a7 */ /* 0x0022a400080011ff */
[----:B--2---:R-:W-:Y:S05]  /*af80*/  @!P0 NANOSLEEP.SYNCS 0x989680 ;  /* 0x009896800000895d */ /* 0x004fea0003900000 */
[----:B------:R-:W2:Y:S02]  /*af90*/  @!P0 SYNCS.PHASECHK.TRANS64 P0, [R0+URZ], R3 ;  /* 0x00000003000085a7 */ /* 0x000ea400080010ff */
[----:B--2---:R-:W-:Y:S05]  /*afa0*/  @!P0 BRA `(.L_x_181) ;  /* 0xfffffffc00f08947 */ /* 0x004fea000383ffff */
[----:B------:R-:W-:Y:S05]  /*afb0*/  BRA `(.L_x_182) ;  /* 0xffffff80003c7947 */ /* 0x000fea000383ffff */
.L_x_50:
[----:B------:R-:W-:-:S07]  /*afc0*/  MOV R0, UR5 ;  /* 0x0000000500007c02 */ /* 0x000fce0008000f00 */
.L_x_183:
[----:B-1----:R1:W2:Y:S02]  /*afd0*/  SYNCS.PHASECHK.TRANS64.TRYWAIT P0, [R0+URZ], R3 ;  /* 0x00000003000075a7 */ /* 0x0022a400080011ff */
[----:B--2---:R-:W-:Y:S05]  /*afe0*/  @!P0 NANOSLEEP.SYNCS 0x989680 ;  /* 0x009896800000895d */ /* 0x004fea0003900000 */
[----:B------:R-:W2:Y:S02]  /*aff0*/  @!P0 SYNCS.PHASECHK.TRANS64 P0, [R0+URZ], R3 ;  /* 0x00000003000085a7 */ /* 0x000ea400080010ff */
[----:B--2---:R-:W-:Y:S05]  /*b000*/  @!P0 BRA `(.L_x_183) ;  /* 0xfffffffc00f08947 */ /* 0x004fea000383ffff */
[----:B------:R-:W-:Y:S05]  /*b010*/  BRA `(.L_x_184) ;  /* 0xffffff8000487947 */ /* 0x000fea000383ffff */
.L_x_51:
[----:B------:R-:W-:-:S07]  /*b020*/  MOV R0, UR5 ;  /* 0x0000000500007c02 */ /* 0x000fce0008000f00 */
.L_x_185:
[----:B-1----:R1:W2:Y:S02]  /*b030*/  SYNCS.PHASECHK.TRANS64.TRYWAIT P0, [R0+URZ], R3 ;  /* 0x00000003000075a7 */ /* 0x0022a400080011ff */
[----:B--2---:R-:W-:Y:S05]  /*b040*/  @!P0 NANOSLEEP.SYNCS 0x989680 ;  /* 0x009896800000895d */ /* 0x004fea0003900000 */
[----:B------:R-:W2:Y:S02]  /*b050*/  @!P0 SYNCS.PHASECHK.TRANS64 P0, [R0+URZ], R3 ;  /* 0x00000003000085a7 */ /* 0x000ea400080010ff */
[----:B--2---:R-:W-:Y:S05]  /*b060*/  @!P0 BRA `(.L_x_185) ;  /* 0xfffffffc00f08947 */ /* 0x004fea000383ffff */
[----:B------:R-:W-:Y:S05]  /*b070*/  BRA `(.L_x_186) ;  /* 0xffffff8000547947 */ /* 0x000fea000383ffff */
.L_x_52:
[----:B------:R-:W-:-:S07]  /*b080*/  MOV R0, UR5 ;  /* 0x0000000500007c02 */ /* 0x000fce0008000f00 */
.L_x_187:
[----:B-1----:R1:W2:Y:S02]  /*b090*/  SYNCS.PHASECHK.TRANS64.TRYWAIT P0, [R0+URZ], R3 ;  /* 0x00000003000075a7 */ /* 0x0022a400080011ff */
[----:B--2---:R-:W-:Y:S05]  /*b0a0*/  @!P0 NANOSLEEP.SYNCS 0x989680 ;  /* 0x009896800000895d */ /* 0x004fea0003900000 */
[----:B------:R-:W2:Y:S02]  /*b0b0*/  @!P0 SYNCS.PHASECHK.TRANS64 P0, [R0+URZ], R3 ;  /* 0x00000003000085a7 */ /* 0x000ea400080010ff */
[----:B--2---:R-:W-:Y:S05]  /*b0c0*/  @!P0 BRA `(.L_x_187) ;  /* 0xfffffffc00f08947 */ /* 0x004fea000383ffff */
[----:B------:R-:W-:Y:S05]  /*b0d0*/  BRA `(.L_x_188) ;  /* 0xffffff8000607947 */ /* 0x000fea000383ffff */
.L_x_53:
[----:B------:R-:W-:-:S07]  /*b0e0*/  MOV R0, UR5 ;  /* 0x0000000500007c02 */ /* 0x000fce0008000f00 */
.L_x_189:
[----:B-1----:R1:W2:Y:S02]  /*b0f0*/  SYNCS.PHASECHK.TRANS64.TRYWAIT P0, [R0+URZ], R3 ;  /* 0x00000003000075a7 */ /* 0x0022a400080011ff */
[----:B--2---:R-:W-:Y:S05]  /*b100*/  @!P0 NANOSLEEP.SYNCS 0x989680 ;  /* 0x009896800000895d */ /* 0x004fea0003900000 */
[----:B------:R-:W2:Y:S02]  /*b110*/  @!P0 SYNCS.PHASECHK.TRANS64 P0, [R0+URZ], R3 ;  /* 0x00000003000085a7 */ /* 0x000ea400080010ff */
[----:B--2---:R-:W-:Y:S05]  /*b120*/  @!P0 BRA `(.L_x_189) ;  /* 0xfffffffc00f08947 */ /* 0x004fea000383ffff */
[----:B------:R-:W-:Y:S05]  /*b130*/  BRA `(.L_x_190) ;  /* 0xffffff80006c7947 */ /* 0x000fea000383ffff */
.L_x_54:
[----:B------:R-:W-:-:S07]  /*b140*/  MOV R0, UR5 ;  /* 0x0000000500007c02 */ /* 0x000fce0008000f00 */
.L_x_191:
[----:B-1----:R1:W2:Y:S02]  /*b150*/  SYNCS.PHASECHK.TRANS64.TRYWAIT P0, [R0+URZ], R3 ;  /* 0x00000003000075a7 */ /* 0x0022a400080011ff */
[----:B--2---:R-:W-:Y:S05]  /*b160*/  @!P0 NANOSLEEP.SYNCS 0x989680 ;  /* 0x009896800000895d */ /* 0x004fea0003900000 */
[----:B------:R-:W2:Y:S02]  /*b170*/  @!P0 SYNCS.PHASECHK.TRANS64 P0, [R0+URZ], R3 ;  /* 0x00000003000085a7 */ /* 0x000ea400080010ff */
[----:B--2---:R-:W-:Y:S05]  /*b180*/  @!P0 BRA `(.L_x_191) ;  /* 0xfffffffc00f08947 */ /* 0x004fea000383ffff */
[----:B------:R-:W-:Y:S05]  /*b190*/  BRA `(.L_x_192) ;  /* 0xffffff8000787947 */ /* 0x000fea000383ffff */
.L_x_55:
[----:B------:R-:W-:-:S07]  /*b1a0*/  MOV R0, UR5 ;  /* 0x0000000500007c02 */ /* 0x000fce0008000f00 */
.L_x_193:
[----:B-1----:R1:W2:Y:S02]  /*b1b0*/  SYNCS.PHASECHK.TRANS64.TRYWAIT P0, [R0+URZ], R3 ;  /* 0x00000003000075a7 */ /* 0x0022a400080011ff */
[----:B--2---:R-:W-:Y:S05]  /*b1c0*/  @!P0 NANOSLEEP.SYNCS 0x989680 ;  /* 0x009896800000895d */ /* 0x004fea0003900000 */
[----:B------:R-:W2:Y:S02]  /*b1d0*/  @!P0 SYNCS.PHASECHK.TRANS64 P0, [R0+URZ], R3 ;  /* 0x00000003000085a7 */ /* 0x000ea400080010ff */
[----:B--2---:R-:W-:Y:S05]  /*b1e0*/  @!P0 BRA `(.L_x_193) ;  /* 0xfffffffc00f08947 */ /* 0x004fea000383ffff */
[----:B------:R-:W-:Y:S05]  /*b1f0*/  BRA `(.L_x_194) ;  /* 0xffffff8000847947 */ /* 0x000fea000383ffff */
.L_x_56:
[----:B------:R-:W-:-:S07]  /*b200*/  MOV R0, UR5 ;  /* 0x0000000500007c02 */ /* 0x000fce0008000f00 */
.L_x_195:
[----:B-1----:R1:W2:Y:S02]  /*b210*/  SYNCS.PHASECHK.TRANS64.TRYWAIT P0, [R0+URZ], R3 ;  /* 0x00000003000075a7 */ /* 0x0022a400080011ff */
[----:B--2---:R-:W-:Y:S05]  /*b220*/  @!P0 NANOSLEEP.SYNCS 0x989680 ;  /* 0x009896800000895d */ /* 0x004fea0003900000 */
[----:B------:R-:W2:Y:S02]  /*b230*/  @!P0 SYNCS.PHASECHK.TRANS64 P0, [R0+URZ], R3 ;  /* 0x00000003000085a7 */ /* 0x000ea400080010ff */
[----:B--2---:R-:W-:Y:S05]  /*b240*/  @!P0 BRA `(.L_x_195) ;  /* 0xfffffffc00f08947 */ /* 0x004fea000383ffff */
[----:B------:R-:W-:Y:S05]  /*b250*/  BRA `(.L_x_196) ;  /* 0xffffff8000907947 */ /* 0x000fea000383ffff */
.L_x_57:
[----:B------:R-:W-:-:S07]  /*b260*/  MOV R0, UR5 ;  /* 0x0000000500007c02 */ /* 0x000fce0008000f00 */
.L_x_197:
[----:B-1----:R1:W2:Y:S02]  /*b270*/  SYNCS.PHASECHK.TRANS64.TRYWAIT P0, [R0+URZ], R3 ;  /* 0x00000003000075a7 */ /* 0x0022a400080011ff */
[----:B--2---:R-:W-:Y:S05]  /*b280*/  @!P0 NANOSLEEP.SYNCS 0x989680 ;  /* 0x009896800000895d */ /* 0x004fea0003900000 */
[----:B------:R-:W2:Y:S02]  /*b290*/  @!P0 SYNCS.PHASECHK.TRANS64 P0, [R0+URZ], R3 ;  /* 0x00000003000085a7 */ /* 0x000ea400080010ff */
[----:B--2---:R-:W-:Y:S05]  /*b2a0*/  @!P0 BRA `(.L_x_197) ;  /* 0xfffffffc00f08947 */ /* 0x004fea000383ffff */
[----:B------:R-:W-:Y:S05]  /*b2b0*/  BRA `(.L_x_198) ;  /* 0xffffff80009c7947 */ /* 0x000fea000383ffff */
.L_x_58:
[----:B------:R-:W-:-:S07]  /*b2c0*/  MOV R0, UR5 ;  /* 0x0000000500007c02 */ /* 0x000fce0008000f00 */
.L_x_199:
[----:B-1----:R1:W2:Y:S02]  /*b2d0*/  SYNCS.PHASECHK.TRANS64.TRYWAIT P0, [R0+URZ], R3 ;  /* 0x00000003000075a7 */ /* 0x0022a400080011ff */
[----:B--2---:R-:W-:Y:S05]  /*b2e0*/  @!P0 NANOSLEEP.SYNCS 0x989680 ;  /* 0x009896800000895d */ /* 0x004fea0003900000 */
[----:B------:R-:W2:Y:S02]  /*b2f0*/  @!P0 SYNCS.PHASECHK.TRANS64 P0, [R0+URZ], R3 ;  /* 0x00000003000085a7 */ /* 0x000ea400080010ff */
[----:B--2---:R-:W-:Y:S05]  /*b300*/  @!P0 BRA `(.L_x_199) ;  /* 0xfffffffc00f08947 */ /* 0x004fea000383ffff */
[----:B------:R-:W-:Y:S05]  /*b310*/  BRA `(.L_x_200) ;  /* 0xffffff8000a87947 */ /* 0x000fea000383ffff */
.L_x_59:
[----:B------:R-:W-:-:S07]  /*b320*/  MOV R0, UR5 ;  /* 0x0000000500007c02 */ /* 0x000fce0008000f00 */
.L_x_201:
[----:B-1----:R1:W2:Y:S02]  /*b330*/  SYNCS.PHASECHK.TRANS64.TRYWAIT P0, [R0+URZ], R3 ;  /* 0x00000003000075a7 */ /* 0x0022a400080011ff */
[----:B--2---:R-:W-:Y:S05]  /*b340*/  @!P0 NANOSLEEP.SYNCS 0x989680 ;  /* 0x009896800000895d */ /* 0x004fea0003900000 */
[----:B------:R-:W2:Y:S02]  /*b350*/  @!P0 SYNCS.PHASECHK.TRANS64 P0, [R0+URZ], R3 ;  /* 0x00000003000085a7 */ /* 0x000ea400080010ff */
[----:B--2---:R-:W-:Y:S05]  /*b360*/  @!P0 BRA `(.L_x_201) ;  /* 0xfffffffc00f08947 */ /* 0x004fea000383ffff */
[----:B------:R-:W-:Y:S05]  /*b370*/  BRA `(.L_x_202) ;  /* 0xffffff8000b47947 */ /* 0x000fea000383ffff */
.L_x_60:
[----:B------:R-:W-:-:S07]  /*b380*/  MOV R0, UR5 ;  /* 0x0000000500007c02 */ /* 0x000fce0008000f00 */
.L_x_203:
[----:B-1----:R1:W2:Y:S02]  /*b390*/  SYNCS.PHASECHK.TRANS64.TRYWAIT P0, [R0+URZ], R3 ;  /* 0x00000003000075a7 */ /* 0x0022a400080011ff */
[----:B--2---:R-:W-:Y:S05]  /*b3a0*/  @!P0 NANOSLEEP.SYNCS 0x989680 ;  /* 0x009896800000895d */ /* 0x004fea0003900000 */
[----:B------:R-:W2:Y:S02]  /*b3b0*/  @!P0 SYNCS.PHASECHK.TRANS64 P0, [R0+URZ], R3 ;  /* 0x00000003000085a7 */ /* 0x000ea400080010ff */
[----:B--2---:R-:W-:Y:S05]  /*b3c0*/  @!P0 BRA `(.L_x_203) ;  /* 0xfffffffc00f08947 */ /* 0x004fea000383ffff */
[----:B------:R-:W-:Y:S05]  /*b3d0*/  BRA `(.L_x_204) ;  /* 0xffffff8000c07947 */ /* 0x000fea000383ffff */
.L_x_61:
[----:B------:R-:W-:-:S07]  /*b3e0*/  MOV R0, UR5 ;  /* 0x0000000500007c02 */ /* 0x000fce0008000f00 */
.L_x_205:
[----:B-1----:R1:W2:Y:S02]  /*b3f0*/  SYNCS.PHASECHK.TRANS64.TRYWAIT P0, [R0+URZ], R3 ;  /* 0x00000003000075a7 */ /* 0x0022a400080011ff */
[----:B--2---:R-:W-:Y:S05]  /*b400*/  @!P0 NANOSLEEP.SYNCS 0x989680 ;  /* 0x009896800000895d */ /* 0x004fea0003900000 */
[----:B------:R-:W2:Y:S02]  /*b410*/  @!P0 SYNCS.PHASECHK.TRANS64 P0, [R0+URZ], R3 ;  /* 0x00000003000085a7 */ /* 0x000ea400080010ff */
[----:B--2---:R-:W-:Y:S05]  /*b420*/  @!P0 BRA `(.L_x_205) ;  /* 0xfffffffc00f08947 */ /* 0x004fea000383ffff */
[----:B------:R-:W-:Y:S05]  /*b430*/  BRA `(.L_x_206) ;  /* 0xffffff8000cc7947 */ /* 0x000fea000383ffff */
.L_x_62:
[----:B------:R-:W-:-:S07]  /*b440*/  MOV R0, UR5 ;  /* 0x0000000500007c02 */ /* 0x000fce0008000f00 */
.L_x_207:
[----:B-1----:R1:W2:Y:S02]  /*b450*/  SYNCS.PHASECHK.TRANS64.TRYWAIT P0, [R0+URZ], R3 ;  /* 0x00000003000075a7 */ /* 0x0022a400080011ff */
[----:B--2---:R-:W-:Y:S05]  /*b460*/  @!P0 NANOSLEEP.SYNCS 0x989680 ;  /* 0x009896800000895d */ /* 0x004fea0003900000 */
[----:B------:R-:W2:Y:S02]  /*b470*/  @!P0 SYNCS.PHASECHK.TRANS64 P0, [R0+URZ], R3 ;  /* 0x00000003000085a7 */ /* 0x000ea400080010ff */
[----:B--2---:R-:W-:Y:S05]  /*b480*/  @!P0 BRA `(.L_x_207) ;  /* 0xfffffffc00f08947 */ /* 0x004fea000383ffff */
[----:B------:R-:W-:Y:S05]  /*b490*/  BRA `(.L_x_208) ;  /* 0xffffff8000d87947 */ /* 0x000fea000383ffff */
.L_x_63:
[----:B------:R-:W-:-:S07]  /*b4a0*/  MOV R0, UR5 ;  /* 0x0000000500007c02 */ /* 0x000fce0008000f00 */
.L_x_209:
[----:B-1----:R1:W2:Y:S02]  /*b4b0*/  SYNCS.PHASECHK.TRANS64.TRYWAIT P0, [R0+URZ], R3 ;  /* 0x00000003000075a7 */ /* 0x0022a400080011ff */
[----:B--2---:R-:W-:Y:S05]  /*b4c0*/  @!P0 NANOSLEEP.SYNCS 0x989680 ;  /* 0x009896800000895d */ /* 0x004fea0003900000 */
[----:B------:R-:W2:Y:S02]  /*b4d0*/  @!P0 SYNCS.PHASECHK.TRANS64 P0, [R0+URZ], R3 ;  /* 0x00000003000085a7 */ /* 0x000ea400080010ff */
[----:B--2---:R-:W-:Y:S05]  /*b4e0*/  @!P0 BRA `(.L_x_209) ;  /* 0xfffffffc00f08947 */ /* 0x004fea000383ffff */
[----:B------:R-:W-:Y:S05]  /*b4f0*/  BRA `(.L_x_210) ;  /* 0xffffff8000e47947 */ /* 0x000fea000383ffff */
.L_x_64:
[----:B------:R-:W-:-:S07]  /*b500*/  MOV R0, UR5 ;  /* 0x0000000500007c02 */ /* 0x000fce0008000f00 */
.L_x_211:
[----:B-1----:R1:W2:Y:S02]  /*b510*/  SYNCS.PHASECHK.TRANS64.TRYWAIT P0, [R0+URZ], R3 ;  /* 0x00000003000075a7 */ /* 0x0022a400080011ff */
[----:B--2---:R-:W-:Y:S05]  /*b520*/  @!P0 NANOSLEEP.SYNCS 0x989680 ;  /* 0x009896800000895d */ /* 0x004fea0003900000 */
[----:B------:R-:W2:Y:S02]  /*b530*/  @!P0 SYNCS.PHASECHK.TRANS64 P0, [R0+URZ], R3 ;  /* 0x00000003000085a7 */ /* 0x000ea400080010ff */
[----:B--2---:R-:W-:Y:S05]  /*b540*/  @!P0 BRA `(.L_x_211) ;  /* 0xfffffffc00f08947 */ /* 0x004fea000383ffff */
[----:B------:R-:W-:Y:S05]  /*b550*/  BRA `(.L_x_212) ;  /* 0xffffff8000f07947 */ /* 0x000fea000383ffff */
.L_x_65:
[----:B------:R-:W-:-:S07]  /*b560*/  MOV R0, UR5 ;  /* 0x0000000500007c02 */ /* 0x000fce0008000f00 */
.L_x_213:
[----:B-1----:R1:W2:Y:S02]  /*b570*/  SYNCS.PHASECHK.TRANS64.TRYWAIT P0, [R0+URZ], R3 ;  /* 0x00000003000075a7 */ /* 0x0022a400080011ff */
[----:B--2---:R-:W-:Y:S05]  /*b580*/  @!P0 NANOSLEEP.SYNCS 0x989680 ;  /* 0x009896800000895d */ /* 0x004fea0003900000 */
[----:B------:R-:W2:Y:S02]  /*b590*/  @!P0 SYNCS.PHASECHK.TRANS64 P0, [R0+URZ], R3 ;  /* 0x00000003000085a7 */ /* 0x000ea400080010ff */
[----:B--2---:R-:W-:Y:S05]  /*b5a0*/  @!P0 BRA `(.L_x_213) ;  /* 0xfffffffc00f08947 */ /* 0x004fea000383ffff */
[----:B------:R-:W-:Y:S05]  /*b5b0*/  BRA `(.L_x_214) ;  /* 0xffffff8000fc7947 */ /* 0x000fea000383ffff */
.L_x_66:
[----:B------:R-:W-:-:S07]  /*b5c0*/  MOV R0, UR5 ;  /* 0x0000000500007c02 */ /* 0x000fce0008000f00 */
.L_x_215:
[----:B-1----:R1:W2:Y:S02]  /*b5d0*/  SYNCS.PHASECHK.TRANS64.TRYWAIT P0, [R0+URZ], R3 ;  /* 0x00000003000075a7 */ /* 0x0022a400080011ff */
[----:B--2---:R-:W-:Y:S05]  /*b5e0*/  @!P0 NANOSLEEP.SYNCS 0x989680 ;  /* 0x009896800000895d */ /* 0x004fea0003900000 */
[----:B------:R-:W2:Y:S02]  /*b5f0*/  @!P0 SYNCS.PHASECHK.TRANS64 P0, [R0+URZ], R3 ;  /* 0x00000003000085a7 */ /* 0x000ea400080010ff */
[----:B--2---:R-:W-:Y:S05]  /*b600*/  @!P0 BRA `(.L_x_215) ;  /* 0xfffffffc00f08947 */ /* 0x004fea000383ffff */
[----:B------:R-:W-:Y:S05]  /*b610*/  BRA `(.L_x_216) ;  /* 0xffffff8400087947 */ /* 0x000fea000383ffff */
.L_x_67:
[----:B------:R-:W-:-:S07]  /*b620*/  MOV R0, UR5 ;  /* 0x0000000500007c02 */ /* 0x000fce0008000f00 */
.L_x_217:
[----:B-1----:R1:W2:Y:S02]  /*b630*/  SYNCS.PHASECHK.TRANS64.TRYWAIT P0, [R0+URZ], R3 ;  /* 0x00000003000075a7 */ /* 0x0022a400080011ff */
[----:B--2---:R-:W-:Y:S05]  /*b640*/  @!P0 NANOSLEEP.SYNCS 0x989680 ;  /* 0x009896800000895d */ /* 0x004fea0003900000 */
[----:B------:R-:W2:Y:S02]  /*b650*/  @!P0 SYNCS.PHASECHK.TRANS64 P0, [R0+URZ], R3 ;  /* 0x00000003000085a7 */ /* 0x000ea400080010ff */
[----:B--2---:R-:W-:Y:S05]  /*b660*/  @!P0 BRA `(.L_x_217) ;  /* 0xfffffffc00f08947 */ /* 0x004fea000383ffff */
[----:B------:R-:W-:Y:S05]  /*b670*/  BRA `(.L_x_218) ;  /* 0xffffff8400147947 */ /* 0x000fea000383ffff */
.L_x_68:
[----:B------:R-:W-:-:S07]  /*b680*/  MOV R0, UR5 ;  /* 0x0000000500007c02 */ /* 0x000fce0008000f00 */
.L_x_219:
[----:B-1----:R1:W2:Y:S02]  /*b690*/  SYNCS.PHASECHK.TRANS64.TRYWAIT P0, [R0+URZ], R3 ;  /* 0x00000003000075a7 */ /* 0x0022a400080011ff */
[----:B--2---:R-:W-:Y:S05]  /*b6a0*/  @!P0 NANOSLEEP.SYNCS 0x989680 ;  /* 0x009896800000895d */ /* 0x004fea0003900000 */
[----:B------:R-:W2:Y:S02]  /*b6b0*/  @!P0 SYNCS.PHASECHK.TRANS64 P0, [R0+URZ], R3 ;  /* 0x00000003000085a7 */ /* 0x000ea400080010ff */
[----:B--2---:R-:W-:Y:S05]  /*b6c0*/  @!P0 BRA `(.L_x_219) ;  /* 0xfffffffc00f08947 */ /* 0x004fea000383ffff */
[----:B------:R-:W-:Y:S05]  /*b6d0*/  BRA `(.L_x_220) ;  /* 0xffffff8400207947 */ /* 0x000fea000383ffff */
.L_x_69:
[----:B------:R-:W-:-:S07]  /*b6e0*/  MOV R0, UR5 ;  /* 0x0000000500007c02 */ /* 0x000fce0008000f00 */
.L_x_221:
[----:B-1----:R1:W2:Y:S02]  /*b6f0*/  SYNCS.PHASECHK.TRANS64.TRYWAIT P0, [R0+URZ], R3 ;  /* 0x00000003000075a7 */ /* 0x0022a400080011ff */
[----:B--2---:R-:W-:Y:S05]  /*b700*/  @!P0 NANOSLEEP.SYNCS 0x989680 ;  /* 0x009896800000895d */ /* 0x004fea0003900000 */
[----:B------:R-:W2:Y:S02]  /*b710*/  @!P0 SYNCS.PHASECHK.TRANS64 P0, [R0+URZ], R3 ;  /* 0x00000003000085a7 */ /* 0x000ea400080010ff */
[----:B--2---:R-:W-:Y:S05]  /*b720*/  @!P0 BRA `(.L_x_221) ;  /* 0xfffffffc00f08947 */ /* 0x004fea000383ffff */
[----:B------:R-:W-:Y:S05]  /*b730*/  BRA `(.L_x_222) ;  /* 0xffffff84002c7947 */ /* 0x000fea000383ffff */
.L_x_70:
[----:B------:R-:W-:-:S07]  /*b740*/  MOV R0, UR5 ;  /* 0x0000000500007c02 */ /* 0x000fce0008000f00 */
.L_x_223:
[----:B-1----:R1:W2:Y:S02]  /*b750*/  SYNCS.PHASECHK.TRANS64.TRYWAIT P0, [R0+URZ], R3 ;  /* 0x00000003000075a7 */ /* 0x0022a400080011ff */
[----:B--2---:R-:W-:Y:S05]  /*b760*/  @!P0 NANOSLEEP.SYNCS 0x989680 ;  /* 0x009896800000895d */ /* 0x004fea0003900000 */
[----:B------:R-:W2:Y:S02]  /*b770*/  @!P0 SYNCS.PHASECHK.TRANS64 P0, [R0+URZ], R3 ;  /* 0x00000003000085a7 */ /* 0x000ea400080010ff */
[----:B--2---:R-:W-:Y:S05]  /*b780*/  @!P0 BRA `(.L_x_223) ;  /* 0xfffffffc00f08947 */ /* 0x004fea000383ffff */
[----:B------:R-:W-:Y:S05]  /*b790*/  BRA `(.L_x_224) ;  /* 0xffffff8400387947 */ /* 0x000fea000383ffff */
.L_x_71:
[----:B------:R-:W-:-:S07]  /*b7a0*/  MOV R0, UR5 ;  /* 0x0000000500007c02 */ /* 0x000fce0008000f00 */
.L_x_225:
[----:B-1----:R1:W2:Y:S02]  /*b7b0*/  SYNCS.PHASECHK.TRANS64.TRYWAIT P0, [R0+URZ], R3 ;  /* 0x00000003000075a7 */ /* 0x0022a400080011ff */
[----:B--2---:R-:W-:Y:S05]  /*b7c0*/  @!P0 NANOSLEEP.SYNCS 0x989680 ;  /* 0x009896800000895d */ /* 0x004fea0003900000 */
[----:B------:R-:W2:Y:S02]  /*b7d0*/  @!P0 SYNCS.PHASECHK.TRANS64 P0, [R0+URZ], R3 ;  /* 0x00000003000085a7 */ /* 0x000ea400080010ff */
[----:B--2---:R-:W-:Y:S05]  /*b7e0*/  @!P0 BRA `(.L_x_225) ;  /* 0xfffffffc00f08947 */ /* 0x004fea000383ffff */
[----:B------:R-:W-:Y:S05]  /*b7f0*/  BRA `(.L_x_226) ;  /* 0xffffff8400447947 */ /* 0x000fea000383ffff */
.L_x_72:
[----:B------:R-:W-:-:S07]  /*b800*/  MOV R0, UR5 ;  /* 0x0000000500007c02 */ /* 0x000fce0008000f00 */
.L_x_227:
[----:B-1----:R1:W2:Y:S02]  /*b810*/  SYNCS.PHASECHK.TRANS64.TRYWAIT P0, [R0+URZ], R3 ;  /* 0x00000003000075a7 */ /* 0x0022a400080011ff */
[----:B--2---:R-:W-:Y:S05]  /*b820*/  @!P0 NANOSLEEP.SYNCS 0x989680 ;  /* 0x009896800000895d */ /* 0x004fea0003900000 */
[----:B------:R-:W2:Y:S02]  /*b830*/  @!P0 SYNCS.PHASECHK.TRANS64 P0, [R0+URZ], R3 ;  /* 0x00000003000085a7 */ /* 0x000ea400080010ff */
[----:B--2---:R-:W-:Y:S05]  /*b840*/  @!P0 BRA `(.L_x_227) ;  /* 0xfffffffc00f08947 */ /* 0x004fea000383ffff */
[----:B------:R-:W-:Y:S05]  /*b850*/  BRA `(.L_x_228) ;  /* 0xffffff8400507947 */ /* 0x000fea000383ffff */
.L_x_73:
[----:B------:R-:W-:-:S07]  /*b860*/  MOV R0, UR5 ;  /* 0x0000000500007c02 */ /* 0x000fce0008000f00 */
.L_x_229:
[----:B-1----:R1:W2:Y:S02]  /*b870*/  SYNCS.PHASECHK.TRANS64.TRYWAIT P0, [R0+URZ], R3 ;  /* 0x00000003000075a7 */ /* 0x0022a400080011ff */
[----:B--2---:R-:W-:Y:S05]  /*b880*/  @!P0 NANOSLEEP.SYNCS 0x989680 ;  /* 0x009896800000895d */ /* 0x004fea0003900000 */
[----:B------:R-:W2:Y:S02]  /*b890*/  @!P0 SYNCS.PHASECHK.TRANS64 P0, [R0+URZ], R3 ;  /* 0x00000003000085a7 */ /* 0x000ea400080010ff */
[----:B--2---:R-:W-:Y:S05]  /*b8a0*/  @!P0 BRA `(.L_x_229) ;  /* 0xfffffffc00f08947 */ /* 0x004fea000383ffff */
[----:B------:R-:W-:Y:S05]  /*b8b0*/  BRA `(.L_x_230) ;  /* 0xffffff84005c7947 */ /* 0x000fea000383ffff */
.L_x_76:
[----:B--2---:R2:W3:Y:S02]  /*b8c0*/  SYNCS.PHASECHK.TRANS64.TRYWAIT P0, [R2+URZ+0x240], R5 ;  /* 0x00024005020075a7 */ /* 0x0044e400080011ff */
[----:B---3--:R-:W-:Y:S05]  /*b8d0*/  @!P0 NANOSLEEP.SYNCS 0x989680 ;  /* 0x009896800000895d */ /* 0x008fea0003900000 */
[----:B------:R-:W3:Y:S02]  /*b8e0*/  @!P0 SYNCS.PHASECHK.TRANS64 P0, [R2+URZ+0x240], R5 ;  /* 0x00024005020085a7 */ /* 0x000ee400080010ff */
[----:B---3--:R-:W-:Y:S05]  /*b8f0*/  @!P0 BRA `(.L_x_76) ;  /* 0xfffffffc00f08947 */ /* 0x008fea000383ffff */
[----:B------:R-:W-:Y:S05]  /*b900*/  BRA `(.L_x_231) ;  /* 0xffffff8400b87947 */ /* 0x000fea000383ffff */
.L_x_77:
[----:B------:R-:W-:-:S07]  /*b910*/  MOV R2, UR4 ;  /* 0x0000000400027c02 */ /* 0x000fce0008000f00 */
.L_x_232:
[----:B--2---:R2:W3:Y:S02]  /*b920*/  SYNCS.PHASECHK.TRANS64.TRYWAIT P0, [R2+URZ+0x210], R5 ;  /* 0x00021005020075a7 */ /* 0x0044e400080011ff */
[----:B---3--:R-:W-:Y:S05]  /*b930*/  @!P0 NANOSLEEP.SYNCS 0x989680 ;  /* 0x009896800000895d */ /* 0x008fea0003900000 */
[----:B------:R-:W3:Y:S02]  /*b940*/  @!P0 SYNCS.PHASECHK.TRANS64 P0, [R2+URZ+0x210], R5 ;  /* 0x00021005020085a7 */ /* 0x000ee400080010ff */
[----:B---3--:R-:W-:Y:S05]  /*b950*/  @!P0 BRA `(.L_x_232) ;  /* 0xfffffffc00f08947 */ /* 0x008fea000383ffff */
[----:B------:R-:W-:Y:S05]  /*b960*/  BRA `(.L_x_233) ;  /* 0xffffff8400c87947 */ /* 0x000fea000383ffff */
.L_x_78:
[----:B--2---:R2:W3:Y:S02]  /*b970*/  SYNCS.PHASECHK.TRANS64.TRYWAIT P1, [R2+URZ+0x200], R5 ;  /* 0x00020005020075a7 */ /* 0x0044e400080211ff */
[----:B---3--:R-:W-:Y:S05]  /*b980*/  @!P1 NANOSLEEP.SYNCS 0x989680 ;  /* 0x009896800000995d */ /* 0x008fea0003900000 */
[----:B------:R-:W3:Y:S02]  /*b990*/  @!P1 SYNCS.PHASECHK.TRANS64 P1, [R2+URZ+0x200], R5 ;  /* 0x00020005020095a7 */ /* 0x000ee400080210ff */
[----:B---3--:R-:W-:Y:S05]  /*b9a0*/  @!P1 BRA `(.L_x_78) ;  /* 0xfffffffc00f09947 */ /* 0x008fea000383ffff */
[----:B------:R-:W-:Y:S05]  /*b9b0*/  BRA `(.L_x_234) ;  /* 0xffffff8400f87947 */ /* 0x000fea000383ffff */
.L_x_81:
[----:B------:R-:W-:-:S07]  /*b9c0*/  MOV R0, UR4 ;  /* 0x0000000400007c02 */ /* 0x000fce0008000f00 */
.L_x_235:
[----:B--2---:R2:W3:Y:S02]  /*b9d0*/  SYNCS.PHASECHK.TRANS64.TRYWAIT P0, [R0+URZ+0x210], R3 ;  /* 0x00021003000075a7 */ /* 0x0044e400080011ff */
[----:B---3--:R-:W-:Y:S05]  /*b9e0*/  @!P0 NANOSLEEP.SYNCS 0x989680 ;  /* 0x009896800000895d */ /* 0x008fea0003900000 */
[----:B------:R-:W3:Y:S02]  /*b9f0*/  @!P0 SYNCS.PHASECHK.TRANS64 P0, [R0+URZ+0x210], R3 ;  /* 0x00021003000085a7 */ /* 0x000ee400080010ff */
[----:B---3--:R-:W-:Y:S05]  /*ba00*/  @!P0 BRA `(.L_x_235) ;  /* 0xfffffffc00f08947 */ /* 0x008fea000383ffff */
[----:B------:R-:W-:Y:S05]  /*ba10*/  BRA `(.L_x_80) ;  /* 0xffffff88004c7947 */ /* 0x000fea000383ffff */
.L_x_90:
[----:B--2---:R-:W-:-:S04]  /*ba20*/  MOV R0, UR5 ;  /* 0x0000000500007c02 */ /* 0x004fc80008000f00 */
[----:B------:R2:W3:Y:S03]  /*ba30*/  SYNCS.PHASECHK.TRANS64.TRYWAIT P0, [R0+URZ+0x8], R7 ;  /* 0x00000807000075a7 */ /* 0x0004e600080011ff */
[----:B---3--:R-:W-:Y:S05]  /*ba40*/  @!P0 NANOSLEEP.SYNCS 0x989680 ;  /* 0x009896800000895d */ /* 0x008fea0003900000 */
[----:B------:R-:W3:Y:S02]  /*ba50*/  @!P0 SYNCS.PHASECHK.TRANS64 P0, [R0+URZ+0x8], R7 ;  /* 0x00000807000085a7 */ /* 0x000ee400080010ff */
[----:B---3--:R-:W-:Y:S05]  /*ba60*/  @!P0 BRA `(.L_x_90) ;  /* 0xfffffffc00ec8947 */ /* 0x008fea000383ffff */
[----:B------:R-:W-:Y:S05]  /*ba70*/  BRA `(.L_x_89) ;  /* 0xffffff8c00007947 */ /* 0x000fea000383ffff */
.L_x_92:
[----:B------:R-:W-:Y:S01]  /*ba80*/  BSSY B0, `(.L_x_236) ;  /* 0x0000006000007945 */ /* 0x000fe20003800000 */
[----:B------:R-:W-:-:S07]  /*ba90*/  MOV R15, 0xffffffff ;  /* 0xffffffff000f7802 */ /* 0x000fce0000000f00 */
[----:B-12--5:R-:W-:Y:S05]  /*baa0*/  WARPSYNC.COLLECTIVE R15, `(.L_x_237) ;  /* 0x000000000f0c7348 */ /* 0x026fea0003c00000 */
[----:B------:R-:W-:Y:S02]  /*bab0*/  ELECT P6, UR79, PT ;  /* 0x00000000004f782f */ /* 0x000fe400038c0000 */
[----:B------:R-:W-:Y:S01]  /*bac0*/  MOV R14, UR79 ;  /* 0x0000004f000e7c02 */ /* 0x000fe20008000f00 */
[----:B-12--5:R-:W-:Y:S10]  /*bad0*/  ENDCOLLECTIVE ;  /* 0x000000000000791b */ /* 0x026ff40003800000 */
.L_x_237:
[----:B------:R-:W-:Y:S05]  /*bae0*/  BSYNC B0 ;  /* 0x0000000000007941 */ /* 0x000fea0003800000 */
.L_x_236:
[----:B------:R-:W-:Y:S01]  /*baf0*/  PLOP3.LUT P0, PT, P6, PT, PT, 0x80, 0x8 ;  /* 0x000000000008781c */ /* 0x000fe2000370f070 */
[----:B------:R-:W-:-:S12]  /*bb00*/  BRA `(.L_x_238) ;  /* 0xffffff8c002c7947 */ /* 0x000fd8000383ffff */
.L_x_94:
[----:B--2---:R-:W-:-:S04]  /*bb10*/  MOV R0, UR5 ;  /* 0x0000000500007c02 */ /* 0x004fc80008000f00 */
[----:B------:R2:W3:Y:S03]  /*bb20*/  SYNCS.PHASECHK.TRANS64.TRYWAIT P0, [R0+URZ+0x8], R5 ;  /* 0x00000805000075a7 */ /* 0x0004e600080011ff */
[----:B---3--:R-:W-:Y:S05]  /*bb30*/  @!P0 NANOSLEEP.SYNCS 0x989680 ;  /* 0x009896800000895d */ /* 0x008fea0003900000 */
[----:B------:R-:W3:Y:S02]  /*bb40*/  @!P0 SYNCS.PHASECHK.TRANS64 P0, [R0+URZ+0x8], R5 ;  /* 0x00000805000085a7 */ /* 0x000ee400080010ff */
[----:B---3--:R-:W-:Y:S05]  /*bb50*/  @!P0 BRA `(.L_x_94) ;  /* 0xfffffffc00ec8947 */ /* 0x008fea000383ffff */
[----:B------:R-:W-:Y:S05]  /*bb60*/  BRA `(.L_x_93) ;  /* 0xffffff8c00307947 */ /* 0x000fea000383ffff */
.L_x_95:
[----:B-1----:R1:W2:Y:S02]  /*bb70*/  SYNCS.PHASECHK.TRANS64.TRYWAIT P0, [R0+URZ+0x200], R5 ;  /* 0x00020005000075a7 */ /* 0x0022a400080011ff */
[----:B--2---:R-:W-:Y:S05]  /*bb80*/  @!P0 NANOSLEEP.SYNCS 0x989680 ;  /* 0x009896800000895d */ /* 0x004fea0003900000 */
[----:B------:R-:W2:Y:S02]  /*bb90*/  @!P0 SYNCS.PHASECHK.TRANS64 P0, [R0+URZ+0x200], R5 ;  /* 0x00020005000085a7 */ /* 0x000ea400080010ff */
[----:B--2---:R-:W-:Y:S05]  /*bba0*/  @!P0 BRA `(.L_x_95) ;  /* 0xfffffffc00f08947 */ /* 0x004fea000383ffff */
[----:B------:R-:W-:Y:S05]  /*bbb0*/  BRA `(.L_x_239) ;  /* 0xffffff9000447947 */ /* 0x000fea000383ffff */
.L_x_97:
[----:B------:R-:W-:-:S07]  /*bbc0*/  MOV R0, UR31 ;  /* 0x0000001f00007c02 */ /* 0x000fce0008000f00 */
.L_x_240:
[----:B-1----:R1:W2:Y:S02]  /*bbd0*/  SYNCS.PHASECHK.TRANS64.TRYWAIT P0, [R0+URZ+0x230], R5 ;  /* 0x00023005000075a7 */ /* 0x0022a400080011ff */
[----:B--2---:R-:W-:Y:S05]  /*bbe0*/  @!P0 NANOSLEEP.SYNCS 0x989680 ;  /* 0x009896800000895d */ /* 0x004fea0003900000 */
[----:B------:R-:W2:Y:S02]  /*bbf0*/  @!P0 SYNCS.PHASECHK.TRANS64 P0, [R0+URZ+0x230], R5 ;  /* 0x00023005000085a7 */ /* 0x000ea400080010ff */
[----:B--2---:R-:W-:Y:S05]  /*bc00*/  @!P0 BRA `(.L_x_240) ;  /* 0xfffffffc00f08947 */ /* 0x004fea000383ffff */
[----:B------:R-:W-:Y:S05]  /*bc10*/  BRA `(.L_x_241) ;  /* 0xffffff90008c7947 */ /* 0x000fea000383ffff */
.L_x_100:
[----:B------:R-:W-:Y:S07]  /*bc20*/  MOV R0, UR7 ;  /* 0x0000000700007c02 */ /* 0x000fee0008000f00 */
.L_x_242:
[----:B-1----:R1:W2:Y:S02]  /*bc30*/  SYNCS.PHASECHK.TRANS64.TRYWAIT P0, [R0+URZ], R5 ;  /* 0x00000005000075a7 */ /* 0x0022a400080011ff */
[----:B--2---:R-:W-:Y:S05]  /*bc40*/  @!P0 NANOSLEEP.SYNCS 0x989680 ;  /* 0x009896800000895d */ /* 0x004fea0003900000 */
[----:B------:R-:W2:Y:S02]  /*bc50*/  @!P0 SYNCS.PHASECHK.TRANS64 P0, [R0+URZ], R5 ;  /* 0x00000005000085a7 */ /* 0x000ea400080010ff */
[----:B--2---:R-:W-:Y:S05]  /*bc60*/  @!P0 BRA `(.L_x_242) ;  /* 0xfffffffc00f08947 */ /* 0x004fea000383ffff */
[----:B------:R-:W-:Y:S05]  /*bc70*/  BRA `(.L_x_99) ;  /* 0xffffff9000a47947 */ /* 0x000fea000383ffff */
.L_x_104:
[----:B-1----:R-:W-:-:S07]  /*bc80*/  MOV R0, UR4 ;  /* 0x0000000400007c02 */ /* 0x002fce0008000f00 */
.L_x_243:
[----:B-1----:R1:W2:Y:S02]  /*bc90*/  SYNCS.PHASECHK.TRANS64.TRYWAIT P0, [R0+URZ], R3 ;  /* 0x00000003000075a7 */ /* 0x0022a400080011ff */
[----:B--2---:R-:W-:Y:S05]  /*bca0*/  @!P0 NANOSLEEP.SYNCS 0x989680 ;  /* 0x009896800000895d */ /* 0x004fea0003900000 */
[----:B------:R-:W2:Y:S02]  /*bcb0*/  @!P0 SYNCS.PHASECHK.TRANS64 P0, [R0+URZ], R3 ;  /* 0x00000003000085a7 */ /* 0x000ea400080010ff */
[----:B--2---:R-:W-:Y:S05]  /*bcc0*/  @!P0 BRA `(.L_x_243) ;  /* 0xfffffffc00f08947 */ /* 0x004fea000383ffff */
[----:B------:R-:W-:Y:S05]  /*bcd0*/  BRA `(.L_x_244) ;  /* 0xffffff9400787947 */ /* 0x000fea000383ffff */
.L_x_107:
[----:B------:R-:W-:-:S07]  /*bce0*/  MOV R0, UR18 ;  /* 0x0000001200007c02 */ /* 0x000fce0008000f00 */
.L_x_245:
[----:B-1----:R1:W2:Y:S02]  /*bcf0*/  SYNCS.PHASECHK.TRANS64.TRYWAIT P1, [R0+URZ+0x260], R3 ;  /* 0x00026003000075a7 */ /* 0x0022a400080211ff */
[----:B--2---:R-:W-:Y:S05]  /*bd00*/  @!P1 NANOSLEEP.SYNCS 0x989680 ;  /* 0x009896800000995d */ /* 0x004fea0003900000 */
[----:B------:R-:W2:Y:S02]  /*bd10*/  @!P1 SYNCS.PHASECHK.TRANS64 P1, [R0+URZ+0x260], R3 ;  /* 0x00026003000095a7 */ /* 0x000ea400080210ff */
[----:B--2---:R-:W-:Y:S05]  /*bd20*/  @!P1 BRA `(.L_x_245) ;  /* 0xfffffffc00f09947 */ /* 0x004fea000383ffff */
[----:B------:R-:W-:Y:S05]  /*bd30*/  BRA `(.L_x_246) ;  /* 0xffffff9400c47947 */ /* 0x000fea000383ffff */
.L_x_112:
[----:B--2---:R2:W3:Y:S02]  /*bd40*/  SYNCS.PHASECHK.TRANS64.TRYWAIT P0, [R8+URZ+0x200], R5 ;  /* 0x00020005080075a7 */ /* 0x0044e400080011ff */
[----:B---3--:R-:W-:Y:S05]  /*bd50*/  @!P0 NANOSLEEP.SYNCS 0x989680 ;  /* 0x009896800000895d */ /* 0x008fea0003900000 */
[----:B------:R-:W3:Y:S02]  /*bd60*/  @!P0 SYNCS.PHASECHK.TRANS64 P0, [R8+URZ+0x200], R5 ;  /* 0x00020005080085a7 */ /* 0x000ee400080010ff */
[----:B---3--:R-:W-:Y:S05]  /*bd70*/  @!P0 BRA `(.L_x_112) ;  /* 0xfffffffc00f08947 */ /* 0x008fea000383ffff */
[----:B------:R-:W-:Y:S05]  /*bd80*/  BRA `(.L_x_247) ;  /* 0xffffff9800fc7947 */ /* 0x000fea000383ffff */
.L_x_115:
[----:B------:R-:W-:Y:S07]  /*bd90*/  MOV R0, UR21 ;  /* 0x0000001500007c02 */ /* 0x000fee0008000f00 */
.L_x_248:
[----:B--2---:R2:W3:Y:S02]  /*bda0*/  SYNCS.PHASECHK.TRANS64.TRYWAIT P1, [R0+URZ+0x1f8], R5 ;  /* 0x0001f805000075a7 */ /* 0x0044e400080211ff */
[----:B---3--:R-:W-:Y:S05]  /*bdb0*/  @!P1 NANOSLEEP.SYNCS 0x989680 ;  /* 0x009896800000995d */ /* 0x008fea0003900000 */
[----:B------:R-:W3:Y:S02]  /*bdc0*/  @!P1 SYNCS.PHASECHK.TRANS64 P1, [R0+URZ+0x1f8], R5 ;  /* 0x0001f805000095a7 */ /* 0x000ee400080210ff */
[----:B---3--:R-:W-:Y:S05]  /*bdd0*/  @!P1 BRA `(.L_x_248) ;  /* 0xfffffffc00f09947 */ /* 0x008fea000383ffff */
[----:B------:R-:W-:Y:S05]  /*bde0*/  BRA `(.L_x_114) ;  /* 0xffffffa000787947 */ /* 0x000fea000383ffff */
.L_x_118:
[----:B--2---:R-:W-:Y:S07]  /*bdf0*/  MOV R5, UR21 ;  /* 0x0000001500057c02 */ /* 0x004fee0008000f00 */
.L_x_249:
[----:B--2---:R2:W3:Y:S02]  /*be00*/  SYNCS.PHASECHK.TRANS64.TRYWAIT P0, [R5+URZ+0x1d0], R4 ;  /* 0x0001d004050075a7 */ /* 0x0044e400080011ff */
[----:B---3--:R-:W-:Y:S05]  /*be10*/  @!P0 NANOSLEEP.SYNCS 0x989680 ;  /* 0x009896800000895d */ /* 0x008fea0003900000 */
[----:B------:R-:W3:Y:S02]  /*be20*/  @!P0 SYNCS.PHASECHK.TRANS64 P0, [R5+URZ+0x1d0], R4 ;  /* 0x0001d004050085a7 */ /* 0x000ee400080010ff */
[----:B---3--:R-:W-:Y:S05]  /*be30*/  @!P0 BRA `(.L_x_249) ;  /* 0xfffffffc00f08947 */ /* 0x008fea000383ffff */
[----:B------:R-:W-:Y:S05]  /*be40*/  BRA `(.L_x_250) ;  /* 0xffffffa000d07947 */ /* 0x000fea000383ffff */
.L_x_119:
[----:B------:R-:W-:Y:S07]  /*be50*/  MOV R5, UR21 ;  /* 0x0000001500057c02 */ /* 0x000fee0008000f00 */
.L_x_251:
[----:B--2---:R2:W3:Y:S02]  /*be60*/  SYNCS.PHASECHK.TRANS64.TRYWAIT P0, [R5+URZ+0x1d8], R4 ;  /* 0x0001d804050075a7 */ /* 0x0044e400080011ff */
[----:B---3--:R-:W-:Y:S05]  /*be70*/  @!P0 NANOSLEEP.SYNCS 0x989680 ;  /* 0x009896800000895d */ /* 0x008fea0003900000 */
[----:B------:R-:W3:Y:S02]  /*be80*/  @!P0 SYNCS.PHASECHK.TRANS64 P0, [R5+URZ+0x1d8], R4 ;  /* 0x0001d804050085a7 */ /* 0x000ee400080010ff */
[----:B---3--:R-:W-:Y:S05]  /*be90*/  @!P0 BRA `(.L_x_251) ;  /* 0xfffffffc00f08947 */ /* 0x008fea000383ffff */
[----:B------:R-:W-:Y:S05]  /*bea0*/  BRA `(.L_x_252) ;  /* 0xffffffa400107947 */ /* 0x000fea000383ffff */
.L_x_120:
[----:B--2---:R-:W-:Y:S07]  /*beb0*/  MOV R5, UR21 ;  /* 0x0000001500057c02 */ /* 0x004fee0008000f00 */
.L_x_253:
[----:B--2---:R2:W3:Y:S02]  /*bec0*/  SYNCS.PHASECHK.TRANS64.TRYWAIT P0, [R5+URZ+0x1e0], R4 ;  /* 0x0001e004050075a7 */ /* 0x0044e400080011ff */
[----:B---3--:R-:W-:Y:S05]  /*bed0*/  @!P0 NANOSLEEP.SYNCS 0x989680 ;  /* 0x009896800000895d */ /* 0x008fea0003900000 */
[----:B------:R-:W3:Y:S02]  /*bee0*/  @!P0 SYNCS.PHASECHK.TRANS64 P0, [R5+URZ+0x1e0], R4 ;  /* 0x0001e004050085a7 */ /* 0x000ee400080010ff */
[----:B---3--:R-:W-:Y:S05]  /*bef0*/  @!P0 BRA `(.L_x_253) ;  /* 0xfffffffc00f08947 */ /* 0x008fea000383ffff */
[----:B------:R-:W-:Y:S05]  /*bf00*/  BRA `(.L_x_254) ;  /* 0xffffffa400587947 */ /* 0x000fea000383ffff */
.L_x_121:
[----:B--2---:R-:W-:Y:S07]  /*bf10*/  MOV R5, UR21 ;  /* 0x0000001500057c02 */ /* 0x004fee0008000f00 */
.L_x_255:
[----:B--2---:R2:W3:Y:S02]  /*bf20*/  SYNCS.PHASECHK.TRANS64.TRYWAIT P0, [R5+URZ+0x1e8], R4 ;  /* 0x0001e804050075a7 */ /* 0x0044e400080011ff */
[----:B---3--:R-:W-:Y:S05]  /*bf30*/  @!P0 NANOSLEEP.SYNCS 0x989680 ;  /* 0x009896800000895d */ /* 0x008fea0003900000 */
[----:B------:R-:W3:Y:S02]  /*bf40*/  @!P0 SYNCS.PHASECHK.TRANS64 P0, [R5+URZ+0x1e8], R4 ;  /* 0x0001e804050085a7 */ /* 0x000ee400080010ff */
[----:B---3--:R-:W-:Y:S05]  /*bf50*/  @!P0 BRA `(.L_x_255) ;  /* 0xfffffffc00f08947 */ /* 0x008fea000383ffff */
[----:B------:R-:W-:Y:S05]  /*bf60*/  BRA `(.L_x_256) ;  /* 0xffffffa400a47947 */ /* 0x000fea000383ffff */
.L_x_123:
[----:B------:R-:W-:-:S07]  /*bf70*/  MOV R0, UR21 ;  /* 0x0000001500007c02 */ /* 0x000fce0008000f00 */
.L_x_257:
[----:B--2---:R2:W3:Y:S02]  /*bf80*/  SYNCS.PHASECHK.TRANS64.TRYWAIT P0, [R0+URZ+0x1d0], R3 ;  /* 0x0001d003000075a7 */ /* 0x0044e400080011ff */
[----:B---3--:R-:W-:Y:S05]  /*bf90*/  @!P0 NANOSLEEP.SYNCS 0x989680 ;  /* 0x009896800000895d */ /* 0x008fea0003900000 */
[----:B------:R-:W3:Y:S02]  /*bfa0*/  @!P0 SYNCS.PHASECHK.TRANS64 P0, [R0+URZ+0x1d0], R3 ;  /* 0x0001d003000085a7 */ /* 0x000ee400080010ff */
[----:B---3--:R-:W-:Y:S05]  /*bfb0*/  @!P0 BRA `(.L_x_257) ;  /* 0xfffffffc00f08947 */ /* 0x008fea000383ffff */
[----:B------:R-:W-:Y:S05]  /*bfc0*/  BRA `(.L_x_258) ;  /* 0xffffffa800187947 */ /* 0x000fea000383ffff */
.L_x_124:
[----:B--2---:R-:W-:-:S07]  /*bfd0*/  MOV R0, UR21 ;  /* 0x0000001500007c02 */ /* 0x004fce0008000f00 */
.L_x_259:
[----:B--2---:R2:W3:Y:S02]  /*bfe0*/  SYNCS.PHASECHK.TRANS64.TRYWAIT P0, [R0+URZ+0x1d8], R3 ;  /* 0x0001d803000075a7 */ /* 0x0044e400080011ff */
[----:B---3--:R-:W-:Y:S05]  /*bff0*/  @!P0 NANOSLEEP.SYNCS 0x989680 ;  /* 0x009896800000895d */ /* 0x008fea0003900000 */
[----:B------:R-:W3:Y:S02]  /*c000*/  @!P0 SYNCS.PHASECHK.TRANS64 P0, [R0+URZ+0x1d8], R3 ;  /* 0x0001d803000085a7 */ /* 0x000ee400080010ff */
[----:B---3--:R-:W-:Y:S05]  /*c010*/  @!P0 BRA `(.L_x_259) ;  /* 0xfffffffc00f08947 */ /* 0x008fea000383ffff */
[----:B------:R-:W-:Y:S05]  /*c020*/  BRA `(.L_x_260) ;  /* 0xffffffa800087947 */ /* 0x000fea000383ffff */
.L_x_125:
[----:B--2---:R-:W-:-:S07]  /*c030*/  MOV R0, UR21 ;  /* 0x0000001500007c02 */ /* 0x004fce0008000f00 */
.L_x_261:
[----:B--2---:R2:W3:Y:S02]  /*c040*/  SYNCS.PHASECHK.TRANS64.TRYWAIT P0, [R0+URZ+0x1e0], R3 ;  /* 0x0001e003000075a7 */ /* 0x0044e400080011ff */
[----:B---3--:R-:W-:Y:S05]  /*c050*/  @!P0 NANOSLEEP.SYNCS 0x989680 ;  /* 0x009896800000895d */ /* 0x008fea0003900000 */
[----:B------:R-:W3:Y:S02]  /*c060*/  @!P0 SYNCS.PHASECHK.TRANS64 P0, [R0+URZ+0x1e0], R3 ;  /* 0x0001e003000085a7 */ /* 0x000ee400080010ff */
[----:B---3--:R-:W-:Y:S05]  /*c070*/  @!P0 BRA `(.L_x_261) ;  /* 0xfffffffc00f08947 */ /* 0x008fea000383ffff */
[----:B------:R-:W-:Y:S05]  /*c080*/  BRA `(.L_x_262) ;  /* 0xffffffa400f87947 */ /* 0x000fea000383ffff */
.L_x_127:
[----:B-1----:R1:W2:Y:S02]  /*c090*/  SYNCS.PHASECHK.TRANS64.TRYWAIT P0, [R3+URZ+0x200], R0 ;  /* 0x00020000030075a7 */ /* 0x0022a400080011ff */
[----:B--2---:R-:W-:Y:S05]  /*c0a0*/  @!P0 NANOSLEEP.SYNCS 0x989680 ;  /* 0x009896800000895d */ /* 0x004fea0003900000 */
[----:B------:R-:W2:Y:S02]  /*c0b0*/  @!P0 SYNCS.PHASECHK.TRANS64 P0, [R3+URZ+0x200], R0 ;  /* 0x00020000030085a7 */ /* 0x000ea400080010ff */
[----:B--2---:R-:W-:Y:S05]  /*c0c0*/  @!P0 BRA `(.L_x_127) ;  /* 0xfffffffc00f08947 */ /* 0x004fea000383ffff */
[----:B------:R-:W-:Y:S05]  /*c0d0*/  BRA `(.L_x_263) ;  /* 0xffffffa800b87947 */ /* 0x000fea000383ffff */
.L_x_138:
[----:B-1----:R-:W-:Y:S04]  /*c0e0*/  MOV R2, UR43 ;  /* 0x0000002b00027c02 */ /* 0x002fe80008000f00 */
[----:B------:R1:W2:Y:S03]  /*c0f0*/  SYNCS.PHASECHK.TRANS64.TRYWAIT P1, [R2+URZ+0x1b0], R3 ;  /* 0x0001b003020075a7 */ /* 0x0002a600080211ff */
[----:B--2---:R-:W-:Y:S05]  /*c100*/  @!P1 NANOSLEEP.SYNCS 0x989680 ;  /* 0x009896800000995d */ /* 0x004fea0003900000 */
[----:B------:R-:W2:Y:S02]  /*c110*/  @!P1 SYNCS.PHASECHK.TRANS64 P1, [R2+URZ+0x1b0], R3 ;  /* 0x0001b003020095a7 */ /* 0x000ea400080210ff */
[----:B--2---:R-:W-:Y:S05]  /*c120*/  @!P1 BRA `(.L_x_138) ;  /* 0xfffffffc00ec9947 */ /* 0x004fea000383ffff */
[----:B------:R-:W-:Y:S05]  /*c130*/  BRA `(.L_x_137) ;  /* 0xffffffb800287947 */ /* 0x000fea000383ffff */
.L_x_140:
[----:B-1----:R1:W4:Y:S02]  /*c140*/  SYNCS.PHASECHK.TRANS64.TRYWAIT P0, [R99+URZ+0x220], R0 ;  /* 0x00022000630075a7 */ /* 0x00232400080011ff */
[----:B----4-:R-:W-:Y:S05]  /*c150*/  @!P0 NANOSLEEP.SYNCS 0x989680 ;  /* 0x009896800000895d */ /* 0x010fea0003900000 */
[----:B------:R-:W4:Y:S02]  /*c160*/  @!P0 SYNCS.PHASECHK.TRANS64 P0, [R99+URZ+0x220], R0 ;  /* 0x00022000630085a7 */ /* 0x000f2400080010ff */
[----:B----4-:R-:W-:Y:S05]  /*c170*/  @!P0 BRA `(.L_x_140) ;  /* 0xfffffffc00f08947 */ /* 0x010fea000383ffff */
[----:B------:R-:W-:Y:S05]  /*c180*/  BRA `(.L_x_139) ;  /* 0xffffffb800507947 */ /* 0x000fea000383ffff */
.L_x_149:
[----:B---3--:R3:W4:Y:S02]  /*c190*/  SYNCS.PHASECHK.TRANS64.TRYWAIT P0, [R3+URZ+0x1b0], R0 ;  /* 0x0001b000030075a7 */ /* 0x00872400080011ff */
[----:B----4-:R-:W-:Y:S05]  /*c1a0*/  @!P0 NANOSLEEP.SYNCS 0x989680 ;  /* 0x009896800000895d */ /* 0x010fea0003900000 */
[----:B------:R-:W4:Y:S02]  /*c1b0*/  @!P0 SYNCS.PHASECHK.TRANS64 P0, [R3+URZ+0x1b0], R0 ;  /* 0x0001b000030085a7 */ /* 0x000f2400080010ff */
[----:B----4-:R-:W-:Y:S05]  /*c1c0*/  @!P0 BRA `(.L_x_149) ;  /* 0xfffffffc00f08947 */ /* 0x010fea000383ffff */
[----:B------:R-:W-:Y:S05]  /*c1d0*/  BRA `(.L_x_148) ;  /* 0xffffffc4002c7947 */ /* 0x000fea000383ffff */
.L_x_157:
[----:B---3--:R3:W4:Y:S02]  /*c1e0*/  SYNCS.PHASECHK.TRANS64.TRYWAIT P0, [R62+URZ+0x1b0], R5 ;  /* 0x0001b0053e0075a7 */ /* 0x00872400080011ff */
[----:B----4-:R-:W-:Y:S05]  /*c1f0*/  @!P0 NANOSLEEP.SYNCS 0x989680 ;  /* 0x009896800000895d */ /* 0x010fea0003900000 */
[----:B------:R-:W4:Y:S02]  /*c200*/  @!P0 SYNCS.PHASECHK.TRANS64 P0, [R62+URZ+0x1b0], R5 ;  /* 0x0001b0053e0085a7 */ /* 0x000f2400080010ff */
[----:B----4-:R-:W-:Y:S05]  /*c210*/  @!P0 BRA `(.L_x_157) ;  /* 0xfffffffc00f08947 */ /* 0x010fea000383ffff */
[----:B------:R-:W-:Y:S05]  /*c220*/  BRA `(.L_x_156) ;  /* 0xffffffd000307947 */ /* 0x000fea000383ffff */
.L_x_165:
[----:B---3--:R3:W4:Y:S02]  /*c230*/  SYNCS.PHASECHK.TRANS64.TRYWAIT P0, [R62+URZ+0x1b0], R5 ;  /* 0x0001b0053e0075a7 */ /* 0x00872400080011ff */
[----:B----4-:R-:W-:Y:S05]  /*c240*/  @!P0 NANOSLEEP.SYNCS 0x989680 ;  /* 0x009896800000895d */ /* 0x010fea0003900000 */
[----:B------:R-:W4:Y:S02]  /*c250*/  @!P0 SYNCS.PHASECHK.TRANS64 P0, [R62+URZ+0x1b0], R5 ;  /* 0x0001b0053e0085a7 */ /* 0x000f2400080010ff */
[----:B----4-:R-:W-:Y:S05]  /*c260*/  @!P0 BRA `(.L_x_165) ;  /* 0xfffffffc00f08947 */ /* 0x010fea000383ffff */
[----:B------:R-:W-:Y:S05]  /*c270*/  BRA `(.L_x_164) ;  /* 0xffffffdc00347947 */ /* 0x000fea000383ffff */
        .weak           $__internal_0_$__cuda_sm10x_tcgen05_guardrail_trap_col_being_dealloced_not_returned_by_alloc
        .type           $__internal_0_$__cuda_sm10x_tcgen05_guardrail_trap_col_being_dealloced_not_returned_by_alloc,@function
        .size           $__internal_0_$__cuda_sm10x_tcgen05_guardrail_trap_col_being_dealloced_not_returned_by_alloc,($__internal_1_$__cuda_sm10x_tcgen05_guardrail_trap_phase_invalid_during_alloc - $__internal_0_$__cuda_sm10x_tcgen05_guardrail_trap_col_being_dealloced_not_returned_by_alloc)
$__internal_0_$__cuda_sm10x_tcgen05_guardrail_trap_col_being_dealloced_not_returned_by_alloc:
[----:B------:R-:W-:Y:S05]  /*c280*/  BPT.TRAP 0x1 ;  /* 0x000000040000795c */ /* 0x000fea0000300000 */
[----:B------:R-:W-:-:S04]  /*c290*/  HFMA2 R3, -RZ, RZ, 0, 0 ;  /* 0x00000000ff037431 */ /* 0x000fc800000001ff */
[----:B------:R-:W-:Y:S05]  /*c2a0*/  RET.REL.NODEC R2 `(_ZN7cutlass13device_kernelINS_4gemm6kernel13GemmUniversalIN4cute5tupleIJiiiiEEENS1_10collective13CollectiveMmaINS1_46MainloopSm100TmaUmmaWarpSpecializedBlockScaledILi27ELi2ELi2ENS5_IJNS4_1CILi8EEENSA_ILi1EEESC_EEEEENS5_IJNSA_ILi256EEENSA_ILi128EEENSA_ILi64EEEEEENS5_IJNS_12float_e2m1_tENS_13float_ue4m3_tEEEENS5_IJNS5_IJlSC_lEEENS4_6LayoutINS5_IJNS5_IJNS5_IJNSA_ILi32EEENSA_ILi4EEEEEEiEEENS5_IJNS5_IJNSA_ILi16EEESP_EEEiEEENS5_IJSC_iEEEEEENS5_IJSU_NS5_IJNS5_IJNSA_ILi0EEESC_EEENSA_ILi512EEEEEENS5_IJSX_iEEEEEEEEEEESL_S14_NS4_8TiledMMAINS4_8MMA_AtomIJNS4_23SM100_MMA_MXF4_2x1SM_SSISJ_SJ_fSK_Li256ELi128ELi16ELNS4_4UMMA5MajorE0ELS19_0ELNS18_7ScaleInE0ELS1A_0EEEEEENSN_INS5_IJSC_SC_SC_EEENS5_IJSX_SX_SX_EEEEENS5_IJNS4_10UnderscoreES1G_S1G_EEEEENS5_IJNS4_18SM100_TMA_2SM_LOADES1J_EEENS5_IJNS4_14ComposedLayoutINS4_7SwizzleILi1ELi4ELi3EEENS4_18smem_ptr_flag_bitsILi4EEENSN_INS5_IJSB_SH_EEENS5_IJSH_SC_EEEEEEENSN_INS5_IJNS5_IJNS5_IJSQ_SC_EEEST_EEESC_NS5_IJSC_SC_EEEEEENS5_IJNS5_IJNS5_IJST_SZ_EEESY_EEESX_NS5_IJSP_SZ_EEEEEEEEEEEvNS4_8identityENS5_IJNS4_28SM100_TMA_2SM_LOAD_MULTICASTES25_EEES23_vS24_EENS_8epilogue10collective18CollectiveEpilogueINS28_23Sm100TmaWarpSpecializedILi4ELi2ELi32ELb1ELb0EEEJNS5_IJSG_SG_SH_EEENS5_IJNSN_ISG_SC_EENSN_ISO_SC_EEEEENS_10bfloat16_tESM_S2H_SM_NS28_6fusion15FusionCallbacksIS2C_NS2I_17LinearCombinationIS2H_fS2H_fLNS_15FloatRoundStyleE2EEES2D_S2G_JEEENS4_5SM1004TMEM4LOAD26SM100_TMEM_LOAD_32dp32b32xENS4_13SM90_TMA_LOADENS1L_INS1M_ILi2ELi4ELi3EEENS1O_ILi16EEENSN_INS5_IJSB_SO_EEENS5_IJSO_SC_EEEEEEENS4_39AutoVectorizingCopyWithAssumedAlignmentILi128EEENS4_14SM90_TMA_STOREES2Y_S30_S30_EEEvvEEEEvNT_6ParamsE) ;  /* 0xffffff3c02547950 */ /* 0x000fea0003c3ffff */
        .weak           $__internal_1_$__cuda_sm10x_tcgen05_guardrail_trap_phase_invalid_during_alloc
        .type           $__internal_1_$__cuda_sm10x_tcgen05_guardrail_trap_phase_invalid_during_alloc,@function
        .size           $__internal_1_$__cuda_sm10x_tcgen05_guardrail_trap_phase_invalid_during_alloc,($__internal_2_$__cuda_sm10x_tcgen05_guardrail_trap_unallocated_columns_being_dealloced - $__internal_1_$__cuda_sm10x_tcgen05_guardrail_trap_phase_invalid_during_alloc)
$__internal_1_$__cuda_sm10x_tcgen05_guardrail_trap_phase_invalid_during_alloc:
[----:B------:R-:W-:Y:S05]  /*c2b0*/  BPT.TRAP 0x1 ;  /* 0x000000040000795c */ /* 0x000fea0000300000 */
[----:B------:R-:W-:-:S04]  /*c2c0*/  MOV R5, 0x0 ;  /* 0x0000000000057802 */ /* 0x000fc80000000f00 */
[----:B------:R-:W-:Y:S05]  /*c2d0*/  RET.REL.NODEC R4 `(_ZN7cutlass13device_kernelINS_4gemm6kernel13GemmUniversalIN4cute5tupleIJiiiiEEENS1_10collective13CollectiveMmaINS1_46MainloopSm100TmaUmmaWarpSpecializedBlockScaledILi27ELi2ELi2ENS5_IJNS4_1CILi8EEENSA_ILi1EEESC_EEEEENS5_IJNSA_ILi256EEENSA_ILi128EEENSA_ILi64EEEEEENS5_IJNS_12float_e2m1_tENS_13float_ue4m3_tEEEENS5_IJNS5_IJlSC_lEEENS4_6LayoutINS5_IJNS5_IJNS5_IJNSA_ILi32EEENSA_ILi4EEEEEEiEEENS5_IJNS5_IJNSA_ILi16EEESP_EEEiEEENS5_IJSC_iEEEEEENS5_IJSU_NS5_IJNS5_IJNSA_ILi0EEESC_EEENSA_ILi512EEEEEENS5_IJSX_iEEEEEEEEEEESL_S14_NS4_8TiledMMAINS4_8MMA_AtomIJNS4_23SM100_MMA_MXF4_2x1SM_SSISJ_SJ_fSK_Li256ELi128ELi16ELNS4_4UMMA5MajorE0ELS19_0ELNS18_7ScaleInE0ELS1A_0EEEEEENSN_INS5_IJSC_SC_SC_EEENS5_IJSX_SX_SX_EEEEENS5_IJNS4_10UnderscoreES1G_S1G_EEEEENS5_IJNS4_18SM100_TMA_2SM_LOADES1J_EEENS5_IJNS4_14ComposedLayoutINS4_7SwizzleILi1ELi4ELi3EEENS4_18smem_ptr_flag_bitsILi4EEENSN_INS5_IJSB_SH_EEENS5_IJSH_SC_EEEEEEENSN_INS5_IJNS5_IJNS5_IJSQ_SC_EEEST_EEESC_NS5_IJSC_SC_EEEEEENS5_IJNS5_IJNS5_IJST_SZ_EEESY_EEESX_NS5_IJSP_SZ_EEEEEEEEEEEvNS4_8identityENS5_IJNS4_28SM100_TMA_2SM_LOAD_MULTICASTES25_EEES23_vS24_EENS_8epilogue10collective18CollectiveEpilogueINS28_23Sm100TmaWarpSpecializedILi4ELi2ELi32ELb1ELb0EEEJNS5_IJSG_SG_SH_EEENS5_IJNSN_ISG_SC_EENSN_ISO_SC_EEEEENS_10bfloat16_tESM_S2H_SM_NS28_6fusion15FusionCallbacksIS2C_NS2I_17LinearCombinationIS2H_fS2H_fLNS_15FloatRoundStyleE2EEES2D_S2G_JEEENS4_5SM1004TMEM4LOAD26SM100_TMEM_LOAD_32dp32b32xENS4_13SM90_TMA_LOADENS1L_INS1M_ILi2ELi4ELi3EEENS1O_ILi16EEENSN_INS5_IJSB_SO_EEENS5_IJSO_SC_EEEEEEENS4_39AutoVectorizingCopyWithAssumedAlignmentILi128EEENS4_14SM90_TMA_STOREES2Y_S30_S30_EEEvvEEEEvNT_6ParamsE) ;  /* 0xffffff3c04487950 */ /* 0x000fea0003c3ffff */
        .weak           $__internal_2_$__cuda_sm10x_tcgen05_guardrail_trap_unallocated_columns_being_dealloced
        .type           $__internal_2_$__cuda_sm10x_tcgen05_guardrail_trap_unallocated_columns_being_dealloced,@function
        .size           $__internal_2_$__cuda_sm10x_tcgen05_guardrail_trap_unallocated_columns_being_dealloced,(.L_x_265 - $__internal_2_$__cuda_sm10x_tcgen05_guardrail_trap_unallocated_columns_being_dealloced)
$__internal_2_$__cuda_sm10x_tcgen05_guardrail_trap_unallocated_columns_being_dealloced:
[----:B------:R-:W-:Y:S05]  /*c2e0*/  BPT.TRAP 0x1 ;  /* 0x000000040000795c */ /* 0x000fea0000300000 */
[----:B------:R-:W-:-:S04]  /*c2f0*/  HFMA2 R3, -RZ, RZ, 0, 0 ;  /* 0x00000000ff037431 */ /* 0x000fc800000001ff */
[----:B------:R-:W-:Y:S05]  /*c300*/  RET.REL.NODEC R2 `(_ZN7cutlass13device_kernelINS_4gemm6kernel13GemmUniversalIN4cute5tupleIJiiiiEEENS1_10collective13CollectiveMmaINS1_46MainloopSm100TmaUmmaWarpSpecializedBlockScaledILi27ELi2ELi2ENS5_IJNS4_1CILi8EEENSA_ILi1EEESC_EEEEENS5_IJNSA_ILi256EEENSA_ILi128EEENSA_ILi64EEEEEENS5_IJNS_12float_e2m1_tENS_13float_ue4m3_tEEEENS5_IJNS5_IJlSC_lEEENS4_6LayoutINS5_IJNS5_IJNS5_IJNSA_ILi32EEENSA_ILi4EEEEEEiEEENS5_IJNS5_IJNSA_ILi16EEESP_EEEiEEENS5_IJSC_iEEEEEENS5_IJSU_NS5_IJNS5_IJNSA_ILi0EEESC_EEENSA_ILi512EEEEEENS5_IJSX_iEEEEEEEEEEESL_S14_NS4_8TiledMMAINS4_8MMA_AtomIJNS4_23SM100_MMA_MXF4_2x1SM_SSISJ_SJ_fSK_Li256ELi128ELi16ELNS4_4UMMA5MajorE0ELS19_0ELNS18_7ScaleInE0ELS1A_0EEEEEENSN_INS5_IJSC_SC_SC_EEENS5_IJSX_SX_SX_EEEEENS5_IJNS4_10UnderscoreES1G_S1G_EEEEENS5_IJNS4_18SM100_TMA_2SM_LOADES1J_EEENS5_IJNS4_14ComposedLayoutINS4_7SwizzleILi1ELi4ELi3EEENS4_18smem_ptr_flag_bitsILi4EEENSN_INS5_IJSB_SH_EEENS5_IJSH_SC_EEEEEEENSN_INS5_IJNS5_IJNS5_IJSQ_SC_EEEST_EEESC_NS5_IJSC_SC_EEEEEENS5_IJNS5_IJNS5_IJST_SZ_EEESY_EEESX_NS5_IJSP_SZ_EEEEEEEEEEEvNS4_8identityENS5_IJNS4_28SM100_TMA_2SM_LOAD_MULTICASTES25_EEES23_vS24_EENS_8epilogue10collective18CollectiveEpilogueINS28_23Sm100TmaWarpSpecializedILi4ELi2ELi32ELb1ELb0EEEJNS5_IJSG_SG_SH_EEENS5_IJNSN_ISG_SC_EENSN_ISO_SC_EEEEENS_10bfloat16_tESM_S2H_SM_NS28_6fusion15FusionCallbacksIS2C_NS2I_17LinearCombinationIS2H_fS2H_fLNS_15FloatRoundStyleE2EEES2D_S2G_JEEENS4_5SM1004TMEM4LOAD26SM100_TMEM_LOAD_32dp32b32xENS4_13SM90_TMA_LOADENS1L_INS1M_ILi2ELi4ELi3EEENS1O_ILi16EEENSN_INS5_IJSB_SO_EEENS5_IJSO_SC_EEEEEEENS4_39AutoVectorizingCopyWithAssumedAlignmentILi128EEENS4_14SM90_TMA_STOREES2Y_S30_S30_EEEvvEEEEvNT_6ParamsE) ;  /* 0xffffff3c023c7950 */ /* 0x000fea0003c3ffff */
.L_x_264:
[----:B------:R-:W-:-:S00]  /*c310*/  BRA `(.L_x_264) ;  /* 0xfffffffc00fc7947 */ /* 0x000fc0000383ffff */
[----:B------:R-:W-:-:S00]  /*c320*/  NOP ;  /* 0x0000000000007918 */ /* 0x000fc00000000000 */
        /* <DEDUP_REMOVED lines=13> */
.L_x_265:


//--------------------- .nv.global.init           --------------------------
	.section	.nv.global.init,"aw",@progbits
.nv.global.init:
	.type		$str$29,@object
	.size		$str$29,($str$30 - $str$29)
$str$29:
        /*0000*/ 	.byte	0x28, 0x61, 0x64, 0x64, 0x72, 0x65, 0x73, 0x73, 0x20, 0x26, 0x20, 0x6d, 0x61, 0x73, 0x6b, 0x29
        /*0010*/ 	.byte	0x20, 0x3d, 0x3d, 0x20, 0x30, 0x00
	.type		$str$30,@object
	.size		$str$30,($str$26 - $str$30)
$str$30:
        /*0016*/ 	.byte	0x2f, 0x74, 0x6d, 0x70, 0x2f, 0x63, 0x75, 0x74, 0x6c, 0x61, 0x73, 0x73, 0x5f, 0x73, 0x77, 0x65
        /*0026*/ 	.byte	0x65, 0x70, 0x5f, 0x73, 0x72, 0x63, 0x2f, 0x69, 0x6e, 0x63, 0x6c, 0x75, 0x64, 0x65, 0x2f, 0x63
        /*0036*/ 	.byte	0x75, 0x74, 0x65, 0x2f, 0x70, 0x6f, 0x69, 0x6e, 0x74, 0x65, 0x72, 0x5f, 0x66, 0x6c, 0x61, 0x67
        /*0046*/ 	.byte	0x67, 0x65, 0x64, 0x2e, 0x68, 0x70, 0x70, 0x00
	.type		$str$26,@object
	.size		$str$26,($str$25 - $str$26)
$str$26:
        /*004e*/ 	.byte	0x2f, 0x74, 0x6d, 0x70, 0x2f, 0x63, 0x75, 0x74, 0x6c, 0x61, 0x73, 0x73, 0x5f, 0x73, 0x77, 0x65
        /*005e*/ 	.byte	0x65, 0x70, 0x5f, 0x73, 0x72, 0x63, 0x2f, 0x69, 0x6e, 0x63, 0x6c, 0x75, 0x64, 0x65, 0x2f, 0x63
        /*006e*/ 	.byte	0x75, 0x74, 0x65, 0x2f, 0x61, 0x74, 0x6f, 0x6d, 0x2f, 0x63, 0x6f, 0x70, 0x79, 0x5f, 0x74, 0x72
        /*007e*/ 	.byte	0x61, 0x69, 0x74, 0x73, 0x5f, 0x73, 0x6d, 0x31, 0x30, 0x30, 0x2e, 0x68, 0x70, 0x70, 0x00
	.type		$str$25,@object
	.size		$str$25,(__unnamed_1 - $str$25)
$str$25:
        /*008d*/ 	.byte	0x28, 0x28, 0x75, 0x69, 0x6e, 0x74, 0x33, 0x32, 0x5f, 0x74, 0x28, 0x74, 0x68, 0x72, 0x65, 0x61
        /*009d*/ 	.byte	0x64, 0x49, 0x64, 0x78, 0x2e, 0x78, 0x29, 0x20, 0x2f, 0x20, 0x33, 0x32, 0x29, 0x20, 0x25, 0x20
        /*00ad*/ 	.byte	0x34, 0x29, 0x20, 0x3d, 0x3d, 0x20, 0x28, 0x28, 0x28, 0x74, 0x6d, 0x65, 0x6d, 0x5f, 0x61, 0x64
        /*00bd*/ 	.byte	0x64, 0x72, 0x20, 0x3e, 0x3e, 0x20, 0x31, 0x36, 0x29, 0x20, 0x2f, 0x20, 0x33, 0x32, 0x29, 0x20
        /*00cd*/ 	.byte	0x25, 0x20, 0x34, 0x29, 0x00
	.type		__unnamed_1,@object
	.size		__unnamed_1,(__unnamed_2 - __unnamed_1)
__unnamed_1:
        /*00d2*/ 	.byte	0x61, 0x75, 0x74, 0x6f, 0x20, 0x63, 0x75, 0x74, 0x65, 0x3a, 0x3a, 0x61, 0x73, 0x5f, 0x70, 0x6f
        /* <DEDUP_REMOVED lines=24> */
        /*0262*/ 	.byte	0x34, 0x30, 0x39, 0x36, 0x3e, 0x3e, 0x3e, 0x3e, 0x5d, 0x00
	.type		__unnamed_2,@object
	.size		__unnamed_2,(.L_2 - __unnamed_2)
__unnamed_2:
        /* <DEDUP_REMOVED lines=42> */
        /*050c*/ 	.byte	0x3e, 0x3e, 0x5d, 0x00
.L_2:


//--------------------- .nv.shared._ZN7cutlass13device_kernelINS_4gemm6kernel13GemmUniversalIN4cute5tupleIJiiiiEEENS1_10collective13CollectiveMmaINS1_46MainloopSm100TmaUmmaWarpSpecializedBlockScaledILi27ELi2ELi2ENS5_IJNS4_1CILi8EEENSA_ILi1EEESC_EEEEENS5_IJNSA_ILi256EEENSA_ILi128EEENSA_ILi64EEEEEENS5_IJNS_12float_e2m1_tENS_13float_ue4m3_tEEEENS5_IJNS5_IJlSC_lEEENS4_6LayoutINS5_IJNS5_IJNS5_IJNSA_ILi32EEENSA_ILi4EEEEEEiEEENS5_IJNS5_IJNSA_ILi16EEESP_EEEiEEENS5_IJSC_iEEEEEENS5_IJSU_NS5_IJNS5_IJNSA_ILi0EEESC_EEENSA_ILi512EEEEEENS5_IJSX_iEEEEEEEEEEESL_S14_NS4_8TiledMMAINS4_8MMA_AtomIJNS4_23SM100_MMA_MXF4_2x1SM_SSISJ_SJ_fSK_Li256ELi128ELi16ELNS4_4UMMA5MajorE0ELS19_0ELNS18_7ScaleInE0ELS1A_0EEEEEENSN_INS5_IJSC_SC_SC_EEENS5_IJSX_SX_SX_EEEEENS5_IJNS4_10UnderscoreES1G_S1G_EEEEENS5_IJNS4_18SM100_TMA_2SM_LOADES1J_EEENS5_IJNS4_14ComposedLayoutINS4_7SwizzleILi1ELi4ELi3EEENS4_18smem_ptr_flag_bitsILi4EEENSN_INS5_IJSB_SH_EEENS5_IJSH_SC_EEEEEEENSN_INS5_IJNS5_IJNS5_IJSQ_SC_EEEST_EEESC_NS5_IJSC_SC_EEEEEENS5_IJNS5_IJNS5_IJST_SZ_EEESY_EEESX_NS5_IJSP_SZ_EEEEEEEEEEEvNS4_8identityENS5_IJNS4_28SM100_TMA_2SM_LOAD_MULTICASTES25_EEES23_vS24_EENS_8epilogue10collective18CollectiveEpilogueINS28_23Sm100TmaWarpSpecializedILi4ELi2ELi32ELb1ELb0EEEJNS5_IJSG_SG_SH_EEENS5_IJNSN_ISG_SC_EENSN_ISO_SC_EEEEENS_10bfloat16_tESM_S2H_SM_NS28_6fusion15FusionCallbacksIS2C_NS2I_17LinearCombinationIS2H_fS2H_fLNS_15FloatRoundStyleE2EEES2D_S2G_JEEENS4_5SM1004TMEM4LOAD26SM100_TMEM_LOAD_32dp32b32xENS4_13SM90_TMA_LOADENS1L_INS1M_ILi2ELi4ELi3EEENS1O_ILi16EEENSN_INS5_IJSB_SO_EEENS5_IJSO_SC_EEEEEEENS4_39AutoVectorizingCopyWithAssumedAlignmentILi128EEENS4_14SM90_TMA_STOREES2Y_S30_S30_EEEvvEEEEvNT_6ParamsE --------------------------
	.section	.nv.shared._ZN7cutlass13device_kernelINS_4gemm6kernel13GemmUniversalIN4cute5tupleIJiiiiEEENS1_10collective13CollectiveMmaINS1_46MainloopSm100TmaUmmaWarpSpecializedBlockScaledILi27ELi2ELi2ENS5_IJNS4_1CILi8EEENSA_ILi1EEESC_EEEEENS5_IJNSA_ILi256EEENSA_ILi128EEENSA_ILi64EEEEEENS5_IJNS_12float_e2m1_tENS_13float_ue4m3_tEEEENS5_IJNS5_IJlSC_lEEENS4_6LayoutINS5_IJNS5_IJNS5_IJNSA_ILi32EEENSA_ILi4EEEEEEiEEENS5_IJNS5_IJNSA_ILi16EEESP_EEEiEEENS5_IJSC_iEEEEEENS5_IJSU_NS5_IJNS5_IJNSA_ILi0EEESC_EEENSA_ILi512EEEEEENS5_IJSX_iEEEEEEEEEEESL_S14_NS4_8TiledMMAINS4_8MMA_AtomIJNS4_23SM100_MMA_MXF4_2x1SM_SSISJ_SJ_fSK_Li256ELi128ELi16ELNS4_4UMMA5MajorE0ELS19_0ELNS18_7ScaleInE0ELS1A_0EEEEEENSN_INS5_IJSC_SC_SC_EEENS5_IJSX_SX_SX_EEEEENS5_IJNS4_10UnderscoreES1G_S1G_EEEEENS5_IJNS4_18SM100_TMA_2SM_LOADES1J_EEENS5_IJNS4_14ComposedLayoutINS4_7SwizzleILi1ELi4ELi3EEENS4_18smem_ptr_flag_bitsILi4EEENSN_INS5_IJSB_SH_EEENS5_IJSH_SC_EEEEEEENSN_INS5_IJNS5_IJNS5_IJSQ_SC_EEEST_EEESC_NS5_IJSC_SC_EEEEEENS5_IJNS5_IJNS5_IJST_SZ_EEESY_EEESX_NS5_IJSP_SZ_EEEEEEEEEEEvNS4_8identityENS5_IJNS4_28SM100_TMA_2SM_LOAD_MULTICASTES25_EEES23_vS24_EENS_8epilogue10collective18CollectiveEpilogueINS28_23Sm100TmaWarpSpecializedILi4ELi2ELi32ELb1ELb0EEEJNS5_IJSG_SG_SH_EEENS5_IJNSN_ISG_SC_EENSN_ISO_SC_EEEEENS_10bfloat16_tESM_S2H_SM_NS28_6fusion15FusionCallbacksIS2C_NS2I_17LinearCombinationIS2H_fS2H_fLNS_15FloatRoundStyleE2EEES2D_S2G_JEEENS4_5SM1004TMEM4LOAD26SM100_TMEM_LOAD_32dp32b32xENS4_13SM90_TMA_LOADENS1L_INS1M_ILi2ELi4ELi3EEENS1O_ILi16EEENSN_INS5_IJSB_SO_EEENS5_IJSO_SC_EEEEEEENS4_39AutoVectorizingCopyWithAssumedAlignmentILi128EEENS4_14SM90_TMA_STOREES2Y_S30_S30_EEEvvEEEEvNT_6ParamsE,"aw",@nobits
	.sectionflags	@""
	.align	16
	.zero		1024


//--------------------- .nv.shared.reserved.0     --------------------------
	.section	.nv.shared.reserved.0,"aw",@nobits
	.weak		__nv_reservedSMEM_offset_0_alias
	.size		__nv_reservedSMEM_offset_0_alias, 0, 64
	.other		__nv_reservedSMEM_offset_0_alias,@"STO_CUDA_RESERVED_SHARED STV_DEFAULT"
__nv_reservedSMEM_offset_0_alias:
	.zero		0
.nv.shared.reserved.0:
	.zero		64
	.weak		__nv_reservedSMEM_tcgen05_partition
	.type		__nv_reservedSMEM_tcgen05_partition,@object
	.size		__nv_reservedSMEM_tcgen05_partition,(.L_0 - __nv_reservedSMEM_tcgen05_partition)
__nv_reservedSMEM_tcgen05_partition:
	.zero		32
.L_0:


//--------------------- .nv.global                --------------------------
	.section	.nv.global,"aw",@nobits
.nv.global:
	.type		_ZN40_INTERNAL_42a1da8d_4_k_cu_851e1b17_295434cute1_E,@object
	.size		_ZN40_INTERNAL_42a1da8d_4_k_cu_851e1b17_295434cute1_E,(_ZN40_INTERNAL_42a1da8d_4_k_cu_851e1b17_295434cuda3std3__45__cpo6cbeginE - _ZN40_INTERNAL_42a1da8d_4_k_cu_851e1b17_295434cute1_E)
_ZN40_INTERNAL_42a1da8d_4_k_cu_851e1b17_295434cute1_E:
	.zero		1
	.type		_ZN40_INTERNAL_42a1da8d_4_k_cu_851e1b17_295434cuda3std3__45__cpo6cbeginE,@object
	.size		_ZN40_INTERNAL_42a1da8d_4_k_cu_851e1b17_295434cuda3std3__45__cpo6cbeginE,(_ZN40_INTERNAL_42a1da8d_4_k_cu_851e1b17_295434cuda3std3__48in_placeE - _ZN40_INTERNAL_42a1da8d_4_k_cu_851e1b17_295434cuda3std3__45__cpo6cbeginE)
_ZN40_INTERNAL_42a1da8d_4_k_cu_851e1b17_295434cuda3std3__45__cpo6cbeginE:
	.zero		1
	.type		_ZN40_INTERNAL_42a1da8d_4_k_cu_851e1b17_295434cuda3std3__48in_placeE,@object
	.size		_ZN40_INTERNAL_42a1da8d_4_k_cu_851e1b17_295434cuda3std3__48in_placeE,(_ZN40_INTERNAL_42a1da8d_4_k_cu_851e1b17_295434cuda3std6ranges3__45__cpo9iter_moveE - _ZN40_INTERNAL_42a1da8d_4_k_cu_851e1b17_295434cuda3std3__48in_placeE)
_ZN40_INTERNAL_42a1da8d_4_k_cu_851e1b17_295434cuda3std3__48in_placeE:
	.zero		1
	.type		_ZN40_INTERNAL_42a1da8d_4_k_cu_851e1b17_295434cuda3std6ranges3__45__cpo9iter_moveE,@object
	.size		_ZN40_INTERNAL_42a1da8d_4_k_cu_851e1b17_295434cuda3std6ranges3__45__cpo9iter_moveE,(_ZN40_INTERNAL_42a1da8d_4_k_cu_851e1b17_295434cuda3std3__45__cpo5beginE - _ZN40_INTERNAL_42a1da8d_4_k_cu_851e1b17_295434cuda3std6ranges3__45__cpo9iter_moveE)
_ZN40_INTERNAL_42a1da8d_4_k_cu_851e1b17_295434cuda3std6ranges3__45__cpo9iter_moveE:
	.zero		1
	.type		_ZN40_INTERNAL_42a1da8d_4_k_cu_851e1b17_295434cuda3std3__45__cpo5beginE,@object
	.size		_ZN40_INTERNAL_42a1da8d_4_k_cu_851e1b17_295434cuda3std3__45__cpo5beginE,(_ZN40_INTERNAL_42a1da8d_4_k_cu_851e1b17_295434cuda3std3__442_GLOBAL__N__42a1da8d_4_k_cu_851e1b17_295436ignoreE - _ZN40_INTERNAL_42a1da8d_4_k_cu_851e1b17_295434cuda3std3__45__cpo5beginE)
_ZN40_INTERNAL_42a1da8d_4_k_cu_851e1b17_295434cuda3std3__45__cpo5beginE:
	.zero		1
	.type		_ZN40_INTERNAL_42a1da8d_4_k_cu_851e1b17_295434cuda3std3__442_GLOBAL__N__42a1da8d_4_k_cu_851e1b17_295436ignoreE,@object
	.size		_ZN40_INTERNAL_42a1da8d_4_k_cu_851e1b17_295434cuda3std3__442_GLOBAL__N__42a1da8d_4_k_cu_851e1b17_295436ignoreE,(_ZN40_INTERNAL_42a1da8d_4_k_cu_851e1b17_295434cute7productE - _ZN40_INTERNAL_42a1da8d_4_k_cu_851e1b17_295434cuda3std3__442_GLOBAL__N__42a1da8d_4_k_cu_851e1b17_295436ignoreE)
_ZN40_INTERNAL_42a1da8d_4_k_cu_851e1b17_295434cuda3std3__442_GLOBAL__N__42a1da8d_4_k_cu_851e1b17_295436ignoreE:
	.zero		1
	.type		_ZN40_INTERNAL_42a1da8d_4_k_cu_851e1b17_295434cute7productE,@object
	.size		_ZN40_INTERNAL_42a1da8d_4_k_cu_851e1b17_295434cute7productE,(_ZN40_INTERNAL_42a1da8d_4_k_cu_851e1b17_295434cuda3std3__45__cpo3endE - _ZN40_INTERNAL_42a1da8d_4_k_cu_851e1b17_295434cute7productE)
_ZN40_INTERNAL_42a1da8d_4_k_cu_851e1b17_295434cute7productE:
	.zero		1
	.type		_ZN40_INTERNAL_42a1da8d_4_k_cu_851e1b17_295434cuda3std3__45__cpo3endE,@object
	.size		_ZN40_INTERNAL_42a1da8d_4_k_cu_851e1b17_295434cuda3std3__45__cpo3endE,(_ZN40_INTERNAL_42a1da8d_4_k_cu_851e1b17_295434cuda3std3__419piecewise_constructE - _ZN40_INTERNAL_42a1da8d_4_k_cu_851e1b17_295434cuda3std3__45__cpo3endE)
_ZN40_INTERNAL_42a1da8d_4_k_cu_851e1b17_295434cuda3std3__45__cpo3endE:
	.zero		1
	.type		_ZN40_INTERNAL_42a1da8d_4_k_cu_851e1b17_295434cuda3std3__419piecewise_constructE,@object
	.size		_ZN40_INTERNAL_42a1da8d_4_k_cu_851e1b17_295434cuda3std3__419piecewise_constructE,(_ZN40_INTERNAL_42a1da8d_4_k_cu_851e1b17_295434cuda3std3__45__cpo4cendE - _ZN40_INTERNAL_42a1da8d_4_k_cu_851e1b17_295434cuda3std3__419piecewise_constructE)
_ZN40_INTERNAL_42a1da8d_4_k_cu_851e1b17_295434cuda3std3__419piecewise_constructE:
	.zero		1
	.type		_ZN40_INTERNAL_42a1da8d_4_k_cu_851e1b17_295434cuda3std3__45__cpo4cendE,@object
	.size		_ZN40_INTERNAL_42a1da8d_4_k_cu_851e1b17_295434cuda3std3__45__cpo4cendE,(_ZN40_INTERNAL_42a1da8d_4_k_cu_851e1b17_295434cuda3std6ranges3__45__cpo4swapE - _ZN40_INTERNAL_42a1da8d_4_k_cu_851e1b17_295434cuda3std3__45__cpo4cendE)
_ZN40_INTERNAL_42a1da8d_4_k_cu_851e1b17_295434cuda3std3__45__cpo4cendE:
	.zero		1
	.type		_ZN40_INTERNAL_42a1da8d_4_k_cu_851e1b17_295434cuda3std6ranges3__45__cpo4swapE,@object
	.size		_ZN40_INTERNAL_42a1da8d_4_k_cu_851e1b17_295434cuda3std6ranges3__45__cpo4swapE,(.L_10 - _ZN40_INTERNAL_42a1da8d_4_k_cu_851e1b17_295434cuda3std6ranges3__45__cpo4swapE)
_ZN40_INTERNAL_42a1da8d_4_k_cu_851e1b17_295434cuda3std6ranges3__45__cpo4swapE:
	.zero		1
.L_10:


//--------------------- .nv.constant0._ZN7cutlass13device_kernelINS_4gemm6kernel13GemmUniversalIN4cute5tupleIJiiiiEEENS1_10collective13CollectiveMmaINS1_46MainloopSm100TmaUmmaWarpSpecializedBlockScaledILi27ELi2ELi2ENS5_IJNS4_1CILi8EEENSA_ILi1EEESC_EEEEENS5_IJNSA_ILi256EEENSA_ILi128EEENSA_ILi64EEEEEENS5_IJNS_12float_e2m1_tENS_13float_ue4m3_tEEEENS5_IJNS5_IJlSC_lEEENS4_6LayoutINS5_IJNS5_IJNS5_IJNSA_ILi32EEENSA_ILi4EEEEEEiEEENS5_IJNS5_IJNSA_ILi16EEESP_EEEiEEENS5_IJSC_iEEEEEENS5_IJSU_NS5_IJNS5_IJNSA_ILi0EEESC_EEENSA_ILi512EEEEEENS5_IJSX_iEEEEEEEEEEESL_S14_NS4_8TiledMMAINS4_8MMA_AtomIJNS4_23SM100_MMA_MXF4_2x1SM_SSISJ_SJ_fSK_Li256ELi128ELi16ELNS4_4UMMA5MajorE0ELS19_0ELNS18_7ScaleInE0ELS1A_0EEEEEENSN_INS5_IJSC_SC_SC_EEENS5_IJSX_SX_SX_EEEEENS5_IJNS4_10UnderscoreES1G_S1G_EEEEENS5_IJNS4_18SM100_TMA_2SM_LOADES1J_EEENS5_IJNS4_14ComposedLayoutINS4_7SwizzleILi1ELi4ELi3EEENS4_18smem_ptr_flag_bitsILi4EEENSN_INS5_IJSB_SH_EEENS5_IJSH_SC_EEEEEEENSN_INS5_IJNS5_IJNS5_IJSQ_SC_EEEST_EEESC_NS5_IJSC_SC_EEEEEENS5_IJNS5_IJNS5_IJST_SZ_EEESY_EEESX_NS5_IJSP_SZ_EEEEEEEEEEEvNS4_8identityENS5_IJNS4_28SM100_TMA_2SM_LOAD_MULTICASTES25_EEES23_vS24_EENS_8epilogue10collective18CollectiveEpilogueINS28_23Sm100TmaWarpSpecializedILi4ELi2ELi32ELb1ELb0EEEJNS5_IJSG_SG_SH_EEENS5_IJNSN_ISG_SC_EENSN_ISO_SC_EEEEENS_10bfloat16_tESM_S2H_SM_NS28_6fusion15FusionCallbacksIS2C_NS2I_17LinearCombinationIS2H_fS2H_fLNS_15FloatRoundStyleE2EEES2D_S2G_JEEENS4_5SM1004TMEM4LOAD26SM100_TMEM_LOAD_32dp32b32xENS4_13SM90_TMA_LOADENS1L_INS1M_ILi2ELi4ELi3EEENS1O_ILi16EEENSN_INS5_IJSB_SO_EEENS5_IJSO_SC_EEEEEEENS4_39AutoVectorizingCopyWithAssumedAlignmentILi128EEENS4_14SM90_TMA_STOREES2Y_S30_S30_EEEvvEEEEvNT_6ParamsE --------------------------
	.section	.nv.constant0._ZN7cutlass13device_kernelINS_4gemm6kernel13GemmUniversalIN4cute5tupleIJiiiiEEENS1_10collective13CollectiveMmaINS1_46MainloopSm100TmaUmmaWarpSpecializedBlockScaledILi27ELi2ELi2ENS5_IJNS4_1CILi8EEENSA_ILi1EEESC_EEEEENS5_IJNSA_ILi256EEENSA_ILi128EEENSA_ILi64EEEEEENS5_IJNS_12float_e2m1_tENS_13float_ue4m3_tEEEENS5_IJNS5_IJlSC_lEEENS4_6LayoutINS5_IJNS5_IJNS5_IJNSA_ILi32EEENSA_ILi4EEEEEEiEEENS5_IJNS5_IJNSA_ILi16EEESP_EEEiEEENS5_IJSC_iEEEEEENS5_IJSU_NS5_IJNS5_IJNSA_ILi0EEESC_EEENSA_ILi512EEEEEENS5_IJSX_iEEEEEEEEEEESL_S14_NS4_8TiledMMAINS4_8MMA_AtomIJNS4_23SM100_MMA_MXF4_2x1SM_SSISJ_SJ_fSK_Li256ELi128ELi16ELNS4_4UMMA5MajorE0ELS19_0ELNS18_7ScaleInE0ELS1A_0EEEEEENSN_INS5_IJSC_SC_SC_EEENS5_IJSX_SX_SX_EEEEENS5_IJNS4_10UnderscoreES1G_S1G_EEEEENS5_IJNS4_18SM100_TMA_2SM_LOADES1J_EEENS5_IJNS4_14ComposedLayoutINS4_7SwizzleILi1ELi4ELi3EEENS4_18smem_ptr_flag_bitsILi4EEENSN_INS5_IJSB_SH_EEENS5_IJSH_SC_EEEEEEENSN_INS5_IJNS5_IJNS5_IJSQ_SC_EEEST_EEESC_NS5_IJSC_SC_EEEEEENS5_IJNS5_IJNS5_IJST_SZ_EEESY_EEESX_NS5_IJSP_SZ_EEEEEEEEEEEvNS4_8identityENS5_IJNS4_28SM100_TMA_2SM_LOAD_MULTICASTES25_EEES23_vS24_EENS_8epilogue10collective18CollectiveEpilogueINS28_23Sm100TmaWarpSpecializedILi4ELi2ELi32ELb1ELb0EEEJNS5_IJSG_SG_SH_EEENS5_IJNSN_ISG_SC_EENSN_ISO_SC_EEEEENS_10bfloat16_tESM_S2H_SM_NS28_6fusion15FusionCallbacksIS2C_NS2I_17LinearCombinationIS2H_fS2H_fLNS_15FloatRoundStyleE2EEES2D_S2G_JEEENS4_5SM1004TMEM4LOAD26SM100_TMEM_LOAD_32dp32b32xENS4_13SM90_TMA_LOADENS1L_INS1M_ILi2ELi4ELi3EEENS1O_ILi16EEENSN_INS5_IJSB_SO_EEENS5_IJSO_SC_EEEEEEENS4_39AutoVectorizingCopyWithAssumedAlignmentILi128EEENS4_14SM90_TMA_STOREES2Y_S30_S30_EEEvvEEEEvNT_6ParamsE,"a",@progbits
	.sectionflags	@""
	.align	4
.nv.constant0._ZN7cutlass13device_kernelINS_4gemm6kernel13GemmUniversalIN4cute5tupleIJiiiiEEENS1_10collective13CollectiveMmaINS1_46MainloopSm100TmaUmmaWarpSpecializedBlockScaledILi27ELi2ELi2ENS5_IJNS4_1CILi8EEENSA_ILi1EEESC_EEEEENS5_IJNSA_ILi256EEENSA_ILi128EEENSA_ILi64EEEEEENS5_IJNS_12float_e2m1_tENS_13float_ue4m3_tEEEENS5_IJNS5_IJlSC_lEEENS4_6LayoutINS5_IJNS5_IJNS5_IJNSA_ILi32EEENSA_ILi4EEEEEEiEEENS5_IJNS5_IJNSA_ILi16EEESP_EEEiEEENS5_IJSC_iEEEEEENS5_IJSU_NS5_IJNS5_IJNSA_ILi0EEESC_EEENSA_ILi512EEEEEENS5_IJSX_iEEEEEEEEEEESL_S14_NS4_8TiledMMAINS4_8MMA_AtomIJNS4_23SM100_MMA_MXF4_2x1SM_SSISJ_SJ_fSK_Li256ELi128ELi16ELNS4_4UMMA5MajorE0ELS19_0ELNS18_7ScaleInE0ELS1A_0EEEEEENSN_INS5_IJSC_SC_SC_EEENS5_IJSX_SX_SX_EEEEENS5_IJNS4_10UnderscoreES1G_S1G_EEEEENS5_IJNS4_18SM100_TMA_2SM_LOADES1J_EEENS5_IJNS4_14ComposedLayoutINS4_7SwizzleILi1ELi4ELi3EEENS4_18smem_ptr_flag_bitsILi4EEENSN_INS5_IJSB_SH_EEENS5_IJSH_SC_EEEEEEENSN_INS5_IJNS5_IJNS5_IJSQ_SC_EEEST_EEESC_NS5_IJSC_SC_EEEEEENS5_IJNS5_IJNS5_IJST_SZ_EEESY_EEESX_NS5_IJSP_SZ_EEEEEEEEEEEvNS4_8identityENS5_IJNS4_28SM100_TMA_2SM_LOAD_MULTICASTES25_EEES23_vS24_EENS_8epilogue10collective18CollectiveEpilogueINS28_23Sm100TmaWarpSpecializedILi4ELi2ELi32ELb1ELb0EEEJNS5_IJSG_SG_SH_EEENS5_IJNSN_ISG_SC_EENSN_ISO_SC_EEEEENS_10bfloat16_tESM_S2H_SM_NS28_6fusion15FusionCallbacksIS2C_NS2I_17LinearCombinationIS2H_fS2H_fLNS_15FloatRoundStyleE2EEES2D_S2G_JEEENS4_5SM1004TMEM4LOAD26SM100_TMEM_LOAD_32dp32b32xENS4_13SM90_TMA_LOADENS1L_INS1M_ILi2ELi4ELi3EEENS1O_ILi16EEENSN_INS5_IJSB_SO_EEENS5_IJSO_SC_EEEEEEENS4_39AutoVectorizingCopyWithAssumedAlignmentILi128EEENS4_14SM90_TMA_STOREES2Y_S30_S30_EEEvvEEEEvNT_6ParamsE:
	.zero		3968


//--------------------- SYMBOLS --------------------------

	.type		.nv.reservedSmem.offset0,@object
	.size		.nv.reservedSmem.offset0,0x4
	.type		.nv.reservedSmem.cap,@object
	.size		.nv.reservedSmem.cap,0x4
	.type		__assertfail,@function
